// auto-generated by cutlass_sweep.epilogue — config: {"arch": "sm_90", "cluster_m": 1, "cluster_n": 1, "dtype": "fp16", "fusion": "bias_relu", "tile_k": 64, "tile_m": 256, "tile_n": 256}
#include "cutlass/cutlass.h"
#include "cutlass/gemm/collective/collective_builder.hpp"
#include "cutlass/gemm/device/gemm_universal_adapter.h"
#include "cutlass/gemm/kernel/gemm_universal.hpp"
#include "cutlass/epilogue/collective/collective_builder.hpp"
#include "cutlass/epilogue/fusion/operations.hpp"
#include "cutlass/epilogue/thread/activation.h"

using Elem = cutlass::half_t;
using Acc  = float;
using TileShape    = cute::Shape<cute::_256, cute::_256, cute::_64>;
using ClusterShape = cute::Shape<cute::_1, cute::_1, cute::_1>;
using FusionOp     = cutlass::epilogue::fusion::LinCombPerRowBiasEltAct<cutlass::epilogue::thread::ReLU, Elem, Acc>;

using CollectiveEpilogue = typename cutlass::epilogue::collective::CollectiveBuilder<
    cutlass::arch::Sm90, cutlass::arch::OpClassTensorOp,
    TileShape, ClusterShape,
    cutlass::epilogue::collective::EpilogueTileAuto,
    Acc, Acc,
    Elem, cutlass::layout::RowMajor, 128 / cutlass::sizeof_bits<Elem>::value,
    Elem, cutlass::layout::RowMajor, 128 / cutlass::sizeof_bits<Elem>::value,
    cutlass::epilogue::TmaWarpSpecializedCooperative,
    FusionOp
  >::CollectiveOp;

using CollectiveMainloop = typename cutlass::gemm::collective::CollectiveBuilder<
    cutlass::arch::Sm90, cutlass::arch::OpClassTensorOp,
    Elem, cutlass::layout::RowMajor, 128 / cutlass::sizeof_bits<Elem>::value,
    Elem, cutlass::layout::ColumnMajor, 128 / cutlass::sizeof_bits<Elem>::value,
    Acc,
    TileShape, ClusterShape,
    cutlass::gemm::collective::StageCountAutoCarveout<
        static_cast<int>(sizeof(typename CollectiveEpilogue::SharedStorage))>,
    cutlass::gemm::KernelTmaWarpSpecializedCooperative
  >::CollectiveOp;

using GemmKernel = cutlass::gemm::kernel::GemmUniversal<
    cute::Shape<int,int,int,int>, CollectiveMainloop, CollectiveEpilogue>;
using Gemm = cutlass::gemm::device::GemmUniversalAdapter<GemmKernel>;

auto* _anchor = &cutlass::device_kernel<GemmKernel>;


// ===== COMPILED SASS (sm_90a) =====

	.target	sm_90a

	.elftype	@"ET_EXEC"


//--------------------- .note.nv.tkinfo           --------------------------
	.section	.note.nv.tkinfo,"",@"SHT_NOTE"
	.sectionflags	@"SHF_NOTE_NV_TKINFO"
	.tkinfo
        /*0018*/ 	.word	0x00000002
        /*0030*/ 	.string	""
        /*0030*/ 	.string	"ptxas"
        /*0030*/ 	.string	"Cuda compilation tools, release 13.0, V13.0.88"
        /*0030*/ 	.string	"Build cuda_13.0.r13.0/compiler.36424714_0"
        /*0030*/ 	.string	"-arch sm_90a -m 64 "



//--------------------- .note.nv.cuinfo           --------------------------
	.section	.note.nv.cuinfo,"",@"SHT_NOTE"
	.sectionflags	@"SHF_NOTE_NV_CUINFO"
        /*0018*/ 	.short	0x0002
        /*001a*/ 	.short	0x005a
        /*001c*/ 	.short	0x0082
	.zero		2


//--------------------- .nv.info                  --------------------------
	.section	.nv.info,"",@"SHT_CUDA_INFO"
	.align	4


	//----- nvinfo : EIATTR_REGCOUNT
	.align		4
        /*0000*/ 	.byte	0x04, 0x2f
        /*0002*/ 	.short	(.L_18 - .L_17)
	.align		4
.L_17:
        /*0004*/ 	.word	index@(_ZN7cutlass13device_kernelINS_4gemm6kernel13GemmUniversalIN4cute5tupleIJiiiiEEENS1_10collective13CollectiveMmaINS1_34MainloopSm90TmaGmmaWarpSpecializedILi3ENS5_IJNS4_1CILi1EEESB_SB_EEENS1_35KernelTmaWarpSpecializedCooperativeEEENS5_IJNSA_ILi256EEESF_NSA_ILi64EEEEEENS_6half_tENS5_IJlSB_lEEESI_SJ_NS4_8TiledMMAINS4_8MMA_AtomIJNS4_4SM904GMMA26MMA_64x256x16_F32F16F16_SSILNSN_5MajorE0ELSP_0ELNSN_7ScaleInE1ELSQ_1EEEEEENS4_6LayoutINS5_IJNSA_ILi2EEESB_SB_EEENS5_IJSB_NSA_ILi0EEESW_EEEEENS5_IJNS4_10UnderscoreESZ_SZ_EEEEENS4_13SM90_TMA_LOADENS4_14ComposedLayoutINS4_7SwizzleILi3ELi4ELi3EEENS4_18smem_ptr_flag_bitsILi16EEENST_INS5_IJNSA_ILi8EEESG_EEENS5_IJSG_SB_EEEEEEEvNS4_8identityES12_S1C_vS1D_EENS_8epilogue10collective18CollectiveEpilogueINS1F_22Sm90TmaWarpSpecializedILi4ELi2ELi16ELb1ELb0EEEJSH_NS5_IJNSA_ILi128EEENSA_ILi32EEEEEESI_SJ_SI_SJ_NS1F_6fusion15FusionCallbacksIS1J_NS1N_23LinCombPerRowBiasEltActINS1F_6thread4ReLuESI_fSI_SI_fLi8ELNS_15FloatRoundStyleE2EEESH_S1M_JEEES12_NS13_INS14_ILi2ELi4ELi3EEES17_NST_INS5_IJS18_S1L_EEENS5_IJS1L_SB_EEEEEEENS4_17SM75_U32x4_LDSM_NENS4_14SM90_TMA_STOREES1Z_NS4_17SM90_U32x4_STSM_NENS4_9Copy_AtomIJS22_SI_EEEvEEEvvEEEEvNT_6ParamsE)
        /*0008*/ 	.word	0x000000a8


	//----- nvinfo : EIATTR_FRAME_SIZE
	.align		4
.L_18:
        /*000c*/ 	.byte	0x04, 0x11
        /*000e*/ 	.short	(.L_20 - .L_19)
	.align		4
.L_19:
        /*0010*/ 	.word	index@(_ZN7cutlass13device_kernelINS_4gemm6kernel13GemmUniversalIN4cute5tupleIJiiiiEEENS1_10collective13CollectiveMmaINS1_34MainloopSm90TmaGmmaWarpSpecializedILi3ENS5_IJNS4_1CILi1EEESB_SB_EEENS1_35KernelTmaWarpSpecializedCooperativeEEENS5_IJNSA_ILi256EEESF_NSA_ILi64EEEEEENS_6half_tENS5_IJlSB_lEEESI_SJ_NS4_8TiledMMAINS4_8MMA_AtomIJNS4_4SM904GMMA26MMA_64x256x16_F32F16F16_SSILNSN_5MajorE0ELSP_0ELNSN_7ScaleInE1ELSQ_1EEEEEENS4_6LayoutINS5_IJNSA_ILi2EEESB_SB_EEENS5_IJSB_NSA_ILi0EEESW_EEEEENS5_IJNS4_10UnderscoreESZ_SZ_EEEEENS4_13SM90_TMA_LOADENS4_14ComposedLayoutINS4_7SwizzleILi3ELi4ELi3EEENS4_18smem_ptr_flag_bitsILi16EEENST_INS5_IJNSA_ILi8EEESG_EEENS5_IJSG_SB_EEEEEEEvNS4_8identityES12_S1C_vS1D_EENS_8epilogue10collective18CollectiveEpilogueINS1F_22Sm90TmaWarpSpecializedILi4ELi2ELi16ELb1ELb0EEEJSH_NS5_IJNSA_ILi128EEENSA_ILi32EEEEEESI_SJ_SI_SJ_NS1F_6fusion15FusionCallbacksIS1J_NS1N_23LinCombPerRowBiasEltActINS1F_6thread4ReLuESI_fSI_SI_fLi8ELNS_15FloatRoundStyleE2EEESH_S1M_JEEES12_NS13_INS14_ILi2ELi4ELi3EEES17_NST_INS5_IJS18_S1L_EEENS5_IJS1L_SB_EEEEEEENS4_17SM75_U32x4_LDSM_NENS4_14SM90_TMA_STOREES1Z_NS4_17SM90_U32x4_STSM_NENS4_9Copy_AtomIJS22_SI_EEEvEEEvvEEEEvNT_6ParamsE)
        /*0014*/ 	.word	0x000007b0


	//----- nvinfo : EIATTR_MIN_STACK_SIZE
	.align		4
.L_20:
        /*0018*/ 	.byte	0x04, 0x12
        /*001a*/ 	.short	(.L_22 - .L_21)
	.align		4
.L_21:
        /*001c*/ 	.word	index@(_ZN7cutlass13device_kernelINS_4gemm6kernel13GemmUniversalIN4cute5tupleIJiiiiEEENS1_10collective13CollectiveMmaINS1_34MainloopSm90TmaGmmaWarpSpecializedILi3ENS5_IJNS4_1CILi1EEESB_SB_EEENS1_35KernelTmaWarpSpecializedCooperativeEEENS5_IJNSA_ILi256EEESF_NSA_ILi64EEEEEENS_6half_tENS5_IJlSB_lEEESI_SJ_NS4_8TiledMMAINS4_8MMA_AtomIJNS4_4SM904GMMA26MMA_64x256x16_F32F16F16_SSILNSN_5MajorE0ELSP_0ELNSN_7ScaleInE1ELSQ_1EEEEEENS4_6LayoutINS5_IJNSA_ILi2EEESB_SB_EEENS5_IJSB_NSA_ILi0EEESW_EEEEENS5_IJNS4_10UnderscoreESZ_SZ_EEEEENS4_13SM90_TMA_LOADENS4_14ComposedLayoutINS4_7SwizzleILi3ELi4ELi3EEENS4_18smem_ptr_flag_bitsILi16EEENST_INS5_IJNSA_ILi8EEESG_EEENS5_IJSG_SB_EEEEEEEvNS4_8identityES12_S1C_vS1D_EENS_8epilogue10collective18CollectiveEpilogueINS1F_22Sm90TmaWarpSpecializedILi4ELi2ELi16ELb1ELb0EEEJSH_NS5_IJNSA_ILi128EEENSA_ILi32EEEEEESI_SJ_SI_SJ_NS1F_6fusion15FusionCallbacksIS1J_NS1N_23LinCombPerRowBiasEltActINS1F_6thread4ReLuESI_fSI_SI_fLi8ELNS_15FloatRoundStyleE2EEESH_S1M_JEEES12_NS13_INS14_ILi2ELi4ELi3EEES17_NST_INS5_IJS18_S1L_EEENS5_IJS1L_SB_EEEEEEENS4_17SM75_U32x4_LDSM_NENS4_14SM90_TMA_STOREES1Z_NS4_17SM90_U32x4_STSM_NENS4_9Copy_AtomIJS22_SI_EEEvEEEvvEEEEvNT_6ParamsE)
        /*0020*/ 	.word	0x000007b0
.L_22:


//--------------------- .nv.compat                --------------------------
	.section	.nv.compat,"",@"SHT_CUDA_COMPAT_INFO"
	.align	4
        /*0000*/ 	.byte	0x02, 0x09, 0x01, 0x00, 0x02, 0x02, 0x04, 0x00, 0x02, 0x05, 0x05, 0x00, 0x03, 0x07, 0x01, 0x01
        /*0010*/ 	.byte	0x02, 0x03, 0x01, 0x00, 0x02, 0x06, 0x01, 0x00, 0x04, 0x0b, 0x08, 0x00, 0x00, 0x00, 0x00, 0x00
        /*0020*/ 	.byte	0x00, 0x00, 0x00, 0x00


//--------------------- .nv.info._ZN7cutlass13device_kernelINS_4gemm6kernel13GemmUniversalIN4cute5tupleIJiiiiEEENS1_10collective13CollectiveMmaINS1_34MainloopSm90TmaGmmaWarpSpecializedILi3ENS5_IJNS4_1CILi1EEESB_SB_EEENS1_35KernelTmaWarpSpecializedCooperativeEEENS5_IJNSA_ILi256EEESF_NSA_ILi64EEEEEENS_6half_tENS5_IJlSB_lEEESI_SJ_NS4_8TiledMMAINS4_8MMA_AtomIJNS4_4SM904GMMA26MMA_64x256x16_F32F16F16_SSILNSN_5MajorE0ELSP_0ELNSN_7ScaleInE1ELSQ_1EEEEEENS4_6LayoutINS5_IJNSA_ILi2EEESB_SB_EEENS5_IJSB_NSA_ILi0EEESW_EEEEENS5_IJNS4_10UnderscoreESZ_SZ_EEEEENS4_13SM90_TMA_LOADENS4_14ComposedLayoutINS4_7SwizzleILi3ELi4ELi3EEENS4_18smem_ptr_flag_bitsILi16EEENST_INS5_IJNSA_ILi8EEESG_EEENS5_IJSG_SB_EEEEEEEvNS4_8identityES12_S1C_vS1D_EENS_8epilogue10collective18CollectiveEpilogueINS1F_22Sm90TmaWarpSpecializedILi4ELi2ELi16ELb1ELb0EEEJSH_NS5_IJNSA_ILi128EEENSA_ILi32EEEEEESI_SJ_SI_SJ_NS1F_6fusion15FusionCallbacksIS1J_NS1N_23LinCombPerRowBiasEltActINS1F_6thread4ReLuESI_fSI_SI_fLi8ELNS_15FloatRoundStyleE2EEESH_S1M_JEEES12_NS13_INS14_ILi2ELi4ELi3EEES17_NST_INS5_IJS18_S1L_EEENS5_IJS1L_SB_EEEEEEENS4_17SM75_U32x4_LDSM_NENS4_14SM90_TMA_STOREES1Z_NS4_17SM90_U32x4_STSM_NENS4_9Copy_AtomIJS22_SI_EEEvEEEvvEEEEvNT_6ParamsE --------------------------
	.section	.nv.info._ZN7cutlass13device_kernelINS_4gemm6kernel13GemmUniversalIN4cute5tupleIJiiiiEEENS1_10collective13CollectiveMmaINS1_34MainloopSm90TmaGmmaWarpSpecializedILi3ENS5_IJNS4_1CILi1EEESB_SB_EEENS1_35KernelTmaWarpSpecializedCooperativeEEENS5_IJNSA_ILi256EEESF_NSA_ILi64EEEEEENS_6half_tENS5_IJlSB_lEEESI_SJ_NS4_8TiledMMAINS4_8MMA_AtomIJNS4_4SM904GMMA26MMA_64x256x16_F32F16F16_SSILNSN_5MajorE0ELSP_0ELNSN_7ScaleInE1ELSQ_1EEEEEENS4_6LayoutINS5_IJNSA_ILi2EEESB_SB_EEENS5_IJSB_NSA_ILi0EEESW_EEEEENS5_IJNS4_10UnderscoreESZ_SZ_EEEEENS4_13SM90_TMA_LOADENS4_14ComposedLayoutINS4_7SwizzleILi3ELi4ELi3EEENS4_18smem_ptr_flag_bitsILi16EEENST_INS5_IJNSA_ILi8EEESG_EEENS5_IJSG_SB_EEEEEEEvNS4_8identityES12_S1C_vS1D_EENS_8epilogue10collective18CollectiveEpilogueINS1F_22Sm90TmaWarpSpecializedILi4ELi2ELi16ELb1ELb0EEEJSH_NS5_IJNSA_ILi128EEENSA_ILi32EEEEEESI_SJ_SI_SJ_NS1F_6fusion15FusionCallbacksIS1J_NS1N_23LinCombPerRowBiasEltActINS1F_6thread4ReLuESI_fSI_SI_fLi8ELNS_15FloatRoundStyleE2EEESH_S1M_JEEES12_NS13_INS14_ILi2ELi4ELi3EEES17_NST_INS5_IJS18_S1L_EEENS5_IJS1L_SB_EEEEEEENS4_17SM75_U32x4_LDSM_NENS4_14SM90_TMA_STOREES1Z_NS4_17SM90_U32x4_STSM_NENS4_9Copy_AtomIJS22_SI_EEEvEEEvvEEEEvNT_6ParamsE,"",@"SHT_CUDA_INFO"
	.sectionflags	@""
	.align	4


	//----- nvinfo : EIATTR_CUDA_API_VERSION
	.align		4
        /*0000*/ 	.byte	0x04, 0x37
        /*0002*/ 	.short	(.L_24 - .L_23)
.L_23:
        /*0004*/ 	.word	0x00000082


	//----- nvinfo : EIATTR_KPARAM_INFO
	.align		4
.L_24:
        /*0008*/ 	.byte	0x04, 0x17
        /*000a*/ 	.short	(.L_26 - .L_25)
.L_25:
        /*000c*/ 	.word	0x00000000
        /*0010*/ 	.short	0x0000
        /*0012*/ 	.short	0x0070
        /*0014*/ 	.byte	0x00, 0xf0, 0x01, 0x1c


	//----- nvinfo : EIATTR_SPARSE_MMA_MASK
	.align		4
.L_26:
        /*0018*/ 	.byte	0x03, 0x50
        /*001a*/ 	.short	0x0000


	//----- nvinfo : EIATTR_MAXREG_COUNT
	.align		4
        /*001c*/ 	.byte	0x03, 0x1b
        /*001e*/ 	.short	0x00a8


	//----- nvinfo : EIATTR_NUM_BARRIERS
	.align		4
        /*0020*/ 	.byte	0x02, 0x4c
        /*0022*/ 	.byte	0x02
	.zero		1


	//----- nvinfo : EIATTR_EXTERNS
	.align		4
        /*0024*/ 	.byte	0x04, 0x0f
        /*0026*/ 	.short	(.L_28 - .L_27)


	//   ....[0]....
	.align		4
.L_27:
        /*0028*/ 	.word	index@(__assertfail)


	//----- nvinfo : EIATTR_ANNOTATIONS
	.align		4
.L_28:
        /*002c*/ 	.byte	0x04, 0x55
        /*002e*/ 	.short	(.L_30 - .L_29)


	//   ....[0]....
.L_29:
        /*0030*/ 	.word	0x00000001
        /*0034*/ 	.byte	0xc0, 0x0a, 0x00, 0x00, 0x01, 0x00, 0x00, 0x00, 0xf0, 0x0a, 0x00, 0x00, 0x01, 0x00, 0x00, 0x00
        /* <DEDUP_REMOVED lines=685> */
        /*2b14*/ 	.byte	0xb0, 0x5a, 0x01, 0x00, 0x01, 0x00, 0x00, 0x00, 0xd0, 0x5a, 0x01, 0x00


	//----- nvinfo : EIATTR_MERCURY_ISA_VERSION
	.align		4
.L_30:
        /*2b20*/ 	.byte	0x03, 0x5f
        /*2b22*/ 	.short	0x0101


	//----- nvinfo : EIATTR_INT_WARP_WIDE_INSTR_OFFSETS
	.align		4
        /*2b24*/ 	.byte	0x04, 0x31
        /*2b26*/ 	.short	(.L_32 - .L_31)


	//   ....[0]....
.L_31:
        /*2b28*/ 	.word	0x000009b0


	//   ....[1]....
        /*2b2c*/ 	.word	0x000009d0


	//   ....[2]....
        /*2b30*/ 	.word	0x000009e0


	//----- nvinfo : EIATTR_COOP_GROUP_MASK_REGIDS
	.align		4
.L_32:
        /*2b34*/ 	.byte	0x04, 0x29
        /*2b36*/ 	.short	(.L_34 - .L_33)


	//   ....[0]....
.L_33:
        /*2b38*/ 	.word	0xffffffff


	//   ....[1]....
        /*2b3c*/ 	.word	0xffffffff


	//   ....[2]....
        /*2b40*/ 	.word	0xffffffff


	//   ....[3]....
        /*2b44*/ 	.word	0xffffffff


	//   ....[4]....
        /*2b48*/ 	.word	0xffffffff


	//   ....[5]....
        /*2b4c*/ 	.word	0xffffffff


	//----- nvinfo : EIATTR_COOP_GROUP_INSTR_OFFSETS
	.align		4
.L_34:
        /*2b50*/ 	.byte	0x04, 0x28
        /*2b52*/ 	.short	(.L_36 - .L_35)


	//   ....[0]....
.L_35:
        /*2b54*/ 	.word	0x00000060


	//   ....[1]....
        /*2b58*/ 	.word	0x00000090


	//   ....[2]....
        /*2b5c*/ 	.word	0x000004e0


	//   ....[3]....
        /*2b60*/ 	.word	0x000006c0


	//   ....[4]....
        /*2b64*/ 	.word	0x000008b0


	//   ....[5]....
        /*2b68*/ 	.word	0x00001640


	//----- nvinfo : EIATTR_REG_RECONFIG
	.align		4
.L_36:
        /*2b6c*/ 	.byte	0x01, 0x54
	.zero		2


	//----- nvinfo : EIATTR_SYSCALL_OFFSETS
	.align		4
        /*2b70*/ 	.byte	0x04, 0x46
        /*2b72*/ 	.short	(.L_38 - .L_37)


	//   ....[0]....
.L_37:
        /*2b74*/ 	.word	0x000017f0


	//   ....[1]....
        /*2b78*/ 	.word	0x000096b0


	//   ....[2]....
        /*2b7c*/ 	.word	0x000097a0


	//----- nvinfo : EIATTR_MBARRIER_INSTR_OFFSETS
	.align		4
.L_38:
        /*2b80*/ 	.byte	0x04, 0x39
        /*2b82*/ 	.short	(.L_40 - .L_39)


	//   ....[0]....
.L_39:
        /*2b84*/ 	.word	0x00000650
        /*2b88*/ 	.word	0x000000ff
        /*2b8c*/ 	.word	0x00000000
        /*2b90*/ 	.short	0x0100
        /*2b92*/ 	.byte	0x08
	.zero		1


	//   ....[1]....
        /*2b94*/ 	.word	0x00000660
        /*2b98*/ 	.word	0x000000ff
        /*2b9c*/ 	.word	0x00000018
        /*2ba0*/ 	.short	0x0100
        /*2ba2*/ 	.byte	0x08
	.zero		1


	//   ....[2]....
        /*2ba4*/ 	.word	0x00000670
        /*2ba8*/ 	.word	0x000000ff
        /*2bac*/ 	.word	0x00000008
        /*2bb0*/ 	.short	0x0100
        /*2bb2*/ 	.byte	0x08
	.zero		1


	//   ....[3]....
        /*2bb4*/ 	.word	0x00000680
        /*2bb8*/ 	.word	0x000000ff
        /*2bbc*/ 	.word	0x00000020
        /*2bc0*/ 	.short	0x0100
        /*2bc2*/ 	.byte	0x08
	.zero		1


	//   ....[4]....
        /*2bc4*/ 	.word	0x00000690
        /*2bc8*/ 	.word	0x000000ff
        /*2bcc*/ 	.word	0x00000010
        /*2bd0*/ 	.short	0x0100
        /*2bd2*/ 	.byte	0x08
	.zero		1


	//   ....[5]....
        /*2bd4*/ 	.word	0x000006a0
        /*2bd8*/ 	.word	0x000000ff
        /*2bdc*/ 	.word	0x00000028
        /*2be0*/ 	.short	0x0100
        /*2be2*/ 	.byte	0x08
	.zero		1


	//   ....[6]....
        /*2be4*/ 	.word	0x000007e0
        /*2be8*/ 	.word	0x000000ff
        /*2bec*/ 	.word	0x00000030
        /*2bf0*/ 	.short	0x0100
        /*2bf2*/ 	.byte	0x08
	.zero		1


	//   ....[7]....
        /*2bf4*/ 	.word	0x000007f0
        /*2bf8*/ 	.word	0x000000ff
        /*2bfc*/ 	.word	0x00000050
        /*2c00*/ 	.short	0x0100
        /*2c02*/ 	.byte	0x08
	.zero		1


	//   ....[8]....
        /*2c04*/ 	.word	0x00000800
        /*2c08*/ 	.word	0x000000ff
        /*2c0c*/ 	.word	0x00000038
        /*2c10*/ 	.short	0x0100
        /*2c12*/ 	.byte	0x08
	.zero		1


	//   ....[9]....
        /*2c14*/ 	.word	0x00000810
        /*2c18*/ 	.word	0x000000ff
        /*2c1c*/ 	.word	0x00000058
        /*2c20*/ 	.short	0x0100
        /*2c22*/ 	.byte	0x08
	.zero		1


	//   ....[10]....
        /*2c24*/ 	.word	0x00000820
        /*2c28*/ 	.word	0x000000ff
        /*2c2c*/ 	.word	0x00000040
        /*2c30*/ 	.short	0x0100
        /*2c32*/ 	.byte	0x08
	.zero		1


	//   ....[11]....
        /*2c34*/ 	.word	0x00000830
        /*2c38*/ 	.word	0x000000ff
        /*2c3c*/ 	.word	0x00000060
        /*2c40*/ 	.short	0x0100
        /*2c42*/ 	.byte	0x08
	.zero		1


	//   ....[12]....
        /*2c44*/ 	.word	0x00000840
        /*2c48*/ 	.word	0x000000ff
        /*2c4c*/ 	.word	0x00000048
        /*2c50*/ 	.short	0x0100
        /*2c52*/ 	.byte	0x08
	.zero		1


	//   ....[13]....
        /*2c54*/ 	.word	0x00000850
        /*2c58*/ 	.word	0x000000ff
        /*2c5c*/ 	.word	0x00000068
        /*2c60*/ 	.short	0x0100
        /*2c62*/ 	.byte	0x08
	.zero		1


	//   ....[14]....
        /*2c64*/ 	.word	0x00000b20
        /*2c68*/ 	.word	0x000000ff
        /*2c6c*/ 	.word	0x00000070
        /*2c70*/ 	.short	0x0100
        /*2c72*/ 	.byte	0x08
	.zero		1


	//   ....[15]....
        /*2c74*/ 	.word	0x00000b40
        /*2c78*/ 	.word	0x000000ff
        /*2c7c*/ 	.word	0x00000078
        /*2c80*/ 	.short	0x0100
        /*2c82*/ 	.byte	0x08
	.zero		1


	//   ....[16]....
        /*2c84*/ 	.word	0x00001890
        /*2c88*/ 	.word	0x00000003
        /*2c8c*/ 	.word	0x00000000
        /*2c90*/ 	.short	0x010a
        /*2c92*/ 	.byte	0x3f
	.zero		1


	//   ....[17]....
        /*2c94*/ 	.word	0x000018d0
        /*2c98*/ 	.word	0x00000003
        /*2c9c*/ 	.word	0x00000000
        /*2ca0*/ 	.short	0x010a
        /*2ca2*/ 	.byte	0x3f
	.zero		1


	//   ....[18]....
        /*2ca4*/ 	.word	0x00005020
        /*2ca8*/ 	.word	0x000000ff
        /*2cac*/ 	.word	0x00000000
        /*2cb0*/ 	.short	0x010a
        /*2cb2*/ 	.byte	0x08
	.zero		1


	//   ....[19]....
        /*2cb4*/ 	.word	0x00005060
        /*2cb8*/ 	.word	0x000000ff
        /*2cbc*/ 	.word	0x00000000
        /*2cc0*/ 	.short	0x010a
        /*2cc2*/ 	.byte	0x08
	.zero		1


	//   ....[20]....
        /*2cc4*/ 	.word	0x00009290
        /*2cc8*/ 	.word	0x000000ff
        /*2ccc*/ 	.word	0x00000000
        /*2cd0*/ 	.short	0x0101
        /*2cd2*/ 	.byte	0x08
	.zero		1


	//   ....[21]....
        /*2cd4*/ 	.word	0x00009490
        /*2cd8*/ 	.word	0x000000ff
        /*2cdc*/ 	.word	0x00000000
        /*2ce0*/ 	.short	0x0101
        /*2ce2*/ 	.byte	0x06
	.zero		1


	//   ....[22]....
        /*2ce4*/ 	.word	0x0000a120
        /*2ce8*/ 	.word	0x000000ff
        /*2cec*/ 	.word	0x00000030
        /*2cf0*/ 	.short	0x010a
        /*2cf2*/ 	.byte	0x32
	.zero		1


	//   ....[23]....
        /*2cf4*/ 	.word	0x0000aa40
        /*2cf8*/ 	.word	0x000000ff
        /*2cfc*/ 	.word	0x00000000
        /*2d00*/ 	.short	0x0101
        /*2d02*/ 	.byte	0x04
	.zero		1


	//   ....[24]....
        /*2d04*/ 	.word	0x0000ab20
        /*2d08*/ 	.word	0x0000000d
        /*2d0c*/ 	.word	0x00000030
        /*2d10*/ 	.short	0x010a
        /*2d12*/ 	.byte	0x3f
	.zero		1


	//   ....[25]....
        /*2d14*/ 	.word	0x0000b160
        /*2d18*/ 	.word	0x000000ff
        /*2d1c*/ 	.word	0x00000000
        /*2d20*/ 	.short	0x0101
        /*2d22*/ 	.byte	0x04
	.zero		1


	//   ....[26]....
        /*2d24*/ 	.word	0x0000b250
        /*2d28*/ 	.word	0x0000000d
        /*2d2c*/ 	.word	0x00000030
        /*2d30*/ 	.short	0x010a
        /*2d32*/ 	.byte	0x3f
	.zero		1


	//   ....[27]....
        /*2d34*/ 	.word	0x0000b9c0
        /*2d38*/ 	.word	0x000000ff
        /*2d3c*/ 	.word	0x00000000
        /*2d40*/ 	.short	0x0101
        /*2d42*/ 	.byte	0x04
	.zero		1


	//   ....[28]....
        /*2d44*/ 	.word	0x0000baa0
        /*2d48*/ 	.word	0x00000014
        /*2d4c*/ 	.word	0x00000030
        /*2d50*/ 	.short	0x010a
        /*2d52*/ 	.byte	0x3f
	.zero		1


	//   ....[29]....
        /*2d54*/ 	.word	0x0000c120
        /*2d58*/ 	.word	0x000000ff
        /*2d5c*/ 	.word	0x00000000
        /*2d60*/ 	.short	0x0101
        /*2d62*/ 	.byte	0x04
	.zero		1


	//   ....[30]....
        /*2d64*/ 	.word	0x0000c200
        /*2d68*/ 	.word	0x00000014
        /*2d6c*/ 	.word	0x00000030
        /*2d70*/ 	.short	0x010a
        /*2d72*/ 	.byte	0x3f
	.zero		1


	//   ....[31]....
        /*2d74*/ 	.word	0x0000c960
        /*2d78*/ 	.word	0x000000ff
        /*2d7c*/ 	.word	0x00000000
        /*2d80*/ 	.short	0x0101
        /*2d82*/ 	.byte	0x04
	.zero		1


	//   ....[32]....
        /*2d84*/ 	.word	0x0000ca50
        /*2d88*/ 	.word	0x00000014
        /*2d8c*/ 	.word	0x00000030
        /*2d90*/ 	.short	0x010a
        /*2d92*/ 	.byte	0x3f
	.zero		1


	//   ....[33]....
        /*2d94*/ 	.word	0x0000d0a0
        /*2d98*/ 	.word	0x000000ff
        /*2d9c*/ 	.word	0x00000000
        /*2da0*/ 	.short	0x0101
        /*2da2*/ 	.byte	0x04
	.zero		1


	//   ....[34]....
        /*2da4*/ 	.word	0x0000d190
        /*2da8*/ 	.word	0x00000014
        /*2dac*/ 	.word	0x00000030
        /*2db0*/ 	.short	0x010a
        /*2db2*/ 	.byte	0x3f
	.zero		1


	//   ....[35]....
        /*2db4*/ 	.word	0x0000d8e0
        /*2db8*/ 	.word	0x000000ff
        /*2dbc*/ 	.word	0x00000000
        /*2dc0*/ 	.short	0x0101
        /*2dc2*/ 	.byte	0x04
	.zero		1


	//   ....[36]....
        /*2dc4*/ 	.word	0x0000d9d0
        /*2dc8*/ 	.word	0x00000014
        /*2dcc*/ 	.word	0x00000030
        /*2dd0*/ 	.short	0x010a
        /*2dd2*/ 	.byte	0x3f
	.zero		1


	//   ....[37]....
        /*2dd4*/ 	.word	0x0000e020
        /*2dd8*/ 	.word	0x000000ff
        /*2ddc*/ 	.word	0x00000000
        /*2de0*/ 	.short	0x0101
        /*2de2*/ 	.byte	0x04
	.zero		1


	//   ....[38]....
        /*2de4*/ 	.word	0x0000e110
        /*2de8*/ 	.word	0x00000014
        /*2dec*/ 	.word	0x00000030
        /*2df0*/ 	.short	0x010a
        /*2df2*/ 	.byte	0x3f
	.zero		1


	//   ....[39]....
        /*2df4*/ 	.word	0x0000e860
        /*2df8*/ 	.word	0x000000ff
        /*2dfc*/ 	.word	0x00000000
        /*2e00*/ 	.short	0x0101
        /*2e02*/ 	.byte	0x04
	.zero		1


	//   ....[40]....
        /*2e04*/ 	.word	0x0000e950
        /*2e08*/ 	.word	0x00000014
        /*2e0c*/ 	.word	0x00000030
        /*2e10*/ 	.short	0x010a
        /*2e12*/ 	.byte	0x3f
	.zero		1


	//   ....[41]....
        /*2e14*/ 	.word	0x0000efa0
        /*2e18*/ 	.word	0x000000ff
        /*2e1c*/ 	.word	0x00000000
        /*2e20*/ 	.short	0x0101
        /*2e22*/ 	.byte	0x04
	.zero		1


	//   ....[42]....
        /*2e24*/ 	.word	0x0000f090
        /*2e28*/ 	.word	0x00000014
        /*2e2c*/ 	.word	0x00000030
        /*2e30*/ 	.short	0x010a
        /*2e32*/ 	.byte	0x3f
	.zero		1


	//   ....[43]....
        /*2e34*/ 	.word	0x0000f7e0
        /*2e38*/ 	.word	0x000000ff
        /*2e3c*/ 	.word	0x00000000
        /*2e40*/ 	.short	0x0101
        /*2e42*/ 	.byte	0x04
	.zero		1


	//   ....[44]....
        /*2e44*/ 	.word	0x0000f8d0
        /*2e48*/ 	.word	0x00000014
        /*2e4c*/ 	.word	0x00000030
        /*2e50*/ 	.short	0x010a
        /*2e52*/ 	.byte	0x3f
	.zero		1


	//   ....[45]....
        /*2e54*/ 	.word	0x0000ff20
        /*2e58*/ 	.word	0x000000ff
        /*2e5c*/ 	.word	0x00000000
        /*2e60*/ 	.short	0x0101
        /*2e62*/ 	.byte	0x04
	.zero		1


	//   ....[46]....
        /*2e64*/ 	.word	0x00010010
        /*2e68*/ 	.word	0x00000014
        /*2e6c*/ 	.word	0x00000030
        /*2e70*/ 	.short	0x010a
        /*2e72*/ 	.byte	0x3f
	.zero		1


	//   ....[47]....
        /*2e74*/ 	.word	0x00010760
        /*2e78*/ 	.word	0x000000ff
        /*2e7c*/ 	.word	0x00000000
        /*2e80*/ 	.short	0x0101
        /*2e82*/ 	.byte	0x04
	.zero		1


	//   ....[48]....
        /*2e84*/ 	.word	0x00010850
        /*2e88*/ 	.word	0x00000014
        /*2e8c*/ 	.word	0x00000030
        /*2e90*/ 	.short	0x010a
        /*2e92*/ 	.byte	0x3f
	.zero		1


	//   ....[49]....
        /*2e94*/ 	.word	0x00010ea0
        /*2e98*/ 	.word	0x000000ff
        /*2e9c*/ 	.word	0x00000000
        /*2ea0*/ 	.short	0x0101
        /*2ea2*/ 	.byte	0x04
	.zero		1


	//   ....[50]....
        /*2ea4*/ 	.word	0x00010f90
        /*2ea8*/ 	.word	0x00000014
        /*2eac*/ 	.word	0x00000030
        /*2eb0*/ 	.short	0x010a
        /*2eb2*/ 	.byte	0x3f
	.zero		1


	//   ....[51]....
        /*2eb4*/ 	.word	0x000116e0
        /*2eb8*/ 	.word	0x000000ff
        /*2ebc*/ 	.word	0x00000000
        /*2ec0*/ 	.short	0x0101
        /*2ec2*/ 	.byte	0x04
	.zero		1


	//   ....[52]....
        /*2ec4*/ 	.word	0x000117d0
        /*2ec8*/ 	.word	0x0000000c
        /*2ecc*/ 	.word	0x00000030
        /*2ed0*/ 	.short	0x010a
        /*2ed2*/ 	.byte	0x3f
	.zero		1


	//   ....[53]....
        /*2ed4*/ 	.word	0x00011dd0
        /*2ed8*/ 	.word	0x000000ff
        /*2edc*/ 	.word	0x00000000
        /*2ee0*/ 	.short	0x0101
        /*2ee2*/ 	.byte	0x04
	.zero		1


	//   ....[54]....
        /*2ee4*/ 	.word	0x000127c0
        /*2ee8*/ 	.word	0x000000ff
        /*2eec*/ 	.word	0x00000000
        /*2ef0*/ 	.short	0x0101
        /*2ef2*/ 	.byte	0x04
	.zero		1


	//   ....[55]....
        /*2ef4*/ 	.word	0x00012f40
        /*2ef8*/ 	.word	0x000000ff
        /*2efc*/ 	.word	0x00000078
        /*2f00*/ 	.short	0x010a
        /*2f02*/ 	.byte	0x04
	.zero		1


	//   ....[56]....
        /*2f04*/ 	.word	0x00013380
        /*2f08*/ 	.word	0x000000ff
        /*2f0c*/ 	.word	0x00000050
        /*2f10*/ 	.short	0x010a
        /*2f12*/ 	.byte	0x04
	.zero		1


	//   ....[57]....
        /*2f14*/ 	.word	0x00013470
        /*2f18*/ 	.word	0x000000ff
        /*2f1c*/ 	.word	0x00000030
        /*2f20*/ 	.short	0x010b
        /*2f22*/ 	.byte	0x04
	.zero		1


	//   ....[58]....
        /*2f24*/ 	.word	0x000134d0
        /*2f28*/ 	.word	0x000000ff
        /*2f2c*/ 	.word	0x00000000
        /*2f30*/ 	.short	0x0101
        /*2f32*/ 	.byte	0x0e
	.zero		1


	//   ....[59]....
        /*2f34*/ 	.word	0x00013500
        /*2f38*/ 	.word	0x000000ff
        /*2f3c*/ 	.word	0x00000058
        /*2f40*/ 	.short	0x010a
        /*2f42*/ 	.byte	0x04
	.zero		1


	//   ....[60]....
        /*2f44*/ 	.word	0x00013610
        /*2f48*/ 	.word	0x000000ff
        /*2f4c*/ 	.word	0x00000038
        /*2f50*/ 	.short	0x010b
        /*2f52*/ 	.byte	0x04
	.zero		1


	//   ....[61]....
        /*2f54*/ 	.word	0x00013680
        /*2f58*/ 	.word	0x000000ff
        /*2f5c*/ 	.word	0x00000000
        /*2f60*/ 	.short	0x0101
        /*2f62*/ 	.byte	0x0d
	.zero		1


	//   ....[62]....
        /*2f64*/ 	.word	0x000136b0
        /*2f68*/ 	.word	0x000000ff
        /*2f6c*/ 	.word	0x00000060
        /*2f70*/ 	.short	0x010a
        /*2f72*/ 	.byte	0x04
	.zero		1


	//   ....[63]....
        /*2f74*/ 	.word	0x000137b0
        /*2f78*/ 	.word	0x000000ff
        /*2f7c*/ 	.word	0x00000040
        /*2f80*/ 	.short	0x010b
        /*2f82*/ 	.byte	0x04
	.zero		1


	//   ....[64]....
        /*2f84*/ 	.word	0x00013810
        /*2f88*/ 	.word	0x000000ff
        /*2f8c*/ 	.word	0x00000000
        /*2f90*/ 	.short	0x0101
        /*2f92*/ 	.byte	0x0f
	.zero		1


	//   ....[65]....
        /*2f94*/ 	.word	0x00013840
        /*2f98*/ 	.word	0x000000ff
        /*2f9c*/ 	.word	0x00000068
        /*2fa0*/ 	.short	0x010a
        /*2fa2*/ 	.byte	0x04
	.zero		1


	//   ....[66]....
        /*2fa4*/ 	.word	0x00013940
        /*2fa8*/ 	.word	0x000000ff
        /*2fac*/ 	.word	0x00000048
        /*2fb0*/ 	.short	0x010b
        /*2fb2*/ 	.byte	0x04
	.zero		1


	//   ....[67]....
        /*2fb4*/ 	.word	0x000139b0
        /*2fb8*/ 	.word	0x000000ff
        /*2fbc*/ 	.word	0x00000000
        /*2fc0*/ 	.short	0x0101
        /*2fc2*/ 	.byte	0x05
	.zero		1


	//   ....[68]....
        /*2fc4*/ 	.word	0x000139f0
        /*2fc8*/ 	.word	0x000000ff
        /*2fcc*/ 	.word	0x00000050
        /*2fd0*/ 	.short	0x010a
        /*2fd2*/ 	.byte	0x04
	.zero		1


	//   ....[69]....
        /*2fd4*/ 	.word	0x00013ae0
        /*2fd8*/ 	.word	0x000000ff
        /*2fdc*/ 	.word	0x00000030
        /*2fe0*/ 	.short	0x010b
        /*2fe2*/ 	.byte	0x04
	.zero		1


	//   ....[70]....
        /*2fe4*/ 	.word	0x00013b20
        /*2fe8*/ 	.word	0x000000ff
        /*2fec*/ 	.word	0x00000000
        /*2ff0*/ 	.short	0x0101
        /*2ff2*/ 	.byte	0x0e
	.zero		1


	//   ....[71]....
        /*2ff4*/ 	.word	0x00013b50
        /*2ff8*/ 	.word	0x000000ff
        /*2ffc*/ 	.word	0x00000058
        /*3000*/ 	.short	0x010a
        /*3002*/ 	.byte	0x04
	.zero		1


	//   ....[72]....
        /*3004*/ 	.word	0x00013c50
        /*3008*/ 	.word	0x000000ff
        /*300c*/ 	.word	0x00000038
        /*3010*/ 	.short	0x010b
        /*3012*/ 	.byte	0x04
	.zero		1


	//   ....[73]....
        /*3014*/ 	.word	0x00013c90
        /*3018*/ 	.word	0x000000ff
        /*301c*/ 	.word	0x00000000
        /*3020*/ 	.short	0x0101
        /*3022*/ 	.byte	0x0d
	.zero		1


	//   ....[74]....
        /*3024*/ 	.word	0x00013cd0
        /*3028*/ 	.word	0x000000ff
        /*302c*/ 	.word	0x00000060
        /*3030*/ 	.short	0x010a
        /*3032*/ 	.byte	0x04
	.zero		1


	//   ....[75]....
        /*3034*/ 	.word	0x00013dc0
        /*3038*/ 	.word	0x000000ff
        /*303c*/ 	.word	0x00000040
        /*3040*/ 	.short	0x010b
        /*3042*/ 	.byte	0x04
	.zero		1


	//   ....[76]....
        /*3044*/ 	.word	0x00013e00
        /*3048*/ 	.word	0x000000ff
        /*304c*/ 	.word	0x00000000
        /*3050*/ 	.short	0x0101
        /*3052*/ 	.byte	0x0f
	.zero		1


	//   ....[77]....
        /*3054*/ 	.word	0x00013e30
        /*3058*/ 	.word	0x000000ff
        /*305c*/ 	.word	0x00000068
        /*3060*/ 	.short	0x010a
        /*3062*/ 	.byte	0x04
	.zero		1


	//   ....[78]....
        /*3064*/ 	.word	0x00013f30
        /*3068*/ 	.word	0x000000ff
        /*306c*/ 	.word	0x00000048
        /*3070*/ 	.short	0x010b
        /*3072*/ 	.byte	0x04
	.zero		1


	//   ....[79]....
        /*3074*/ 	.word	0x00013f70
        /*3078*/ 	.word	0x000000ff
        /*307c*/ 	.word	0x00000000
        /*3080*/ 	.short	0x0101
        /*3082*/ 	.byte	0x05
	.zero		1


	//   ....[80]....
        /*3084*/ 	.word	0x00013fb0
        /*3088*/ 	.word	0x000000ff
        /*308c*/ 	.word	0x00000050
        /*3090*/ 	.short	0x010a
        /*3092*/ 	.byte	0x04
	.zero		1


	//   ....[81]....
        /*3094*/ 	.word	0x000140b0
        /*3098*/ 	.word	0x000000ff
        /*309c*/ 	.word	0x00000030
        /*30a0*/ 	.short	0x010b
        /*30a2*/ 	.byte	0x04
	.zero		1


	//   ....[82]....
        /*30a4*/ 	.word	0x000140f0
        /*30a8*/ 	.word	0x000000ff
        /*30ac*/ 	.word	0x00000000
        /*30b0*/ 	.short	0x0101
        /*30b2*/ 	.byte	0x0e
	.zero		1


	//   ....[83]....
        /*30b4*/ 	.word	0x00014120
        /*30b8*/ 	.word	0x000000ff
        /*30bc*/ 	.word	0x00000058
        /*30c0*/ 	.short	0x010a
        /*30c2*/ 	.byte	0x04
	.zero		1


	//   ....[84]....
        /*30c4*/ 	.word	0x00014220
        /*30c8*/ 	.word	0x000000ff
        /*30cc*/ 	.word	0x00000038
        /*30d0*/ 	.short	0x010b
        /*30d2*/ 	.byte	0x04
	.zero		1


	//   ....[85]....
        /*30d4*/ 	.word	0x00014260
        /*30d8*/ 	.word	0x000000ff
        /*30dc*/ 	.word	0x00000000
        /*30e0*/ 	.short	0x0101
        /*30e2*/ 	.byte	0x0d
	.zero		1


	//   ....[86]....
        /*30e4*/ 	.word	0x000142a0
        /*30e8*/ 	.word	0x000000ff
        /*30ec*/ 	.word	0x00000060
        /*30f0*/ 	.short	0x010a
        /*30f2*/ 	.byte	0x04
	.zero		1


	//   ....[87]....
        /*30f4*/ 	.word	0x000143a0
        /*30f8*/ 	.word	0x000000ff
        /*30fc*/ 	.word	0x00000040
        /*3100*/ 	.short	0x010b
        /*3102*/ 	.byte	0x04
	.zero		1


	//   ....[88]....
        /*3104*/ 	.word	0x000143e0
        /*3108*/ 	.word	0x000000ff
        /*310c*/ 	.word	0x00000000
        /*3110*/ 	.short	0x0101
        /*3112*/ 	.byte	0x0f
	.zero		1


	//   ....[89]....
        /*3114*/ 	.word	0x00014410
        /*3118*/ 	.word	0x000000ff
        /*311c*/ 	.word	0x00000068
        /*3120*/ 	.short	0x010a
        /*3122*/ 	.byte	0x04
	.zero		1


	//   ....[90]....
        /*3124*/ 	.word	0x00014510
        /*3128*/ 	.word	0x000000ff
        /*312c*/ 	.word	0x00000048
        /*3130*/ 	.short	0x010b
        /*3132*/ 	.byte	0x04
	.zero		1


	//   ....[91]....
        /*3134*/ 	.word	0x00014550
        /*3138*/ 	.word	0x000000ff
        /*313c*/ 	.word	0x00000000
        /*3140*/ 	.short	0x0101
        /*3142*/ 	.byte	0x05
	.zero		1


	//   ....[92]....
        /*3144*/ 	.word	0x00014590
        /*3148*/ 	.word	0x000000ff
        /*314c*/ 	.word	0x00000050
        /*3150*/ 	.short	0x010a
        /*3152*/ 	.byte	0x04
	.zero		1


	//   ....[93]....
        /*3154*/ 	.word	0x00014690
        /*3158*/ 	.word	0x000000ff
        /*315c*/ 	.word	0x00000030
        /*3160*/ 	.short	0x010b
        /*3162*/ 	.byte	0x04
	.zero		1


	//   ....[94]....
        /*3164*/ 	.word	0x000146d0
        /*3168*/ 	.word	0x000000ff
        /*316c*/ 	.word	0x00000000
        /*3170*/ 	.short	0x0101
        /*3172*/ 	.byte	0x0e
	.zero		1


	//   ....[95]....
        /*3174*/ 	.word	0x00014700
        /*3178*/ 	.word	0x000000ff
        /*317c*/ 	.word	0x00000058
        /*3180*/ 	.short	0x010a
        /*3182*/ 	.byte	0x04
	.zero		1


	//   ....[96]....
        /*3184*/ 	.word	0x00014800
        /*3188*/ 	.word	0x000000ff
        /*318c*/ 	.word	0x00000038
        /*3190*/ 	.short	0x010b
        /*3192*/ 	.byte	0x04
	.zero		1


	//   ....[97]....
        /*3194*/ 	.word	0x00014840
        /*3198*/ 	.word	0x000000ff
        /*319c*/ 	.word	0x00000000
        /*31a0*/ 	.short	0x0101
        /*31a2*/ 	.byte	0x0d
	.zero		1


	//   ....[98]....
        /*31a4*/ 	.word	0x00014880
        /*31a8*/ 	.word	0x000000ff
        /*31ac*/ 	.word	0x00000060
        /*31b0*/ 	.short	0x010a
        /*31b2*/ 	.byte	0x04
	.zero		1


	//   ....[99]....
        /*31b4*/ 	.word	0x00014980
        /*31b8*/ 	.word	0x000000ff
        /*31bc*/ 	.word	0x00000040
        /*31c0*/ 	.short	0x010b
        /*31c2*/ 	.byte	0x04
	.zero		1


	//   ....[100]....
        /*31c4*/ 	.word	0x000149c0
        /*31c8*/ 	.word	0x000000ff
        /*31cc*/ 	.word	0x00000000
        /*31d0*/ 	.short	0x0101
        /*31d2*/ 	.byte	0x0f
	.zero		1


	//   ....[101]....
        /*31d4*/ 	.word	0x000149f0
        /*31d8*/ 	.word	0x000000ff
        /*31dc*/ 	.word	0x00000068
        /*31e0*/ 	.short	0x010a
        /*31e2*/ 	.byte	0x04
	.zero		1


	//   ....[102]....
        /*31e4*/ 	.word	0x00014af0
        /*31e8*/ 	.word	0x000000ff
        /*31ec*/ 	.word	0x00000048
        /*31f0*/ 	.short	0x010b
        /*31f2*/ 	.byte	0x04
	.zero		1


	//   ....[103]....
        /*31f4*/ 	.word	0x00014b40
        /*31f8*/ 	.word	0x000000ff
        /*31fc*/ 	.word	0x00000000
        /*3200*/ 	.short	0x0101
        /*3202*/ 	.byte	0x05
	.zero		1


	//   ....[104]....
        /*3204*/ 	.word	0x00015250
        /*3208*/ 	.word	0x00000000
        /*320c*/ 	.word	0x00000050
        /*3210*/ 	.short	0x010a
        /*3212*/ 	.byte	0x3f
	.zero		1


	//   ....[105]....
        /*3214*/ 	.word	0x00015290
        /*3218*/ 	.word	0x00000000
        /*321c*/ 	.word	0x00000058
        /*3220*/ 	.short	0x010a
        /*3222*/ 	.byte	0x3f
	.zero		1


	//   ....[106]....
        /*3224*/ 	.word	0x000152d0
        /*3228*/ 	.word	0x00000000
        /*322c*/ 	.word	0x00000060
        /*3230*/ 	.short	0x010a
        /*3232*/ 	.byte	0x3f
	.zero		1


	//   ....[107]....
        /*3234*/ 	.word	0x00015330
        /*3238*/ 	.word	0x00000000
        /*323c*/ 	.word	0x00000068
        /*3240*/ 	.short	0x010a
        /*3242*/ 	.byte	0x3f
	.zero		1


	//   ....[108]....
        /*3244*/ 	.word	0x00015670
        /*3248*/ 	.word	0x0000000c
        /*324c*/ 	.word	0x00000018
        /*3250*/ 	.short	0x010a
        /*3252*/ 	.byte	0x3f
	.zero		1


	//   ....[109]....
        /*3254*/ 	.word	0x000159d0
        /*3258*/ 	.word	0x00000002
        /*325c*/ 	.word	0x00000078
        /*3260*/ 	.short	0x0101
        /*3262*/ 	.byte	0x3f
	.zero		1


	//   ....[110]....
        /*3264*/ 	.word	0x00016190
        /*3268*/ 	.word	0x00000005
        /*326c*/ 	.word	0x00000000
        /*3270*/ 	.short	0x010a
        /*3272*/ 	.byte	0x3f
	.zero		1


	//   ....[111]....
        /*3274*/ 	.word	0x00016220
        /*3278*/ 	.word	0x00000007
        /*327c*/ 	.word	0x00000000
        /*3280*/ 	.short	0x010a
        /*3282*/ 	.byte	0x3f
	.zero		1


	//   ....[112]....
        /*3284*/ 	.word	0x000162b0
        /*3288*/ 	.word	0x00000003
        /*328c*/ 	.word	0x00000000
        /*3290*/ 	.short	0x010a
        /*3292*/ 	.byte	0x3f
	.zero		1


	//   ....[113]....
        /*3294*/ 	.word	0x00016310
        /*3298*/ 	.word	0x00000003
        /*329c*/ 	.word	0x00000000
        /*32a0*/ 	.short	0x010a
        /*32a2*/ 	.byte	0x3f
	.zero		1


	//   ....[114]....
        /*32a4*/ 	.word	0x00016370
        /*32a8*/ 	.word	0x00000002
        /*32ac*/ 	.word	0x00000000
        /*32b0*/ 	.short	0x010a
        /*32b2*/ 	.byte	0x3f
	.zero		1


	//   ....[115]....
        /*32b4*/ 	.word	0x000163d0
        /*32b8*/ 	.word	0x00000004
        /*32bc*/ 	.word	0x00000030
        /*32c0*/ 	.short	0x010a
        /*32c2*/ 	.byte	0x3f
	.zero		1


	//   ....[116]....
        /*32c4*/ 	.word	0x00016420
        /*32c8*/ 	.word	0x0000000d
        /*32cc*/ 	.word	0x00000030
        /*32d0*/ 	.short	0x010a
        /*32d2*/ 	.byte	0x3f
	.zero		1


	//   ....[117]....
        /*32d4*/ 	.word	0x00016470
        /*32d8*/ 	.word	0x0000000d
        /*32dc*/ 	.word	0x00000030
        /*32e0*/ 	.short	0x010a
        /*32e2*/ 	.byte	0x3f
	.zero		1


	//   ....[118]....
        /*32e4*/ 	.word	0x000164c0
        /*32e8*/ 	.word	0x00000014
        /*32ec*/ 	.word	0x00000030
        /*32f0*/ 	.short	0x010a
        /*32f2*/ 	.byte	0x3f
	.zero		1


	//   ....[119]....
        /*32f4*/ 	.word	0x00016510
        /*32f8*/ 	.word	0x00000014
        /*32fc*/ 	.word	0x00000030
        /*3300*/ 	.short	0x010a
        /*3302*/ 	.byte	0x3f
	.zero		1


	//   ....[120]....
        /*3304*/ 	.word	0x00016560
        /*3308*/ 	.word	0x00000014
        /*330c*/ 	.word	0x00000030
        /*3310*/ 	.short	0x010a
        /*3312*/ 	.byte	0x3f
	.zero		1


	//   ....[121]....
        /*3314*/ 	.word	0x000165b0
        /*3318*/ 	.word	0x00000014
        /*331c*/ 	.word	0x00000030
        /*3320*/ 	.short	0x010a
        /*3322*/ 	.byte	0x3f
	.zero		1


	//   ....[122]....
        /*3324*/ 	.word	0x00016600
        /*3328*/ 	.word	0x00000014
        /*332c*/ 	.word	0x00000030
        /*3330*/ 	.short	0x010a
        /*3332*/ 	.byte	0x3f
	.zero		1


	//   ....[123]....
        /*3334*/ 	.word	0x00016650
        /*3338*/ 	.word	0x00000014
        /*333c*/ 	.word	0x00000030
        /*3340*/ 	.short	0x010a
        /*3342*/ 	.byte	0x3f
	.zero		1


	//   ....[124]....
        /*3344*/ 	.word	0x000166a0
        /*3348*/ 	.word	0x00000014
        /*334c*/ 	.word	0x00000030
        /*3350*/ 	.short	0x010a
        /*3352*/ 	.byte	0x3f
	.zero		1


	//   ....[125]....
        /*3354*/ 	.word	0x000166f0
        /*3358*/ 	.word	0x00000014
        /*335c*/ 	.word	0x00000030
        /*3360*/ 	.short	0x010a
        /*3362*/ 	.byte	0x3f
	.zero		1


	//   ....[126]....
        /*3364*/ 	.word	0x00016740
        /*3368*/ 	.word	0x00000014
        /*336c*/ 	.word	0x00000030
        /*3370*/ 	.short	0x010a
        /*3372*/ 	.byte	0x3f
	.zero		1


	//   ....[127]....
        /*3374*/ 	.word	0x00016790
        /*3378*/ 	.word	0x00000014
        /*337c*/ 	.word	0x00000030
        /*3380*/ 	.short	0x010a
        /*3382*/ 	.byte	0x3f
	.zero		1


	//   ....[128]....
        /*3384*/ 	.word	0x000167e0
        /*3388*/ 	.word	0x00000014
        /*338c*/ 	.word	0x00000030
        /*3390*/ 	.short	0x010a
        /*3392*/ 	.byte	0x3f
	.zero		1


	//   ....[129]....
        /*3394*/ 	.word	0x00016830
        /*3398*/ 	.word	0x00000014
        /*339c*/ 	.word	0x00000030
        /*33a0*/ 	.short	0x010a
        /*33a2*/ 	.byte	0x3f
	.zero		1


	//   ....[130]....
        /*33a4*/ 	.word	0x00016880
        /*33a8*/ 	.word	0x0000000c
        /*33ac*/ 	.word	0x00000030
        /*33b0*/ 	.short	0x010a
        /*33b2*/ 	.byte	0x3f
	.zero		1


	//   ....[131]....
        /*33b4*/ 	.word	0x000168e0
        /*33b8*/ 	.word	0x00000005
        /*33bc*/ 	.word	0x00000078
        /*33c0*/ 	.short	0x010a
        /*33c2*/ 	.byte	0x3f
	.zero		1


	//   ....[132]....
        /*33c4*/ 	.word	0x00016940
        /*33c8*/ 	.word	0x00000003
        /*33cc*/ 	.word	0x00000050
        /*33d0*/ 	.short	0x010a
        /*33d2*/ 	.byte	0x3f
	.zero		1


	//   ....[133]....
        /*33d4*/ 	.word	0x000169a0
        /*33d8*/ 	.word	0x00000003
        /*33dc*/ 	.word	0x00000058
        /*33e0*/ 	.short	0x010a
        /*33e2*/ 	.byte	0x3f
	.zero		1


	//   ....[134]....
        /*33e4*/ 	.word	0x00016a00
        /*33e8*/ 	.word	0x00000003
        /*33ec*/ 	.word	0x00000060
        /*33f0*/ 	.short	0x010a
        /*33f2*/ 	.byte	0x3f
	.zero		1


	//   ....[135]....
        /*33f4*/ 	.word	0x00016a60
        /*33f8*/ 	.word	0x00000003
        /*33fc*/ 	.word	0x00000068
        /*3400*/ 	.short	0x010a
        /*3402*/ 	.byte	0x3f
	.zero		1


	//   ....[136]....
        /*3404*/ 	.word	0x00016ac0
        /*3408*/ 	.word	0x00000004
        /*340c*/ 	.word	0x00000050
        /*3410*/ 	.short	0x010a
        /*3412*/ 	.byte	0x3f
	.zero		1


	//   ....[137]....
        /*3414*/ 	.word	0x00016b20
        /*3418*/ 	.word	0x00000004
        /*341c*/ 	.word	0x00000058
        /*3420*/ 	.short	0x010a
        /*3422*/ 	.byte	0x3f
	.zero		1


	//   ....[138]....
        /*3424*/ 	.word	0x00016b80
        /*3428*/ 	.word	0x00000004
        /*342c*/ 	.word	0x00000060
        /*3430*/ 	.short	0x010a
        /*3432*/ 	.byte	0x3f
	.zero		1


	//   ....[139]....
        /*3434*/ 	.word	0x00016be0
        /*3438*/ 	.word	0x00000004
        /*343c*/ 	.word	0x00000068
        /*3440*/ 	.short	0x010a
        /*3442*/ 	.byte	0x3f
	.zero		1


	//   ....[140]....
        /*3444*/ 	.word	0x00016c40
        /*3448*/ 	.word	0x00000005
        /*344c*/ 	.word	0x00000050
        /*3450*/ 	.short	0x010a
        /*3452*/ 	.byte	0x3f
	.zero		1


	//   ....[141]....
        /*3454*/ 	.word	0x00016ca0
        /*3458*/ 	.word	0x00000005
        /*345c*/ 	.word	0x00000058
        /*3460*/ 	.short	0x010a
        /*3462*/ 	.byte	0x3f
	.zero		1


	//   ....[142]....
        /*3464*/ 	.word	0x00016d00
        /*3468*/ 	.word	0x00000005
        /*346c*/ 	.word	0x00000060
        /*3470*/ 	.short	0x010a
        /*3472*/ 	.byte	0x3f
	.zero		1


	//   ....[143]....
        /*3474*/ 	.word	0x00016d60
        /*3478*/ 	.word	0x00000005
        /*347c*/ 	.word	0x00000068
        /*3480*/ 	.short	0x010a
        /*3482*/ 	.byte	0x3f
	.zero		1


	//   ....[144]....
        /*3484*/ 	.word	0x00016dc0
        /*3488*/ 	.word	0x00000002
        /*348c*/ 	.word	0x00000050
        /*3490*/ 	.short	0x010a
        /*3492*/ 	.byte	0x3f
	.zero		1


	//   ....[145]....
        /*3494*/ 	.word	0x00016e20
        /*3498*/ 	.word	0x00000002
        /*349c*/ 	.word	0x00000058
        /*34a0*/ 	.short	0x010a
        /*34a2*/ 	.byte	0x3f
	.zero		1


	//   ....[146]....
        /*34a4*/ 	.word	0x00016e80
        /*34a8*/ 	.word	0x00000002
        /*34ac*/ 	.word	0x00000060
        /*34b0*/ 	.short	0x010a
        /*34b2*/ 	.byte	0x3f
	.zero		1


	//   ....[147]....
        /*34b4*/ 	.word	0x00016ee0
        /*34b8*/ 	.word	0x00000002
        /*34bc*/ 	.word	0x00000068
        /*34c0*/ 	.short	0x010a
        /*34c2*/ 	.byte	0x3f
	.zero		1


	//   ....[148]....
        /*34c4*/ 	.word	0x00016f30
        /*34c8*/ 	.word	0x00000000
        /*34cc*/ 	.word	0x00000050
        /*34d0*/ 	.short	0x010a
        /*34d2*/ 	.byte	0x3f
	.zero		1


	//   ....[149]....
        /*34d4*/ 	.word	0x00016f80
        /*34d8*/ 	.word	0x00000000
        /*34dc*/ 	.word	0x00000058
        /*34e0*/ 	.short	0x010a
        /*34e2*/ 	.byte	0x3f
	.zero		1


	//   ....[150]....
        /*34e4*/ 	.word	0x00016fd0
        /*34e8*/ 	.word	0x00000000
        /*34ec*/ 	.word	0x00000060
        /*34f0*/ 	.short	0x010a
        /*34f2*/ 	.byte	0x3f
	.zero		1


	//   ....[151]....
        /*34f4*/ 	.word	0x000170a0
        /*34f8*/ 	.word	0x0000000c
        /*34fc*/ 	.word	0x00000018
        /*3500*/ 	.short	0x010a
        /*3502*/ 	.byte	0x3f
	.zero		1


	//   ....[152]....
        /*3504*/ 	.word	0x00017170
        /*3508*/ 	.word	0x00000005
        /*350c*/ 	.word	0x00000000
        /*3510*/ 	.short	0x010a
        /*3512*/ 	.byte	0x3f
	.zero		1


	//   ....[153]....
        /*3514*/ 	.word	0x000171c0
        /*3518*/ 	.word	0x00000007
        /*351c*/ 	.word	0x00000000
        /*3520*/ 	.short	0x010a
        /*3522*/ 	.byte	0x3f
	.zero		1


	//----- nvinfo : EIATTR_NUM_MBARRIERS
	.align		4
.L_40:
        /*3524*/ 	.byte	0x03, 0x38
        /*3526*/ 	.short	0x0010


	//----- nvinfo : EIATTR_EXIT_INSTR_OFFSETS
	.align		4
        /*3528*/ 	.byte	0x04, 0x1c
        /*352a*/ 	.short	(.L_42 - .L_41)


	//   ....[0]....
.L_41:
        /*352c*/ 	.word	0x00016300


	//----- nvinfo : EIATTR_MAX_THREADS
	.align		4
.L_42:
        /*3530*/ 	.byte	0x04, 0x05
        /*3532*/ 	.short	(.L_44 - .L_43)
.L_43:
        /*3534*/ 	.word	0x00000180
        /*3538*/ 	.word	0x00000001
        /*353c*/ 	.word	0x00000001


	//----- nvinfo : EIATTR_CRS_STACK_SIZE
	.align		4
.L_44:
        /*3540*/ 	.byte	0x04, 0x1e
        /*3542*/ 	.short	(.L_46 - .L_45)
.L_45:
        /*3544*/ 	.word	0x00000000


	//----- nvinfo : EIATTR_CBANK_PARAM_SIZE
	.align		4
.L_46:
        /*3548*/ 	.byte	0x03, 0x19
        /*354a*/ 	.short	0x0770


	//----- nvinfo : EIATTR_PARAM_CBANK
	.align		4
        /*354c*/ 	.byte	0x04, 0x0a
        /*354e*/ 	.short	(.L_48 - .L_47)
	.align		4
.L_47:
        /*3550*/ 	.word	index@(.nv.constant0._ZN7cutlass13device_kernelINS_4gemm6kernel13GemmUniversalIN4cute5tupleIJiiiiEEENS1_10collective13CollectiveMmaINS1_34MainloopSm90TmaGmmaWarpSpecializedILi3ENS5_IJNS4_1CILi1EEESB_SB_EEENS1_35KernelTmaWarpSpecializedCooperativeEEENS5_IJNSA_ILi256EEESF_NSA_ILi64EEEEEENS_6half_tENS5_IJlSB_lEEESI_SJ_NS4_8TiledMMAINS4_8MMA_AtomIJNS4_4SM904GMMA26MMA_64x256x16_F32F16F16_SSILNSN_5MajorE0ELSP_0ELNSN_7ScaleInE1ELSQ_1EEEEEENS4_6LayoutINS5_IJNSA_ILi2EEESB_SB_EEENS5_IJSB_NSA_ILi0EEESW_EEEEENS5_IJNS4_10UnderscoreESZ_SZ_EEEEENS4_13SM90_TMA_LOADENS4_14ComposedLayoutINS4_7SwizzleILi3ELi4ELi3EEENS4_18smem_ptr_flag_bitsILi16EEENST_INS5_IJNSA_ILi8EEESG_EEENS5_IJSG_SB_EEEEEEEvNS4_8identityES12_S1C_vS1D_EENS_8epilogue10collective18CollectiveEpilogueINS1F_22Sm90TmaWarpSpecializedILi4ELi2ELi16ELb1ELb0EEEJSH_NS5_IJNSA_ILi128EEENSA_ILi32EEEEEESI_SJ_SI_SJ_NS1F_6fusion15FusionCallbacksIS1J_NS1N_23LinCombPerRowBiasEltActINS1F_6thread4ReLuESI_fSI_SI_fLi8ELNS_15FloatRoundStyleE2EEESH_S1M_JEEES12_NS13_INS14_ILi2ELi4ELi3EEES17_NST_INS5_IJS18_S1L_EEENS5_IJS1L_SB_EEEEEEENS4_17SM75_U32x4_LDSM_NENS4_14SM90_TMA_STOREES1Z_NS4_17SM90_U32x4_STSM_NENS4_9Copy_AtomIJS22_SI_EEEvEEEvvEEEEvNT_6ParamsE)
        /*3554*/ 	.short	0x0210
        /*3556*/ 	.short	0x0770


	//----- nvinfo : EIATTR_SW_WAR
	.align		4
.L_48:
        /*3558*/ 	.byte	0x04, 0x36
        /*355a*/ 	.short	(.L_50 - .L_49)
.L_49:
        /*355c*/ 	.word	0x00000008
.L_50:


//--------------------- .nv.callgraph             --------------------------
	.section	.nv.callgraph,"",@"SHT_CUDA_CALLGRAPH"
	.align	4
	.sectionentsize	8
	.align		4
        /*0000*/ 	.word	0x00000000
	.align		4
        /*0004*/ 	.word	0xffffffff
	.align		4
        /*0008*/ 	.word	index@(_ZN7cutlass13device_kernelINS_4gemm6kernel13GemmUniversalIN4cute5tupleIJiiiiEEENS1_10collective13CollectiveMmaINS1_34MainloopSm90TmaGmmaWarpSpecializedILi3ENS5_IJNS4_1CILi1EEESB_SB_EEENS1_35KernelTmaWarpSpecializedCooperativeEEENS5_IJNSA_ILi256EEESF_NSA_ILi64EEEEEENS_6half_tENS5_IJlSB_lEEESI_SJ_NS4_8TiledMMAINS4_8MMA_AtomIJNS4_4SM904GMMA26MMA_64x256x16_F32F16F16_SSILNSN_5MajorE0ELSP_0ELNSN_7ScaleInE1ELSQ_1EEEEEENS4_6LayoutINS5_IJNSA_ILi2EEESB_SB_EEENS5_IJSB_NSA_ILi0EEESW_EEEEENS5_IJNS4_10UnderscoreESZ_SZ_EEEEENS4_13SM90_TMA_LOADENS4_14ComposedLayoutINS4_7SwizzleILi3ELi4ELi3EEENS4_18smem_ptr_flag_bitsILi16EEENST_INS5_IJNSA_ILi8EEESG_EEENS5_IJSG_SB_EEEEEEEvNS4_8identityES12_S1C_vS1D_EENS_8epilogue10collective18CollectiveEpilogueINS1F_22Sm90TmaWarpSpecializedILi4ELi2ELi16ELb1ELb0EEEJSH_NS5_IJNSA_ILi128EEENSA_ILi32EEEEEESI_SJ_SI_SJ_NS1F_6fusion15FusionCallbacksIS1J_NS1N_23LinCombPerRowBiasEltActINS1F_6thread4ReLuESI_fSI_SI_fLi8ELNS_15FloatRoundStyleE2EEESH_S1M_JEEES12_NS13_INS14_ILi2ELi4ELi3EEES17_NST_INS5_IJS18_S1L_EEENS5_IJS1L_SB_EEEEEEENS4_17SM75_U32x4_LDSM_NENS4_14SM90_TMA_STOREES1Z_NS4_17SM90_U32x4_STSM_NENS4_9Copy_AtomIJS22_SI_EEEvEEEvvEEEEvNT_6ParamsE)
	.align		4
        /*000c*/ 	.word	index@(__assertfail)
	.align		4
        /*0010*/ 	.word	0x00000000
	.align		4
        /*0014*/ 	.word	0xfffffffe
	.align		4
        /*0018*/ 	.word	0x00000000
	.align		4
        /*001c*/ 	.word	0xfffffffd
	.align		4
        /*0020*/ 	.word	0x00000000
	.align		4
        /*0024*/ 	.word	0xfffffffc


//--------------------- .nv.constant4             --------------------------
	.section	.nv.constant4,"a",@progbits
	.align	8
	.align		8
.nv.constant4:
        /*0000*/ 	.dword	__assertfail
	.align		8
        /*0008*/ 	.dword	__unnamed_1
	.align		8
        /*0010*/ 	.dword	__unnamed_2
	.align		8
        /*0018*/ 	.dword	_ZN39_INTERNAL_f2f9368c_4_k_cu_90fd632e_31434cuda3std3__45__cpo5beginE
	.align		8
        /*0020*/ 	.dword	_ZN39_INTERNAL_f2f9368c_4_k_cu_90fd632e_31434cuda3std3__45__cpo3endE
	.align		8
        /*0028*/ 	.dword	_ZN39_INTERNAL_f2f9368c_4_k_cu_90fd632e_31434cuda3std3__45__cpo6cbeginE
	.align		8
        /*0030*/ 	.dword	_ZN39_INTERNAL_f2f9368c_4_k_cu_90fd632e_31434cuda3std3__45__cpo4cendE
	.align		8
        /*0038*/ 	.dword	_ZN39_INTERNAL_f2f9368c_4_k_cu_90fd632e_31434cuda3std3__441_GLOBAL__N__f2f9368c_4_k_cu_90fd632e_31436ignoreE
	.align		8
        /*0040*/ 	.dword	_ZN39_INTERNAL_f2f9368c_4_k_cu_90fd632e_31434cuda3std3__419piecewise_constructE
	.align		8
        /*0048*/ 	.dword	_ZN39_INTERNAL_f2f9368c_4_k_cu_90fd632e_31434cuda3std3__48in_placeE
	.align		8
        /*0050*/ 	.dword	_ZN39_INTERNAL_f2f9368c_4_k_cu_90fd632e_31434cuda3std6ranges3__45__cpo4swapE
	.align		8
        /*0058*/ 	.dword	_ZN39_INTERNAL_f2f9368c_4_k_cu_90fd632e_31434cuda3std6ranges3__45__cpo9iter_moveE
	.align		8
        /*0060*/ 	.dword	_ZN39_INTERNAL_f2f9368c_4_k_cu_90fd632e_31434cute7productE
	.align		8
        /*0068*/ 	.dword	_ZN39_INTERNAL_f2f9368c_4_k_cu_90fd632e_31434cute1_E
	.align		8
        /*0070*/ 	.dword	$str$22
	.align		8
        /*0078*/ 	.dword	$str$23
	.align		8
        /*0080*/ 	.dword	$str$26
	.align		8
        /*0088*/ 	.dword	$str$27


//--------------------- .text._ZN7cutlass13device_kernelINS_4gemm6kernel13GemmUniversalIN4cute5tupleIJiiiiEEENS1_10collective13CollectiveMmaINS1_34MainloopSm90TmaGmmaWarpSpecializedILi3ENS5_IJNS4_1CILi1EEESB_SB_EEENS1_35KernelTmaWarpSpecializedCooperativeEEENS5_IJNSA_ILi256EEESF_NSA_ILi64EEEEEENS_6half_tENS5_IJlSB_lEEESI_SJ_NS4_8TiledMMAINS4_8MMA_AtomIJNS4_4SM904GMMA26MMA_64x256x16_F32F16F16_SSILNSN_5MajorE0ELSP_0ELNSN_7ScaleInE1ELSQ_1EEEEEENS4_6LayoutINS5_IJNSA_ILi2EEESB_SB_EEENS5_IJSB_NSA_ILi0EEESW_EEEEENS5_IJNS4_10UnderscoreESZ_SZ_EEEEENS4_13SM90_TMA_LOADENS4_14ComposedLayoutINS4_7SwizzleILi3ELi4ELi3EEENS4_18smem_ptr_flag_bitsILi16EEENST_INS5_IJNSA_ILi8EEESG_EEENS5_IJSG_SB_EEEEEEEvNS4_8identityES12_S1C_vS1D_EENS_8epilogue10collective18CollectiveEpilogueINS1F_22Sm90TmaWarpSpecializedILi4ELi2ELi16ELb1ELb0EEEJSH_NS5_IJNSA_ILi128EEENSA_ILi32EEEEEESI_SJ_SI_SJ_NS1F_6fusion15FusionCallbacksIS1J_NS1N_23LinCombPerRowBiasEltActINS1F_6thread4ReLuESI_fSI_SI_fLi8ELNS_15FloatRoundStyleE2EEESH_S1M_JEEES12_NS13_INS14_ILi2ELi4ELi3EEES17_NST_INS5_IJS18_S1L_EEENS5_IJS1L_SB_EEEEEEENS4_17SM75_U32x4_LDSM_NENS4_14SM90_TMA_STOREES1Z_NS4_17SM90_U32x4_STSM_NENS4_9Copy_AtomIJS22_SI_EEEvEEEvvEEEEvNT_6ParamsE --------------------------
	.section	.text._ZN7cutlass13device_kernelINS_4gemm6kernel13GemmUniversalIN4cute5tupleIJiiiiEEENS1_10collective13CollectiveMmaINS1_34MainloopSm90TmaGmmaWarpSpecializedILi3ENS5_IJNS4_1CILi1EEESB_SB_EEENS1_35KernelTmaWarpSpecializedCooperativeEEENS5_IJNSA_ILi256EEESF_NSA_ILi64EEEEEENS_6half_tENS5_IJlSB_lEEESI_SJ_NS4_8TiledMMAINS4_8MMA_AtomIJNS4_4SM904GMMA26MMA_64x256x16_F32F16F16_SSILNSN_5MajorE0ELSP_0ELNSN_7ScaleInE1ELSQ_1EEEEEENS4_6LayoutINS5_IJNSA_ILi2EEESB_SB_EEENS5_IJSB_NSA_ILi0EEESW_EEEEENS5_IJNS4_10UnderscoreESZ_SZ_EEEEENS4_13SM90_TMA_LOADENS4_14ComposedLayoutINS4_7SwizzleILi3ELi4ELi3EEENS4_18smem_ptr_flag_bitsILi16EEENST_INS5_IJNSA_ILi8EEESG_EEENS5_IJSG_SB_EEEEEEEvNS4_8identityES12_S1C_vS1D_EENS_8epilogue10collective18CollectiveEpilogueINS1F_22Sm90TmaWarpSpecializedILi4ELi2ELi16ELb1ELb0EEEJSH_NS5_IJNSA_ILi128EEENSA_ILi32EEEEEESI_SJ_SI_SJ_NS1F_6fusion15FusionCallbacksIS1J_NS1N_23LinCombPerRowBiasEltActINS1F_6thread4ReLuESI_fSI_SI_fLi8ELNS_15FloatRoundStyleE2EEESH_S1M_JEEES12_NS13_INS14_ILi2ELi4ELi3EEES17_NST_INS5_IJS18_S1L_EEENS5_IJS1L_SB_EEEEEEENS4_17SM75_U32x4_LDSM_NENS4_14SM90_TMA_STOREES1Z_NS4_17SM90_U32x4_STSM_NENS4_9Copy_AtomIJS22_SI_EEEvEEEvvEEEEvNT_6ParamsE,"ax",@progbits
	.align	128
.text._ZN7cutlass13device_kernelINS_4gemm6kernel13GemmUniversalIN4cute5tupleIJiiiiEEENS1_10collective13CollectiveMmaINS1_34MainloopSm90TmaGmmaWarpSpecializedILi3ENS5_IJNS4_1CILi1EEESB_SB_EEENS1_35KernelTmaWarpSpecializedCooperativeEEENS5_IJNSA_ILi256EEESF_NSA_ILi64EEEEEENS_6half_tENS5_IJlSB_lEEESI_SJ_NS4_8TiledMMAINS4_8MMA_AtomIJNS4_4SM904GMMA26MMA_64x256x16_F32F16F16_SSILNSN_5MajorE0ELSP_0ELNSN_7ScaleInE1ELSQ_1EEEEEENS4_6LayoutINS5_IJNSA_ILi2EEESB_SB_EEENS5_IJSB_NSA_ILi0EEESW_EEEEENS5_IJNS4_10UnderscoreESZ_SZ_EEEEENS4_13SM90_TMA_LOADENS4_14ComposedLayoutINS4_7SwizzleILi3ELi4ELi3EEENS4_18smem_ptr_flag_bitsILi16EEENST_INS5_IJNSA_ILi8EEESG_EEENS5_IJSG_SB_EEEEEEEvNS4_8identityES12_S1C_vS1D_EENS_8epilogue10collective18CollectiveEpilogueINS1F_22Sm90TmaWarpSpecializedILi4ELi2ELi16ELb1ELb0EEEJSH_NS5_IJNSA_ILi128EEENSA_ILi32EEEEEESI_SJ_SI_SJ_NS1F_6fusion15FusionCallbacksIS1J_NS1N_23LinCombPerRowBiasEltActINS1F_6thread4ReLuESI_fSI_SI_fLi8ELNS_15FloatRoundStyleE2EEESH_S1M_JEEES12_NS13_INS14_ILi2ELi4ELi3EEES17_NST_INS5_IJS18_S1L_EEENS5_IJS1L_SB_EEEEEEENS4_17SM75_U32x4_LDSM_NENS4_14SM90_TMA_STOREES1Z_NS4_17SM90_U32x4_STSM_NENS4_9Copy_AtomIJS22_SI_EEEvEEEvvEEEEvNT_6ParamsE:
        .type           _ZN7cutlass13device_kernelINS_4gemm6kernel13GemmUniversalIN4cute5tupleIJiiiiEEENS1_10collective13CollectiveMmaINS1_34MainloopSm90TmaGmmaWarpSpecializedILi3ENS5_IJNS4_1CILi1EEESB_SB_EEENS1_35KernelTmaWarpSpecializedCooperativeEEENS5_IJNSA_ILi256EEESF_NSA_ILi64EEEEEENS_6half_tENS5_IJlSB_lEEESI_SJ_NS4_8TiledMMAINS4_8MMA_AtomIJNS4_4SM904GMMA26MMA_64x256x16_F32F16F16_SSILNSN_5MajorE0ELSP_0ELNSN_7ScaleInE1ELSQ_1EEEEEENS4_6LayoutINS5_IJNSA_ILi2EEESB_SB_EEENS5_IJSB_NSA_ILi0EEESW_EEEEENS5_IJNS4_10UnderscoreESZ_SZ_EEEEENS4_13SM90_TMA_LOADENS4_14ComposedLayoutINS4_7SwizzleILi3ELi4ELi3EEENS4_18smem_ptr_flag_bitsILi16EEENST_INS5_IJNSA_ILi8EEESG_EEENS5_IJSG_SB_EEEEEEEvNS4_8identityES12_S1C_vS1D_EENS_8epilogue10collective18CollectiveEpilogueINS1F_22Sm90TmaWarpSpecializedILi4ELi2ELi16ELb1ELb0EEEJSH_NS5_IJNSA_ILi128EEENSA_ILi32EEEEEESI_SJ_SI_SJ_NS1F_6fusion15FusionCallbacksIS1J_NS1N_23LinCombPerRowBiasEltActINS1F_6thread4ReLuESI_fSI_SI_fLi8ELNS_15FloatRoundStyleE2EEESH_S1M_JEEES12_NS13_INS14_ILi2ELi4ELi3EEES17_NST_INS5_IJS18_S1L_EEENS5_IJS1L_SB_EEEEEEENS4_17SM75_U32x4_LDSM_NENS4_14SM90_TMA_STOREES1Z_NS4_17SM90_U32x4_STSM_NENS4_9Copy_AtomIJS22_SI_EEEvEEEvvEEEEvNT_6ParamsE,@function
        .size           _ZN7cutlass13device_kernelINS_4gemm6kernel13GemmUniversalIN4cute5tupleIJiiiiEEENS1_10collective13CollectiveMmaINS1_34MainloopSm90TmaGmmaWarpSpecializedILi3ENS5_IJNS4_1CILi1EEESB_SB_EEENS1_35KernelTmaWarpSpecializedCooperativeEEENS5_IJNSA_ILi256EEESF_NSA_ILi64EEEEEENS_6half_tENS5_IJlSB_lEEESI_SJ_NS4_8TiledMMAINS4_8MMA_AtomIJNS4_4SM904GMMA26MMA_64x256x16_F32F16F16_SSILNSN_5MajorE0ELSP_0ELNSN_7ScaleInE1ELSQ_1EEEEEENS4_6LayoutINS5_IJNSA_ILi2EEESB_SB_EEENS5_IJSB_NSA_ILi0EEESW_EEEEENS5_IJNS4_10UnderscoreESZ_SZ_EEEEENS4_13SM90_TMA_LOADENS4_14ComposedLayoutINS4_7SwizzleILi3ELi4ELi3EEENS4_18smem_ptr_flag_bitsILi16EEENST_INS5_IJNSA_ILi8EEESG_EEENS5_IJSG_SB_EEEEEEEvNS4_8identityES12_S1C_vS1D_EENS_8epilogue10collective18CollectiveEpilogueINS1F_22Sm90TmaWarpSpecializedILi4ELi2ELi16ELb1ELb0EEEJSH_NS5_IJNSA_ILi128EEENSA_ILi32EEEEEESI_SJ_SI_SJ_NS1F_6fusion15FusionCallbacksIS1J_NS1N_23LinCombPerRowBiasEltActINS1F_6thread4ReLuESI_fSI_SI_fLi8ELNS_15FloatRoundStyleE2EEESH_S1M_JEEES12_NS13_INS14_ILi2ELi4ELi3EEES17_NST_INS5_IJS18_S1L_EEENS5_IJS1L_SB_EEEEEEENS4_17SM75_U32x4_LDSM_NENS4_14SM90_TMA_STOREES1Z_NS4_17SM90_U32x4_STSM_NENS4_9Copy_AtomIJS22_SI_EEEvEEEvvEEEEvNT_6ParamsE,(.L_x_400 - _ZN7cutlass13device_kernelINS_4gemm6kernel13GemmUniversalIN4cute5tupleIJiiiiEEENS1_10collective13CollectiveMmaINS1_34MainloopSm90TmaGmmaWarpSpecializedILi3ENS5_IJNS4_1CILi1EEESB_SB_EEENS1_35KernelTmaWarpSpecializedCooperativeEEENS5_IJNSA_ILi256EEESF_NSA_ILi64EEEEEENS_6half_tENS5_IJlSB_lEEESI_SJ_NS4_8TiledMMAINS4_8MMA_AtomIJNS4_4SM904GMMA26MMA_64x256x16_F32F16F16_SSILNSN_5MajorE0ELSP_0ELNSN_7ScaleInE1ELSQ_1EEEEEENS4_6LayoutINS5_IJNSA_ILi2EEESB_SB_EEENS5_IJSB_NSA_ILi0EEESW_EEEEENS5_IJNS4_10UnderscoreESZ_SZ_EEEEENS4_13SM90_TMA_LOADENS4_14ComposedLayoutINS4_7SwizzleILi3ELi4ELi3EEENS4_18smem_ptr_flag_bitsILi16EEENST_INS5_IJNSA_ILi8EEESG_EEENS5_IJSG_SB_EEEEEEEvNS4_8identityES12_S1C_vS1D_EENS_8epilogue10collective18CollectiveEpilogueINS1F_22Sm90TmaWarpSpecializedILi4ELi2ELi16ELb1ELb0EEEJSH_NS5_IJNSA_ILi128EEENSA_ILi32EEEEEESI_SJ_SI_SJ_NS1F_6fusion15FusionCallbacksIS1J_NS1N_23LinCombPerRowBiasEltActINS1F_6thread4ReLuESI_fSI_SI_fLi8ELNS_15FloatRoundStyleE2EEESH_S1M_JEEES12_NS13_INS14_ILi2ELi4ELi3EEES17_NST_INS5_IJS18_S1L_EEENS5_IJS1L_SB_EEEEEEENS4_17SM75_U32x4_LDSM_NENS4_14SM90_TMA_STOREES1Z_NS4_17SM90_U32x4_STSM_NENS4_9Copy_AtomIJS22_SI_EEEvEEEvvEEEEvNT_6ParamsE)
        .other          _ZN7cutlass13device_kernelINS_4gemm6kernel13GemmUniversalIN4cute5tupleIJiiiiEEENS1_10collective13CollectiveMmaINS1_34MainloopSm90TmaGmmaWarpSpecializedILi3ENS5_IJNS4_1CILi1EEESB_SB_EEENS1_35KernelTmaWarpSpecializedCooperativeEEENS5_IJNSA_ILi256EEESF_NSA_ILi64EEEEEENS_6half_tENS5_IJlSB_lEEESI_SJ_NS4_8TiledMMAINS4_8MMA_AtomIJNS4_4SM904GMMA26MMA_64x256x16_F32F16F16_SSILNSN_5MajorE0ELSP_0ELNSN_7ScaleInE1ELSQ_1EEEEEENS4_6LayoutINS5_IJNSA_ILi2EEESB_SB_EEENS5_IJSB_NSA_ILi0EEESW_EEEEENS5_IJNS4_10UnderscoreESZ_SZ_EEEEENS4_13SM90_TMA_LOADENS4_14ComposedLayoutINS4_7SwizzleILi3ELi4ELi3EEENS4_18smem_ptr_flag_bitsILi16EEENST_INS5_IJNSA_ILi8EEESG_EEENS5_IJSG_SB_EEEEEEEvNS4_8identityES12_S1C_vS1D_EENS_8epilogue10collective18CollectiveEpilogueINS1F_22Sm90TmaWarpSpecializedILi4ELi2ELi16ELb1ELb0EEEJSH_NS5_IJNSA_ILi128EEENSA_ILi32EEEEEESI_SJ_SI_SJ_NS1F_6fusion15FusionCallbacksIS1J_NS1N_23LinCombPerRowBiasEltActINS1F_6thread4ReLuESI_fSI_SI_fLi8ELNS_15FloatRoundStyleE2EEESH_S1M_JEEES12_NS13_INS14_ILi2ELi4ELi3EEES17_NST_INS5_IJS18_S1L_EEENS5_IJS1L_SB_EEEEEEENS4_17SM75_U32x4_LDSM_NENS4_14SM90_TMA_STOREES1Z_NS4_17SM90_U32x4_STSM_NENS4_9Copy_AtomIJS22_SI_EEEvEEEvvEEEEvNT_6ParamsE,@"STO_CUDA_ENTRY STV_DEFAULT"
_ZN7cutlass13device_kernelINS_4gemm6kernel13GemmUniversalIN4cute5tupleIJiiiiEEENS1_10collective13CollectiveMmaINS1_34MainloopSm90TmaGmmaWarpSpecializedILi3ENS5_IJNS4_1CILi1EEESB_SB_EEENS1_35KernelTmaWarpSpecializedCooperativeEEENS5_IJNSA_ILi256EEESF_NSA_ILi64EEEEEENS_6half_tENS5_IJlSB_lEEESI_SJ_NS4_8TiledMMAINS4_8MMA_AtomIJNS4_4SM904GMMA26MMA_64x256x16_F32F16F16_SSILNSN_5MajorE0ELSP_0ELNSN_7ScaleInE1ELSQ_1EEEEEENS4_6LayoutINS5_IJNSA_ILi2EEESB_SB_EEENS5_IJSB_NSA_ILi0EEESW_EEEEENS5_IJNS4_10UnderscoreESZ_SZ_EEEEENS4_13SM90_TMA_LOADENS4_14ComposedLayoutINS4_7SwizzleILi3ELi4ELi3EEENS4_18smem_ptr_flag_bitsILi16EEENST_INS5_IJNSA_ILi8EEESG_EEENS5_IJSG_SB_EEEEEEEvNS4_8identityES12_S1C_vS1D_EENS_8epilogue10collective18CollectiveEpilogueINS1F_22Sm90TmaWarpSpecializedILi4ELi2ELi16ELb1ELb0EEEJSH_NS5_IJNSA_ILi128EEENSA_ILi32EEEEEESI_SJ_SI_SJ_NS1F_6fusion15FusionCallbacksIS1J_NS1N_23LinCombPerRowBiasEltActINS1F_6thread4ReLuESI_fSI_SI_fLi8ELNS_15FloatRoundStyleE2EEESH_S1M_JEEES12_NS13_INS14_ILi2ELi4ELi3EEES17_NST_INS5_IJS18_S1L_EEENS5_IJS1L_SB_EEEEEEENS4_17SM75_U32x4_LDSM_NENS4_14SM90_TMA_STOREES1Z_NS4_17SM90_U32x4_STSM_NENS4_9Copy_AtomIJS22_SI_EEEvEEEvvEEEEvNT_6ParamsE:
[----:B------:R-:W1:Y:S02]  /*0000*/  LDC R1, c[0x0][0x28] ;  /* 0x00000a00ff017b82 */ /* 0x000e640000000800 */
[----:B-1----:R-:W-:Y:S01]  /*0010*/  IADD3 R1, R1, -0x7b0, RZ ;  /* 0xfffff85001017810 */ /* 0x002fe20007ffe0ff */
[----:B------:R-:W1:Y:S01]  /*0020*/  S2R R3, SR_TID.X ;  /* 0x0000000000037919 */ /* 0x000e620000002100 */
[----:B------:R-:W-:Y:S01]  /*0030*/  ELECT P0, URZ, PT ;  /* 0x00000000003f782f */ /* 0x000fe20003800000 */
[----:B------:R-:W-:Y:S01]  /*0040*/  BSSY B0, `(.L_x_0) ;  /* 0x000001a000007945 */ /* 0x000fe20003800000 */
[----:B-1----:R-:W-:-:S05]  /*0050*/  SHF.R.U32.HI R0, RZ, 0x5, R3 ;  /* 0x00000005ff007819 */ /* 0x002fca0000011603 */
[----:B------:R-:W1:Y:S02]  /*0060*/  SHFL.IDX PT, R2, R0, RZ, 0x1f ;  /* 0x00001fff00027589 */ /* 0x000e6400000e0000 */
[----:B-1----:R-:W-:Y:S02]  /*0070*/  R2UR UR57, R2 ;  /* 0x00000000023972ca */ /* 0x002fe400000e0000 */
[----:B------:R-:W-:-:S06]  /*0080*/  SHF.R.U32.HI R2, RZ, 0x7, R3 ;  /* 0x00000007ff027819 */ /* 0x000fcc0000011603 */
[----:B------:R-:W1:Y:S05]  /*0090*/  SHFL.IDX PT, R2, R2, RZ, 0x1f ;  /* 0x00001fff02027589 */ /* 0x000e6a00000e0000 */
[----:B------:R-:W-:Y:S02]  /*00a0*/  USHF.R.S32.HI UR4, URZ, 0x1f, UR57 ;  /* 0x0000001f3f047899 */ /* 0x000fe40008011439 */
[----:B------:R-:W-:Y:S02]  /*00b0*/  ISETP.NE.OR P0, PT, RZ, UR57, !P0 ;  /* 0x00000039ff007c0c */ /* 0x000fe4000c705670 */
[----:B------:R-:W-:-:S04]  /*00c0*/  ULEA.HI UR4, UR4, UR57, URZ, 0x2 ;  /* 0x0000003904047291 */ /* 0x000fc8000f8f103f */
[----:B------:R-:W-:-:S04]  /*00d0*/  ULOP3.LUT UR4, UR4, 0xfffffffc, URZ, 0xc0, !UPT ;  /* 0xfffffffc04047892 */ /* 0x000fc8000f8ec03f */
[----:B------:R-:W-:-:S03]  /*00e0*/  UIADD3 UR57, UR57, -UR4, URZ ;  /* 0x8000000439397290 */ /* 0x000fc6000fffe03f */
[----:B------:R-:W-:Y:S09]  /*00f0*/  @P0 BRA `(.L_x_1) ;  /* 0x0000000000380947 */ /* 0x000ff20003800000 */
[----:B------:R-:W-:Y:S02]  /*0100*/  ULDC.64 UR4, c[0x0][0x198] ;  /* 0x0000660000047ab9 */ /* 0x000fe40000000a00 */
[----:B------:R-:W-:Y:S02]  /*0110*/  UIADD3 UR6, UP0, UR4, 0xf0, URZ ;  /* 0x000000f004067890 */ /* 0x000fe4000ff1e03f */
[----:B------:R-:W-:Y:S02]  /*0120*/  UIADD3 UR8, UP1, UR4, 0x1f0, URZ ;  /* 0x000001f004087890 */ /* 0x000fe4000ff3e03f */
[----:B------:R-:W-:Y:S02]  /*0130*/  UIADD3 UR10, UP2, UR4, 0x3f0, URZ ;  /* 0x000003f0040a7890 */ /* 0x000fe4000ff5e03f */
[----:B------:R-:W-:Y:S02]  /*0140*/  UIADD3 UR4, UP3, UR4, 0x4f0, URZ ;  /* 0x000004f004047890 */ /* 0x000fe4000ff7e03f */
[----:B------:R-:W-:-:S02]  /*0150*/  UIADD3.X UR7, URZ, UR5, URZ, UP0, !UPT ;  /* 0x000000053f077290 */ /* 0x000fc400087fe43f */
[----:B------:R-:W-:Y:S02]  /*0160*/  UIADD3.X UR9, URZ, UR5, URZ, UP1, !UPT ;  /* 0x000000053f097290 */ /* 0x000fe40008ffe43f */
[----:B------:R-:W-:Y:S02]  /*0170*/  UIADD3.X UR11, URZ, UR5, URZ, UP2, !UPT ;  /* 0x000000053f0b7290 */ /* 0x000fe400097fe43f */
[----:B------:R-:W-:-:S03]  /*0180*/  UIADD3.X UR5, URZ, UR5, URZ, UP3, !UPT ;  /* 0x000000053f057290 */ /* 0x000fc60009ffe43f */
[----:B------:R2:W-:Y:S02]  /*0190*/  UTMACCTL.PF [UR6] ;  /* 0x00000000060079b9 */ /* 0x0005e40008040000 */
[----:B------:R2:W-:Y:S02]  /*01a0*/  UTMACCTL.PF [UR8] ;  /* 0x00000000080079b9 */ /* 0x0005e40008040000 */
[----:B------:R2:W-:Y:S02]  /*01b0*/  UTMACCTL.PF [UR10] ;  /* 0x000000000a0079b9 */ /* 0x0005e40008040000 */
[----:B------:R2:W-:Y:S02]  /*01c0*/  UTMACCTL.PF [UR4] ;  /* 0x00000000040079b9 */ /* 0x0005e40008040000 */
[----:B--2---:R-:W-:Y:S01]  /*01d0*/  NOP ;  /* 0x0000000000007918 */ /* 0x004fe20000000000 */
.L_x_1:
[----:B------:R-:W-:Y:S05]  /*01e0*/  BSYNC B0 ;  /* 0x0000000000007941 */ /* 0x000fea0003800000 */
.L_x_0:
[----:B------:R-:W-:Y:S01]  /*01f0*/  ULDC.64 UR8, c[0x0][0x590] ;  /* 0x0001640000087ab9 */ /* 0x000fe20000000a00 */
[----:B-1----:R-:W-:Y:S01]  /*0200*/  R2UR UR6, R2 ;  /* 0x00000000020672ca */ /* 0x002fe200000e0000 */
[----:B------:R-:W-:Y:S01]  /*0210*/  ULDC.64 UR4, c[0x0][0x588] ;  /* 0x0001620000047ab9 */ /* 0x000fe20000000a00 */
[----:B------:R-:W-:Y:S01]  /*0220*/  ISETP.NE.U32.AND P2, PT, RZ, UR8, PT ;  /* 0x00000008ff007c0c */ /* 0x000fe2000bf45070 */
[----:B------:R-:W-:Y:S01]  /*0230*/  ULDC.64 UR58, c[0x0][0x208] ;  /* 0x00008200003a7ab9 */ /* 0x000fe20000000a00 */
[----:B------:R-:W-:Y:S02]  /*0240*/  PRMT R4, RZ, 0x7610, R4 ;  /* 0x00007610ff047816 */ /* 0x000fe40000000004 */
[----:B------:R-:W-:-:S13]  /*0250*/  ISETP.NE.AND.EX P1, PT, RZ, UR9, PT, P2 ;  /* 0x00000009ff007c0c */ /* 0x000fda000bf25320 */
[----:B------:R-:W-:Y:S05]  /*0260*/  @P1 BRA `(.L_x_2) ;  /* 0x0000000000441947 */ /* 0x000fea0003800000 */
[----:B------:R-:W-:Y:S02]  /*0270*/  ULDC.64 UR10, c[0x0][0x588] ;  /* 0x00016200000a7ab9 */ /* 0x000fe40000000a00 */
[----:B------:R-:W-:-:S04]  /*0280*/  ISETP.NE.U32.AND P0, PT, RZ, UR10, PT ;  /* 0x0000000aff007c0c */ /* 0x000fc8000bf05070 */
[----:B------:R-:W-:-:S13]  /*0290*/  ISETP.NE.AND.EX P0, PT, RZ, UR11, PT, P0 ;  /* 0x0000000bff007c0c */ /* 0x000fda000bf05300 */
[----:B------:R-:W-:Y:S05]  /*02a0*/  @!P0 BRA `(.L_x_3) ;  /* 0x00000000001c8947 */ /* 0x000fea0003800000 */
[----:B------:R-:W-:Y:S01]  /*02b0*/  IMAD.U32 R2, RZ, RZ, UR4 ;  /* 0x00000004ff027e24 */ /* 0x000fe2000f8e00ff */
[----:B------:R-:W-:-:S05]  /*02c0*/  MOV R3, UR5 ;  /* 0x0000000500037c02 */ /* 0x000fca0008000f00 */
[----:B------:R-:W2:Y:S01]  /*02d0*/  LDG.E R2, desc[UR58][R2.64] ;  /* 0x0000003a02027981 */ /* 0x000ea2000c1e1900 */
[----:B------:R-:W-:Y:S01]  /*02e0*/  IMAD.MOV.U32 R4, RZ, RZ, 0x1 ;  /* 0x00000001ff047424 */ /* 0x000fe200078e00ff */
[----:B--2---:R-:W-:-:S13]  /*02f0*/  FSETP.NEU.AND P0, PT, R2, RZ, PT ;  /* 0x000000ff0200720b */ /* 0x004fda0003f0d000 */
[----:B------:R-:W-:Y:S01]  /*0300*/  VOTEU.ANY UP0, P0 ;  /* 0x00000000003f7886 */ /* 0x000fe20000000100 */
[----:B------:R-:W-:Y:S05]  /*0310*/  BRA `(.L_x_2) ;  /* 0x0000000000187947 */ /* 0x000fea0003800000 */
.L_x_3:
[----:B------:R-:W-:Y:S01]  /*0320*/  ULDC UR4, c[0x0][0x580] ;  /* 0x0001600000047ab9 */ /* 0x000fe20000000800 */
[----:B------:R-:W-:Y:S01]  /*0330*/  MOV R4, 0x1 ;  /* 0x0000000100047802 */ /* 0x000fe20000000f00 */
[----:B------:R-:W-:Y:S01]  /*0340*/  UMOV UR5, URZ ;  /* 0x0000003f00057c82 */ /* 0x000fe20008000000 */
[----:B------:R-:W-:Y:S01]  /*0350*/  FSETP.NEU.AND P0, PT, RZ, UR4, PT ;  /* 0x00000004ff007c0b */ /* 0x000fe2000bf0d000 */
[----:B------:R-:W-:-:S12]  /*0360*/  UMOV UR4, URZ ;  /* 0x0000003f00047c82 */ /* 0x000fd80008000000 */
[----:B------:R-:W-:-:S05]  /*0370*/  VOTEU.ANY UP0, P0 ;  /* 0x00000000003f7886 */ /* 0x000fca0000000100 */
.L_x_2:
[----:B------:R-:W-:Y:S01]  /*0380*/  ISETP.NE.U32.AND P0, PT, RZ, UR4, PT ;  /* 0x00000004ff007c0c */ /* 0x000fe2000bf05070 */
[----:B------:R-:W-:Y:S01]  /*0390*/  UPLOP3.LUT UP1, UPT, UPT, UPT, UPT, 0x40, 0x0 ;  /* 0x000000000000789c */ /* 0x000fe20003f2e870 */
[----:B------:R-:W-:Y:S02]  /*03a0*/  ISETP.NE.AND.EX P2, PT, RZ, UR9, PT, P2 ;  /* 0x00000009ff007c0c */ /* 0x000fe4000bf45320 */
[----:B------:R-:W-:Y:S01]  /*03b0*/  ISETP.NE.AND.EX P0, PT, RZ, UR5, PT, P0 ;  /* 0x00000005ff007c0c */ /* 0x000fe2000bf05300 */
[----:B------:R-:W-:-:S12]  /*03c0*/  UP2UR UR61, UPR, URZ, 0x2 ;  /* 0x000000023f3d7883 */ /* 0x000fd80008000000 */
[----:B------:R-:W-:Y:S05]  /*03d0*/  @P0 BRA P2, `(.L_x_4) ;  /* 0x0000000000400947 */ /* 0x000fea0001000000 */
[----:B------:R-:W-:-:S04]  /*03e0*/  ISETP.NE.U32.AND P0, PT, RZ, UR8, PT ;  /* 0x00000008ff007c0c */ /* 0x000fc8000bf05070 */
[----:B------:R-:W-:-:S13]  /*03f0*/  ISETP.NE.AND.EX P0, PT, RZ, UR9, PT, P0 ;  /* 0x00000009ff007c0c */ /* 0x000fda000bf05300 */
[----:B------:R-:W-:Y:S05]  /*0400*/  @!P0 BRA `(.L_x_5) ;  /* 0x00000000002c8947 */ /* 0x000fea0003800000 */
[----:B------:R-:W-:Y:S01]  /*0410*/  PRMT R2, R4, 0x9910, RZ ;  /* 0x0000991004027816 */ /* 0x000fe200000000ff */
[----:B------:R-:W-:Y:S02]  /*0420*/  UISETP.NE.U32.AND UP1, UPT, UR4, URZ, UPT ;  /* 0x0000003f0400728c */ /* 0x000fe4000bf25070 */
[----:B------:R-:W-:Y:S01]  /*0430*/  USEL UR4, URZ, 0xffffffff, UP0 ;  /* 0xffffffff3f047887 */ /* 0x000fe20008000000 */
[----:B------:R-:W-:Y:S01]  /*0440*/  R2UR UR7, R2 ;  /* 0x00000000020772ca */ /* 0x000fe200000e0000 */
[----:B------:R-:W-:-:S12]  /*0450*/  UISETP.NE.AND.EX UP0, UPT, UR5, URZ, UPT, UP1 ;  /* 0x0000003f0500728c */ /* 0x000fd8000bf05310 */
[----:B------:R-:W-:-:S11]  /*0460*/  UISETP.NE.AND UP2, UPT, UR7, URZ, UPT ;  /* 0x0000003f0700728c */ /* 0x000fd6000bf45270 */
[----:B------:R-:W-:-:S04]  /*0470*/  @!UP2 USEL UR4, URZ, 0xffffffff, UP0 ;  /* 0xffffffff3f04a887 */ /* 0x000fc80008000000 */
[----:B------:R-:W-:-:S04]  /*0480*/  ULOP3.LUT UR4, UR4, 0x1, URZ, 0xc0, !UPT ;  /* 0x0000000104047892 */ /* 0x000fc8000f8ec03f */
[----:B------:R-:W-:-:S04]  /*0490*/  UISETP.EQ.U32.AND UP0, UPT, UR4, 0x1, UPT ;  /* 0x000000010400788c */ /* 0x000fc8000bf02070 */
[----:B------:R-:W-:Y:S01]  /*04a0*/  UP2UR UR61, UPR, URZ, 0x1 ;  /* 0x000000013f3d7883 */ /* 0x000fe20008000000 */
[----:B------:R-:W-:Y:S11]  /*04b0*/  BRA `(.L_x_4) ;  /* 0x0000000000087947 */ /* 0x000ff60003800000 */
.L_x_5:
[----:B------:R-:W-:-:S04]  /*04c0*/  UPLOP3.LUT UP0, UPT, UPT, UPT, UP0, 0x40, 0x0 ;  /* 0x000000000000789c */ /* 0x000fc80003f0e800 */
[----:B------:R-:W-:-:S12]  /*04d0*/  UP2UR UR61, UPR, URZ, 0x1 ;  /* 0x000000013f3d7883 */ /* 0x000fd80008000000 */
.L_x_4:
[----:B------:R-:W1:Y:S01]  /*04e0*/  SHFL.IDX PT, R2, R0, RZ, 0x1f ;  /* 0x00001fff00027589 */ /* 0x000e6200000e0000 */
[----:B------:R-:W-:Y:S02]  /*04f0*/  UISETP.NE.AND UP0, UPT, UR57, URZ, UPT ;  /* 0x0000003f3900728c */ /* 0x000fe4000bf05270 */
[----:B------:R-:W-:Y:S02]  /*0500*/  UISETP.NE.AND UP1, UPT, UR6, URZ, UPT ;  /* 0x0000003f0600728c */ /* 0x000fe4000bf25270 */
[----:B------:R-:W-:Y:S02]  /*0510*/  UP2UR UR4, UPR, URZ, 0x1 ;  /* 0x000000013f047883 */ /* 0x000fe40008000000 */
[----:B------:R-:W-:Y:S02]  /*0520*/  UISETP.EQ.OR UP0, UPT, UR57, 0x3, !UP0 ;  /* 0x000000033900788c */ /* 0x000fe4000c702670 */
[----:B------:R-:W-:Y:S02]  /*0530*/  UIADD3 UR9, UR6, -0x1, URZ ;  /* 0xffffffff06097890 */ /* 0x000fe4000fffe03f */
[----:B------:R-:W-:Y:S01]  /*0540*/  UISETP.EQ.AND UP0, UPT, UR6, URZ, UP0 ;  /* 0x0000003f0600728c */ /* 0x000fe20008702270 */
[----:B-1----:R-:W-:Y:S01]  /*0550*/  ISETP.NE.AND P0, PT, R2, RZ, PT ;  /* 0x000000ff0200720c */ /* 0x002fe20003f05270 */
[----:B------:R-:W-:-:S12]  /*0560*/  IMAD.U32 R2, RZ, RZ, UR4 ;  /* 0x00000004ff027e24 */ /* 0x000fd8000f8e00ff */
[----:B------:R-:W-:Y:S05]  /*0570*/  @P0 BRA `(.L_x_6) ;  /* 0x0000000000500947 */ /* 0x000fea0003800000 */
[----:B------:R-:W1:Y:S01]  /*0580*/  S2UR UR8, SR_CgaCtaId ;  /* 0x00000000000879c3 */ /* 0x000e620000008800 */
[----:B------:R-:W-:Y:S01]  /*0590*/  UMOV UR4, 0x400 ;  /* 0x0000040000047882 */ /* 0x000fe20000000000 */
[----:B------:R-:W-:Y:S01]  /*05a0*/  UMOV UR5, 0x1 ;  /* 0x0000000100057882 */ /* 0x000fe20000000000 */
[----:B------:R-:W-:Y:S01]  /*05b0*/  UMOV UR6, 0x100 ;  /* 0x0000010000067882 */ /* 0x000fe20000000000 */
[----:B------:R-:W-:Y:S01]  /*05c0*/  ELECT P0, URZ, PT ;  /* 0x00000000003f782f */ /* 0x000fe20003800000 */
[----:B------:R-:W-:-:S04]  /*05d0*/  UIADD3 UR6, -UR6, 0x100000, URZ ;  /* 0x0010000006067890 */ /* 0x000fc8000fffe13f */
[----:B------:R-:W-:Y:S02]  /*05e0*/  USHF.L.U32 UR7, UR6, 0xb, URZ ;  /* 0x0000000b06077899 */ /* 0x000fe4000800063f */
[----:B------:R-:W-:Y:S02]  /*05f0*/  USHF.L.U32 UR6, UR6, 0x1, URZ ;  /* 0x0000000106067899 */ /* 0x000fe4000800063f */
[----:B-1----:R-:W-:Y:S02]  /*0600*/  ULEA UR8, UR8, UR4, 0x18 ;  /* 0x0000000408087291 */ /* 0x002fe4000f8ec03f */
[----:B------:R-:W-:-:S04]  /*0610*/  UIADD3 UR4, -UR5, 0x100000, URZ ;  /* 0x0010000005047890 */ /* 0x000fc8000fffe13f */
[----:B------:R-:W-:Y:S02]  /*0620*/  USHF.L.U32 UR5, UR4, 0xb, URZ ;  /* 0x0000000b04057899 */ /* 0x000fe4000800063f */
[----:B------:R-:W-:Y:S01]  /*0630*/  USHF.L.U32 UR4, UR4, 0x1, URZ ;  /* 0x0000000104047899 */ /* 0x000fe2000800063f */
[----:B------:R-:W1:Y:S11]  /*0640*/  FENCE.VIEW.ASYNC.S ;  /* 0x00000000000073c6 */ /* 0x000e760000000000 */
[----:B-1----:R1:W2:Y:S01]  /*0650*/  SYNCS.EXCH.64 URZ, [UR8], UR4 ;  /* 0x00000004083f75b2 */ /* 0x0022a20008000100 */
[----:B------:R1:W3:Y:S01]  /*0660*/  SYNCS.EXCH.64 URZ, [UR8+0x18], UR6 ;  /* 0x00001806083f75b2 */ /* 0x0002e20008000100 */
[----:B------:R1:W4:Y:S01]  /*0670*/  SYNCS.EXCH.64 URZ, [UR8+0x8], UR4 ;  /* 0x00000804083f75b2 */ /* 0x0003220008000100 */
[----:B------:R1:W1:Y:S01]  /*0680*/  SYNCS.EXCH.64 URZ, [UR8+0x20], UR6 ;  /* 0x00002006083f75b2 */ /* 0x0002620008000100 */
[----:B------:R1:W1:Y:S01]  /*0690*/  SYNCS.EXCH.64 URZ, [UR8+0x10], UR4 ;  /* 0x00001004083f75b2 */ /* 0x0002620008000100 */
[----:B------:R1:W1:Y:S01]  /*06a0*/  SYNCS.EXCH.64 URZ, [UR8+0x28], UR6 ;  /* 0x00002806083f75b2 */ /* 0x0002620008000100 */
[----:B------:R-:W-:Y:S01]  /*06b0*/  NOP ;  /* 0x0000000000007918 */ /* 0x000fe20000000000 */
.L_x_6:
[----:B------:R-:W5:Y:S01]  /*06c0*/  SHFL.IDX PT, R2, R0, RZ, 0x1f ;  /* 0x00001fff00027589 */ /* 0x000f6200000e0000 */
[----:B------:R-:W1:Y:S01]  /*06d0*/  LDC R3, c[0x0][0x904] ;  /* 0x00024100ff037b82 */ /* 0x000e620000000800 */
[----:B------:R-:W-:Y:S01]  /*06e0*/  NOP ;  /* 0x0000000000007918 */ /* 0x000fe20000000000 */
[----:B-----5:R-:W-:-:S13]  /*06f0*/  ISETP.NE.AND P0, PT, R2, RZ, PT ;  /* 0x000000ff0200720c */ /* 0x020fda0003f05270 */
[----:B------:R-:W-:Y:S05]  /*0700*/  @P0 BRA `(.L_x_7) ;  /* 0x0000000000580947 */ /* 0x000fea0003800000 */
[----:B-1----:R-:W1:Y:S01]  /*0710*/  S2UR UR5, SR_CgaCtaId ;  /* 0x00000000000579c3 */ /* 0x002e620000008800 */
[----:B------:R-:W-:Y:S01]  /*0720*/  UMOV UR4, 0x400 ;  /* 0x0000040000047882 */ /* 0x000fe20000000000 */
[----:B------:R-:W-:Y:S01]  /*0730*/  UMOV UR6, 0x20 ;  /* 0x0000002000067882 */ /* 0x000fe20000000000 */
[----:B------:R-:W-:Y:S01]  /*0740*/  UMOV UR7, 0x100 ;  /* 0x0000010000077882 */ /* 0x000fe20000000000 */
[----:B------:R-:W-:Y:S01]  /*0750*/  ELECT P0, URZ, PT ;  /* 0x00000000003f782f */ /* 0x000fe20003800000 */
[----:B-1----:R-:W-:Y:S02]  /*0760*/  ULEA UR8, UR5, UR4, 0x18 ;  /* 0x0000000405087291 */ /* 0x002fe4000f8ec03f */
[----:B------:R-:W-:-:S04]  /*0770*/  UIADD3 UR4, -UR6, 0x100000, URZ ;  /* 0x0010000006047890 */ /* 0x000fc8000fffe13f */
[----:B------:R-:W-:Y:S02]  /*0780*/  USHF.L.U32 UR5, UR4, 0xb, URZ ;  /* 0x0000000b04057899 */ /* 0x000fe4000800063f */
[----:B------:R-:W-:Y:S02]  /*0790*/  USHF.L.U32 UR4, UR4, 0x1, URZ ;  /* 0x0000000104047899 */ /* 0x000fe4000800063f */
[----:B------:R-:W-:-:S04]  /*07a0*/  UIADD3 UR6, -UR7, 0x100000, URZ ;  /* 0x0010000007067890 */ /* 0x000fc8000fffe13f */
[----:B------:R-:W-:Y:S02]  /*07b0*/  USHF.L.U32 UR7, UR6, 0xb, URZ ;  /* 0x0000000b06077899 */ /* 0x000fe4000800063f */
[----:B------:R-:W-:Y:S01]  /*07c0*/  USHF.L.U32 UR6, UR6, 0x1, URZ ;  /* 0x0000000106067899 */ /* 0x000fe2000800063f */
[----:B------:R-:W1:Y:S03]  /*07d0*/  FENCE.VIEW.ASYNC.S ;  /* 0x00000000000073c6 */ /* 0x000e660000000000 */
[----:B-1----:R1:W1:Y:S08]  /*07e0*/  SYNCS.EXCH.64 URZ, [UR8+0x30], UR4 ;  /* 0x00003004083f75b2 */ /* 0x0022700008000100 */
[----:B------:R1:W1:Y:S01]  /*07f0*/  SYNCS.EXCH.64 URZ, [UR8+0x50], UR6 ;  /* 0x00005006083f75b2 */ /* 0x0002620008000100 */
[----:B------:R1:W1:Y:S01]  /*0800*/  SYNCS.EXCH.64 URZ, [UR8+0x38], UR4 ;  /* 0x00003804083f75b2 */ /* 0x0002620008000100 */
[----:B------:R1:W1:Y:S01]  /*0810*/  SYNCS.EXCH.64 URZ, [UR8+0x58], UR6 ;  /* 0x00005806083f75b2 */ /* 0x0002620008000100 */
[----:B------:R1:W1:Y:S01]  /*0820*/  SYNCS.EXCH.64 URZ, [UR8+0x40], UR4 ;  /* 0x00004004083f75b2 */ /* 0x0002620008000100 */
[----:B------:R1:W1:Y:S01]  /*0830*/  SYNCS.EXCH.64 URZ, [UR8+0x60], UR6 ;  /* 0x00006006083f75b2 */ /* 0x0002620008000100 */
[----:B------:R1:W1:Y:S01]  /*0840*/  SYNCS.EXCH.64 URZ, [UR8+0x48], UR4 ;  /* 0x00004804083f75b2 */ /* 0x0002620008000100 */
[----:B------:R1:W1:Y:S01]  /*0850*/  SYNCS.EXCH.64 URZ, [UR8+0x68], UR6 ;  /* 0x00006806083f75b2 */ /* 0x0002620008000100 */
[----:B------:R-:W-:Y:S01]  /*0860*/  NOP ;  /* 0x0000000000007918 */ /* 0x000fe20000000000 */
.L_x_7:
[----:B------:R-:W5:Y:S01]  /*0870*/  S2R R5, SR_CTAID.Y ;  /* 0x0000000000057919 */ /* 0x000f620000002600 */
[----:B-1----:R-:W-:Y:S01]  /*0880*/  ISETP.NE.AND P2, PT, R3, 0x1, PT ;  /* 0x000000010300780c */ /* 0x002fe20003f45270 */
[----:B------:R-:W1:Y:S01]  /*0890*/  S2UR UR53, SR_CgaCtaId ;  /* 0x00000000003579c3 */ /* 0x000e620000008800 */
[----:B------:R-:W-:Y:S01]  /*08a0*/  ELECT P0, URZ, PT ;  /* 0x00000000003f782f */ /* 0x000fe20003800000 */
[----:B------:R-:W2:Y:S01]  /*08b0*/  SHFL.IDX PT, R0, R0, RZ, 0x1f ;  /* 0x00001fff00007589 */ /* 0x000ea200000e0000 */
[----:B------:R-:W-:Y:S01]  /*08c0*/  UMOV UR4, 0x20 ;  /* 0x0000002000047882 */ /* 0x000fe20000000000 */
[----:B------:R-:W-:Y:S01]  /*08d0*/  UISETP.EQ.AND UP2, UPT, UR57, 0x2, !UP1 ;  /* 0x000000023900788c */ /* 0x000fe2000cf42270 */
[----:B------:R-:W-:Y:S01]  /*08e0*/  NOP ;  /* 0x0000000000007918 */ /* 0x000fe20000000000 */
[----:B------:R-:W3:Y:S01]  /*08f0*/  S2R R4, SR_CTAID.X ;  /* 0x0000000000047919 */ /* 0x000ee20000002500 */
[----:B------:R-:W-:Y:S01]  /*0900*/  USEL UR37, URZ, 0x1, !UP0 ;  /* 0x000000013f257887 */ /* 0x000fe2000c000000 */
[----:B------:R-:W-:Y:S01]  /*0910*/  BSSY B6, `(.L_x_8) ;  /* 0x000159e000067945 */ /* 0x000fe20003800000 */
[----:B------:R-:W-:-:S03]  /*0920*/  USEL UR60, URZ, 0x1, !UP2 ;  /* 0x000000013f3c7887 */ /* 0x000fc6000d000000 */
[----:B------:R-:W3:Y:S01]  /*0930*/  @P2 LDC R7, c[0x0][0x10] ;  /* 0x00000400ff072b82 */ /* 0x000ee20000000800 */
[----:B------:R-:W-:-:S07]  /*0940*/  @P2 MOV R3, RZ ;  /* 0x000000ff00032202 */ /* 0x000fce0000000f00 */
[----:B------:R-:W4:Y:S01]  /*0950*/  @!P2 LDC R9, c[0x0][0xc] ;  /* 0x00000300ff09ab82 */ /* 0x000f220000000800 */
[----:B--2---:R-:W-:Y:S02]  /*0960*/  ISETP.NE.OR P0, PT, R0, RZ, !P0 ;  /* 0x000000ff0000720c */ /* 0x004fe40004705670 */
[----:B-----5:R-:W-:-:S05]  /*0970*/  @P2 MOV R0, R5 ;  /* 0x0000000500002202 */ /* 0x020fca0000000f00 */
[----:B------:R-:W-:Y:S02]  /*0980*/  @P2 IMAD.MOV.U32 R2, RZ, RZ, R0 ;  /* 0x000000ffff022224 */ /* 0x000fe400078e0000 */
[----:B------:R-:W-:Y:S01]  /*0990*/  @!P2 IMAD.MOV.U32 R0, RZ, RZ, R5 ;  /* 0x000000ffff00a224 */ /* 0x000fe200078e0005 */
[----:B------:R-:W-:-:S03]  /*09a0*/  MOV R5, RZ ;  /* 0x000000ff00057202 */ /* 0x000fc60000000f00 */
[----:B------:R-:W-:Y:S01]  /*09b0*/  VOTEU.ALL UP3, P0 ;  /* 0x00000000003f7886 */ /* 0x000fe20000060000 */
[----:B---3--:R-:W-:Y:S01]  /*09c0*/  @P2 IMAD.WIDE.U32 R6, R4, R7, R2 ;  /* 0x0000000704062225 */ /* 0x008fe200078e0002 */
[----:B------:R-:W-:Y:S01]  /*09d0*/  VOTEU.ALL UP0, P0 ;  /* 0x00000000003f7886 */ /* 0x000fe20000000000 */
[----:B------:R-:W-:Y:S01]  /*09e0*/  VOTEU.ALL UP2, P0 ;  /* 0x00000000003f7886 */ /* 0x000fe20000040000 */
[----:B------:R-:W-:Y:S01]  /*09f0*/  PLOP3.LUT P0, PT, PT, PT, UP1, 0x80, 0x0 ;  /* 0x000000000000781c */ /* 0x000fe20003f0f018 */
[----:B----4-:R-:W-:Y:S01]  /*0a00*/  @!P2 IMAD.WIDE.U32 R2, R9, R0, R4 ;  /* 0x000000000902a225 */ /* 0x010fe200078e0004 */
[----:B------:R-:W-:Y:S01]  /*0a10*/  @!UP3 UMOV UR6, 0x400 ;  /* 0x000004000006b882 */ /* 0x000fe20000000000 */
[----:B------:R-:W-:Y:S01]  /*0a20*/  @P2 MOV R16, R6 ;  /* 0x0000000600102202 */ /* 0x000fe20000000f00 */
[----:B------:R-:W-:-:S04]  /*0a30*/  @!UP3 UIADD3 UR4, -UR4, 0x100000, URZ ;  /* 0x001000000404b890 */ /* 0x000fc8000fffe13f */
[----:B------:R-:W-:Y:S02]  /*0a40*/  @!UP3 USHF.L.U32 UR5, UR4, 0xb, URZ ;  /* 0x0000000b0405b899 */ /* 0x000fe4000800063f */
[----:B------:R-:W-:Y:S01]  /*0a50*/  @!UP3 USHF.L.U32 UR4, UR4, 0x1, URZ ;  /* 0x000000010404b899 */ /* 0x000fe2000800063f */
[----:B------:R-:W-:Y:S01]  /*0a60*/  @P2 IMAD.MOV.U32 R9, RZ, RZ, RZ ;  /* 0x000000ffff092224 */ /* 0x000fe200078e00ff */
[----:B------:R-:W-:Y:S01]  /*0a70*/  @!P2 MOV R16, R2 ;  /* 0x000000020010a202 */ /* 0x000fe20000000f00 */
[----:B-1----:R-:W-:Y:S02]  /*0a80*/  @!UP3 ULEA UR8, UR53, UR6, 0x18 ;  /* 0x000000063508b291 */ /* 0x002fe4000f8ec03f */
[----:B------:R-:W-:Y:S01]  /*0a90*/  @P2 IMAD.IADD R17, R7, 0x1, R9 ;  /* 0x0000000107112824 */ /* 0x000fe200078e0209 */
[----:B------:R-:W-:Y:S01]  /*0aa0*/  ULDC UR6, c[0x0][0xc] ;  /* 0x0000030000067ab9 */ /* 0x000fe20000000800 */
[----:B------:R-:W-:Y:S01]  /*0ab0*/  @!P2 IMAD.MOV.U32 R17, RZ, RZ, R3 ;  /* 0x000000ffff11a224 */ /* 0x000fe200078e0003 */
[----:B------:R1:W-:Y:S01]  /*0ac0*/  STL [R1+0x200], R16 ;  /* 0x0002001001007387 */ /* 0x0003e20000100800 */
[----:B------:R-:W-:Y:S01]  /*0ad0*/  ULDC UR7, c[0x0][0x10] ;  /* 0x0000040000077ab9 */ /* 0x000fe20000000800 */
[----:B------:R-:W-:-:S02]  /*0ae0*/  UISETP.GE.U32.AND UP3, UPT, UR9, 0x2, UPT ;  /* 0x000000020900788c */ /* 0x000fc4000bf66070 */
[----:B------:R1:W-:Y:S02]  /*0af0*/  STL [R1+0x204], R17 ;  /* 0x0002041101007387 */ /* 0x0003e40000100800 */
[----:B------:R-:W-:Y:S02]  /*0b00*/  USEL UR60, UR60, 0x2, UP3 ;  /* 0x000000023c3c7887 */ /* 0x000fe40009800000 */
[----:B------:R-:W2:Y:S02]  /*0b10*/  FENCE.VIEW.ASYNC.S ;  /* 0x00000000000073c6 */ /* 0x000ea40000000000 */
[----:B--2---:R-:W2:Y:S01]  /*0b20*/  @!UP0 SYNCS.EXCH.64 URZ, [UR8+0x70], UR4 ;  /* 0x00007004083f85b2 */ /* 0x004ea20008000100 */
[----:B------:R-:W-:Y:S01]  /*0b30*/  USEL UR37, UR37, 0x2, UP3 ;  /* 0x0000000225257887 */ /* 0x000fe20009800000 */
[----:B------:R3:W2:Y:S01]  /*0b40*/  @!UP2 SYNCS.EXCH.64 URZ, [UR8+0x78], UR4 ;  /* 0x00007804083fa5b2 */ /* 0x0006a20008000100 */
[----:B------:R-:W-:Y:S01]  /*0b50*/  NOP ;  /* 0x0000000000007918 */ /* 0x000fe20000000000 */
[----:B---3--:R-:W-:-:S03]  /*0b60*/  UIMAD.WIDE.U32 UR4, UR6, UR7, URZ ;  /* 0x00000007060472a5 */ /* 0x008fc6000f8e003f */
[----:B------:R-:W-:Y:S02]  /*0b70*/  ULDC UR6, c[0x0][0x14] ;  /* 0x0000050000067ab9 */ /* 0x000fe40000000800 */
[----:B------:R-:W-:Y:S02]  /*0b80*/  UIMAD.WIDE.U32 UR54, UR4, UR6, URZ ;  /* 0x00000006043672a5 */ /* 0x000fe4000f8e003f */
[----:B------:R-:W-:-:S04]  /*0b90*/  UIMAD UR56, UR5, UR6, URZ ;  /* 0x00000006053872a4 */ /* 0x000fc8000f8e023f */
[----:B------:R-:W-:Y:S01]  /*0ba0*/  UIADD3 UR56, UR55, UR56, URZ ;  /* 0x0000003837387290 */ /* 0x000fe2000fffe03f */
[----:B--2---:R-:W-:Y:S06]  /*0bb0*/  BAR.SYNC.DEFER_BLOCKING 0x0 ;  /* 0x0000000000007b1d */ /* 0x004fec0000010000 */
[----:B-1----:R-:W-:Y:S05]  /*0bc0*/  @!P0 BRA `(.L_x_9) ;  /* 0x0000011c00048947 */ /* 0x002fea0003800000 */
[----:B------:R-:W-:-:S06]  /*0bd0*/  UISETP.GT.U32.AND UP0, UPT, UR9, 0x1, UPT ;  /* 0x000000010900788c */ /* 0x000fcc000bf04070 */
[----:B------:R-:W-:-:S13]  /*0be0*/  PLOP3.LUT P0, PT, PT, PT, UP0, 0x80, 0x0 ;  /* 0x000000000000781c */ /* 0x000fda0003f0f008 */
[----:B------:R-:W-:Y:S05]  /*0bf0*/  @P0 BRA `(.L_x_10) ;  /* 0x0000015400bc0947 */ /* 0x000fea0003800000 */
[----:B------:R-:W-:Y:S01]  /*0c00*/  ULDC.64 UR4, c[0x0][0x8f8] ;  /* 0x00023e0000047ab9 */ /* 0x000fe20000000a00 */
[----:B------:R-:W-:Y:S01]  /*0c10*/  UMOV UR43, 0xffffffff ;  /* 0xffffffff002b7882 */ /* 0x000fe20000000000 */
[----:B------:R-:W-:Y:S01]  /*0c20*/  ISETP.GE.U32.AND P0, PT, R16, UR4, PT ;  /* 0x0000000410007c0c */ /* 0x000fe2000bf06070 */
[----:B------:R-:W-:Y:S01]  /*0c30*/  UMOV UR47, 0xffffffff ;  /* 0xffffffff002f7882 */ /* 0x000fe20000000000 */
[----:B------:R-:W-:Y:S02]  /*0c40*/  PRMT R160, RZ, 0x7610, R160 ;  /* 0x00007610ffa07816 */ /* 0x000fe400000000a0 */
[----:B------:R-:W-:Y:S02]  /*0c50*/  ISETP.GE.U32.AND.EX P0, PT, R17, UR5, PT, P0 ;  /* 0x0000000511007c0c */ /* 0x000fe4000bf06100 */
[----:B------:R-:W-:Y:S02]  /*0c60*/  MOV R19, 0xffffffff ;  /* 0xffffffff00137802 */ /* 0x000fe40000000f00 */
[----:B------:R-:W-:-:S09]  /*0c70*/  PRMT R6, RZ, 0x7610, R6 ;  /* 0x00007610ff067816 */ /* 0x000fd20000000006 */
[----:B------:R-:W-:Y:S05]  /*0c80*/  @P0 BRA `(.L_x_11) ;  /* 0x0000000400680947 */ /* 0x000fea0003800000 */
[----:B------:R-:W1:Y:S01]  /*0c90*/  LDC.64 R12, c[0x0][0x8d0] ;  /* 0x00023400ff0c7b82 */ /* 0x000e620000000a00 */
[----:B------:R-:W-:Y:S01]  /*0ca0*/  IMAD.MOV.U32 R2, RZ, RZ, R16 ;  /* 0x000000ffff027224 */ /* 0x000fe200078e0010 */
[----:B------:R-:W-:-:S06]  /*0cb0*/  MOV R3, R17 ;  /* 0x0000001100037202 */ /* 0x000fcc0000000f00 */
[----:B------:R-:W2:Y:S08]  /*0cc0*/  LDC R10, c[0x0][0x8d8] ;  /* 0x00023600ff0a7b82 */ /* 0x000eb00000000800 */
[----:B------:R-:W3:Y:S01]  /*0cd0*/  LDC.64 R14, c[0x0][0x8c8] ;  /* 0x00023200ff0e7b82 */ /* 0x000ee20000000a00 */
[----:B-1----:R-:W-:-:S04]  /*0ce0*/  ISETP.NE.U32.AND P0, PT, R12, RZ, PT ;  /* 0x000000ff0c00720c */ /* 0x002fc80003f05070 */
[----:B------:R-:W-:-:S13]  /*0cf0*/  ISETP.NE.AND.EX P0, PT, R13, RZ, PT, P0 ;  /* 0x000000ff0d00720c */ /* 0x000fda0003f05300 */
[----:B--23--:R-:W-:Y:S05]  /*0d00*/  @!P0 BRA `(.L_x_12) ;  /* 0x0000000000288947 */ /* 0x00cfea0003800000 */
[----:B------:R-:W1:Y:S02]  /*0d10*/  LDC R9, c[0x0][0x8dc] ;  /* 0x00023700ff097b82 */ /* 0x000e640000000800 */
[----:B-1----:R-:W-:-:S05]  /*0d20*/  IADD3 R9, P0, R16, R9, RZ ;  /* 0x0000000910097210 */ /* 0x002fca0007f1e0ff */
[----:B------:R-:W-:-:S04]  /*0d30*/  IMAD.X R11, RZ, RZ, R17, P0 ;  /* 0x000000ffff0b7224 */ /* 0x000fc800000e0611 */
[----:B------:R-:W-:-:S04]  /*0d40*/  IMAD.WIDE.U32 R2, R11, R12, RZ ;  /* 0x0000000c0b027225 */ /* 0x000fc800078e00ff */
[----:B------:R-:W-:-:S04]  /*0d50*/  IMAD.WIDE.U32 R6, P0, R9, R13, R2 ;  /* 0x0000000d09067225 */ /* 0x000fc80007800002 */
[----:B------:R-:W-:Y:S01]  /*0d60*/  IMAD.WIDE.U32 R2, R9, R12, RZ ;  /* 0x0000000c09027225 */ /* 0x000fe200078e00ff */
[----:B------:R-:W-:-:S03]  /*0d70*/  IADD3.X R9, RZ, RZ, RZ, P0, !PT ;  /* 0x000000ffff097210 */ /* 0x000fc600007fe4ff */
[----:B------:R-:W-:Y:S01]  /*0d80*/  IMAD.MOV.U32 R8, RZ, RZ, R7 ;  /* 0x000000ffff087224 */ /* 0x000fe200078e0007 */
[----:B------:R-:W-:-:S05]  /*0d90*/  IADD3 RZ, P0, R3, R6, RZ ;  /* 0x0000000603ff7210 */ /* 0x000fca0007f1e0ff */
[----:B------:R-:W-:-:S08]  /*0da0*/  IMAD.WIDE.U32.X R2, R11, R13, R8, P0 ;  /* 0x0000000d0b027225 */ /* 0x000fd000000e0408 */
.L_x_12:
[-CC-:B------:R-:W-:Y:S01]  /*0db0*/  SHF.R.U64 R22, R2, R10.reuse, R3.reuse ;  /* 0x0000000a02167219 */ /* 0x180fe20000001203 */
[----:B------:R-:W1:Y:S01]  /*0dc0*/  LDC R8, c[0x0][0x8c0] ;  /* 0x00023000ff087b82 */ /* 0x000e620000000800 */
[----:B------:R-:W-:Y:S01]  /*0dd0*/  SHF.R.U32.HI R2, RZ, R10, R3 ;  /* 0x0000000aff027219 */ /* 0x000fe20000011603 */
[----:B------:R-:W-:Y:S01]  /*0de0*/  ULDC UR4, c[0x0][0x150] ;  /* 0x0000540000047ab9 */ /* 0x000fe20000000800 */
[----:B------:R-:W-:Y:S02]  /*0df0*/  IADD3 R9, P0, RZ, -R22, RZ ;  /* 0x80000016ff097210 */ /* 0x000fe40007f1e0ff */
[----:B------:R-:W-:Y:S02]  /*0e00*/  MOV R3, R17 ;  /* 0x0000001100037202 */ /* 0x000fe40000000f00 */
[----:B------:R-:W-:Y:S01]  /*0e10*/  IADD3.X R11, RZ, ~R2, RZ, P0, !PT ;  /* 0x80000002ff0b7210 */ /* 0x000fe200007fe4ff */
[----:B------:R-:W-:Y:S01]  /*0e20*/  IMAD.MOV.U32 R2, RZ, RZ, R16 ;  /* 0x000000ffff027224 */ /* 0x000fe200078e0010 */
[----:B------:R-:W-:Y:S01]  /*0e30*/  I2FP.F32.U32 R5, R4 ;  /* 0x0000000400057245 */ /* 0x000fe20000201000 */
[----:B------:R-:W2:Y:S02]  /*0e40*/  LDC.64 R16, c[0x0][0x8e8] ;  /* 0x00023a00ff107b82 */ /* 0x000ea40000000a00 */
[----:B------:R-:W-:-:S02]  /*0e50*/  IMAD R6, R11, R14, RZ ;  /* 0x0000000e0b067224 */ /* 0x000fc400078e02ff */
[----:B------:R-:W-:Y:S01]  /*0e60*/  FMUL R5, R5, UR4 ;  /* 0x0000000405057c20 */ /* 0x000fe20008400000 */
[C---:B------:R-:W-:Y:S01]  /*0e70*/  IMAD.WIDE.U32 R2, R9.reuse, R14, R2 ;  /* 0x0000000e09027225 */ /* 0x040fe200078e0002 */
[----:B------:R-:W-:Y:S02]  /*0e80*/  ULDC UR4, c[0x0][0x154] ;  /* 0x0000550000047ab9 */ /* 0x000fe40000000800 */
[----:B------:R-:W3:Y:S01]  /*0e90*/  LDC R7, c[0x0][0x144] ;  /* 0x00005100ff077b82 */ /* 0x000ee20000000800 */
[----:B------:R-:W-:Y:S01]  /*0ea0*/  IMAD R9, R9, R15, R6 ;  /* 0x0000000f09097224 */ /* 0x000fe200078e0206 */
[----:B------:R-:W4:Y:S03]  /*0eb0*/  F2I.U32.TRUNC.NTZ R5, R5 ;  /* 0x0000000500057305 */ /* 0x000f26000020f000 */
[----:B------:R-:W-:-:S03]  /*0ec0*/  IMAD.IADD R3, R3, 0x1, R9 ;  /* 0x0000000103037824 */ /* 0x000fc600078e0209 */
[----:B------:R-:W5:Y:S02]  /*0ed0*/  LDC R10, c[0x0][0x8b0] ;  /* 0x00022c00ff0a7b82 */ /* 0x000f640000000800 */
[----:B-1----:R-:W-:Y:S02]  /*0ee0*/  SHF.R.U64 R12, R2, R8, R3 ;  /* 0x00000008020c7219 */ /* 0x002fe40000001203 */
[----:B------:R-:W-:-:S04]  /*0ef0*/  I2FP.F32.U32 R2, R0 ;  /* 0x0000000000027245 */ /* 0x000fc80000201000 */
[----:B------:R-:W1:Y:S01]  /*0f00*/  LDC R15, c[0x0][0x900] ;  /* 0x00024000ff0f7b82 */ /* 0x000e620000000800 */
[----:B--2---:R-:W-:Y:S02]  /*0f10*/  ISETP.NE.U32.AND P0, PT, R16, RZ, PT ;  /* 0x000000ff1000720c */ /* 0x004fe40003f05070 */
[----:B----4-:R-:W-:Y:S02]  /*0f20*/  IADD3 R6, -R5, RZ, RZ ;  /* 0x000000ff05067210 */ /* 0x010fe40007ffe1ff */
[----:B------:R-:W-:Y:S02]  /*0f30*/  ISETP.NE.AND.EX P0, PT, R17, RZ, PT, P0 ;  /* 0x000000ff1100720c */ /* 0x000fe40003f05300 */
[----:B------:R-:W-:Y:S01]  /*0f40*/  SHF.R.U32.HI R5, RZ, R8, R3 ;  /* 0x00000008ff057219 */ /* 0x000fe20000011603 */
[----:B------:R-:W2:Y:S01]  /*0f50*/  LDC R13, c[0x0][0x148] ;  /* 0x00005200ff0d7b82 */ /* 0x000ea20000000800 */
[----:B------:R-:W-:Y:S01]  /*0f60*/  FMUL R3, R2, UR4 ;  /* 0x0000000402037c20 */ /* 0x000fe20008400000 */
[----:B---3--:R-:W-:Y:S01]  /*0f70*/  IMAD R8, R7, R6, R4 ;  /* 0x0000000607087224 */ /* 0x008fe200078e0204 */
[----:B------:R-:W-:Y:S01]  /*0f80*/  MOV R6, 0x1 ;  /* 0x0000000100067802 */ /* 0x000fe20000000f00 */
[----:B------:R-:W-:Y:S01]  /*0f90*/  IMAD.MOV.U32 R2, RZ, RZ, -0x1 ;  /* 0xffffffffff027424 */ /* 0x000fe200078e00ff */
[----:B------:R3:W4:Y:S03]  /*0fa0*/  F2I.U32.TRUNC.NTZ R11, R3 ;  /* 0x00000003000b7305 */ /* 0x000726000020f000 */
[----:B------:R-:W2:Y:S01]  /*0fb0*/  LDC R19, c[0x0][0x8a8] ;  /* 0x00022a00ff137b82 */ /* 0x000ea20000000800 */
[----:B-----5:R-:W-:-:S02]  /*0fc0*/  SHF.R.U64 R23, R12, R10, R5 ;  /* 0x0000000a0c177219 */ /* 0x020fc40000001205 */
[----:B------:R-:W-:-:S05]  /*0fd0*/  SHF.R.U32.HI R4, RZ, R10, R5 ;  /* 0x0000000aff047219 */ /* 0x000fca0000011605 */
[----:B------:R-:W2:Y:S01]  /*0fe0*/  LDC R14, c[0x0][0x8f0] ;  /* 0x00023c00ff0e7b82 */ /* 0x000ea20000000800 */
[-C--:B-1----:R-:W-:Y:S02]  /*0ff0*/  SHF.L.U32 R2, R2, R15.reuse, RZ ;  /* 0x0000000f02027219 */ /* 0x082fe400000006ff */
[-CC-:B------:R-:W-:Y:S02]  /*1000*/  SHF.R.U64 R20, R23, R15.reuse, R4.reuse ;  /* 0x0000000f17147219 */ /* 0x180fe40000001204 */
[-C--:B------:R-:W-:Y:S02]  /*1010*/  SHF.R.U32.HI R4, RZ, R15.reuse, R4 ;  /* 0x0000000fff047219 */ /* 0x080fe40000011604 */
[----:B------:R-:W-:Y:S01]  /*1020*/  LOP3.LUT R10, RZ, R2, RZ, 0x33, !PT ;  /* 0x00000002ff0a7212 */ /* 0x000fe200078e33ff */
[----:B------:R-:W1:Y:S01]  /*1030*/  LDC R21, c[0x0][0x8e0] ;  /* 0x00023800ff157b82 */ /* 0x000e620000000800 */
[----:B------:R-:W-:Y:S01]  /*1040*/  SHF.L.U32 R9, R6, R15, RZ ;  /* 0x0000000f06097219 */ /* 0x000fe200000006ff */
[----:B------:R-:W-:Y:S01]  /*1050*/  IMAD.MOV.U32 R2, RZ, RZ, R20 ;  /* 0x000000ffff027224 */ /* 0x000fe200078e0014 */
[----:B---3--:R-:W-:-:S05]  /*1060*/  MOV R3, R4 ;  /* 0x0000000400037202 */ /* 0x008fca0000000f00 */
[----:B------:R-:W3:Y:S01]  /*1070*/  LDC R18, c[0x0][0x8b8] ;  /* 0x00022e00ff127b82 */ /* 0x000ee20000000800 */
[----:B----4-:R-:W-:Y:S05]  /*1080*/  @!P0 BRA `(.L_x_13) ;  /* 0x0000000000288947 */ /* 0x010fea0003800000 */
[----:B------:R-:W4:Y:S02]  /*1090*/  LDC R7, c[0x0][0x8f4] ;  /* 0x00023d00ff077b82 */ /* 0x000f240000000800 */
[----:B----4-:R-:W-:-:S05]  /*10a0*/  IADD3 R7, P0, R20, R7, RZ ;  /* 0x0000000714077210 */ /* 0x010fca0007f1e0ff */
        /* <DEDUP_REMOVED lines=8> */
.L_x_13:
[----:B--2---:R-:W-:Y:S01]  /*1130*/  SHF.R.U64 R2, R2, R14, R3 ;  /* 0x0000000e02027219 */ /* 0x004fe20000001203 */
[----:B------:R-:W-:Y:S01]  /*1140*/  VIADD R3, R19, 0xffffffff ;  /* 0xffffffff13037836 */ /* 0x000fe20000000000 */
[----:B------:R-:W-:Y:S01]  /*1150*/  IADD3 R11, -R11, RZ, RZ ;  /* 0x000000ff0b0b7210 */ /* 0x000fe20007ffe1ff */
[----:B------:R-:W-:Y:S01]  /*1160*/  IMAD.MOV.U32 R6, RZ, RZ, 0x1 ;  /* 0x00000001ff067424 */ /* 0x000fe200078e00ff */
[----:B------:R-:W-:Y:S02]  /*1170*/  LOP3.LUT R10, R23, R10, RZ, 0xc0, !PT ;  /* 0x0000000a170a7212 */ /* 0x000fe400078ec0ff */
[----:B------:R-:W-:Y:S01]  /*1180*/  IADD3 R4, -R2, RZ, RZ ;  /* 0x000000ff02047210 */ /* 0x000fe20007ffe1ff */
[----:B------:R-:W-:Y:S01]  /*1190*/  @P2 IMAD R8, R13, R11, R0 ;  /* 0x0000000b0d082224 */ /* 0x000fe200078e0200 */
[----:B------:R-:W-:Y:S01]  /*11a0*/  LOP3.LUT R3, R12, R3, RZ, 0xc0, !PT ;  /* 0x000000030c037212 */ /* 0x000fe200078ec0ff */
[----:B------:R-:W-:Y:S01]  /*11b0*/  IMAD R9, R9, R2, R10 ;  /* 0x0000000209097224 */ /* 0x000fe200078e020a */
[----:B------:R-:W-:Y:S01]  /*11c0*/  R2UR UR47, R22 ;  /* 0x00000000162f72ca */ /* 0x000fe200000e0000 */
[----:B-1----:R-:W-:-:S02]  /*11d0*/  IMAD R0, R4, R21, R20 ;  /* 0x0000001504007224 */ /* 0x002fc400078e0214 */
[----:B---3--:R-:W-:Y:S02]  /*11e0*/  IMAD R8, R9, R18, R8 ;  /* 0x0000001209087224 */ /* 0x008fe400078e0208 */
[----:B------:R-:W-:-:S05]  /*11f0*/  IMAD R19, R0, R19, R3 ;  /* 0x0000001300137224 */ /* 0x000fca00078e0203 */
[----:B------:R-:W-:Y:S02]  /*1200*/  SEL R0, R19, R8, !P2 ;  /* 0x0000000813007207 */ /* 0x000fe40005000000 */
[----:B------:R-:W-:Y:S02]  /*1210*/  SEL R19, R8, R19, !P2 ;  /* 0x0000001308137207 */ /* 0x000fe40005000000 */
[----:B------:R-:W-:-:S15]  /*1220*/  R2UR UR43, R0 ;  /* 0x00000000002b72ca */ /* 0x000fde00000e0000 */
.L_x_11:
[----:B------:R-:W-:-:S08]  /*1230*/  NOP ;  /* 0x0000000000007918 */ /* 0x000fd00000000000 */
[----:B------:R-:W1:Y:S02]  /*1240*/  USETMAXREG.TRY_ALLOC.CTAPOOL UP0, 0xf0 ;  /* 0x000000f0000079c8 */ /* 0x000e640008000600 */
[----:B-1----:R-:W-:-:S13]  /*1250*/  PLOP3.LUT P0, PT, PT, PT, UP0, 0x80, 0x0 ;  /* 0x000000000000781c */ /* 0x002fda0003f0f008 */
[----:B------:R-:W-:Y:S05]  /*1260*/  @!P0 BRA `(.L_x_11) ;  /* 0xfffffffc00f08947 */ /* 0x000fea000383ffff */
[----:B------:R-:W-:Y:S02]  /*1270*/  ULDC.64 UR4, c[0x0][0x590] ;  /* 0x0001640000047ab9 */ /* 0x000fe40000000a00 */
[----:B------:R-:W-:Y:S01]  /*1280*/  MOV R159, UR4 ;  /* 0x00000004009f7c02 */ /* 0x000fe20008000f00 */
[----:B------:R-:W-:-:S03]  /*1290*/  IMAD.U32 R163, RZ, RZ, UR5 ;  /* 0x00000005ffa37e24 */ /* 0x000fc6000f8e00ff */
[----:B------:R-:W-:-:S04]  /*12a0*/  ISETP.NE.U32.AND P0, PT, R159, RZ, PT ;  /* 0x000000ff9f00720c */ /* 0x000fc80003f05070 */
[----:B------:R-:W-:-:S13]  /*12b0*/  ISETP.NE.AND.EX P0, PT, R163, RZ, PT, P0 ;  /* 0x000000ffa300720c */ /* 0x000fda0003f05300 */
[----:B------:R-:W-:Y:S05]  /*12c0*/  @P0 BRA `(.L_x_14) ;  /* 0x00000000002c0947 */ /* 0x000fea0003800000 */
[----:B------:R-:W-:Y:S02]  /*12d0*/  ULDC.64 UR4, c[0x0][0x588] ;  /* 0x0001620000047ab9 */ /* 0x000fe40000000a00 */
[----:B------:R-:W-:-:S04]  /*12e0*/  ISETP.NE.U32.AND P0, PT, RZ, UR4, PT ;  /* 0x00000004ff007c0c */ /* 0x000fc8000bf05070 */
[----:B------:R-:W-:-:S13]  /*12f0*/  ISETP.NE.AND.EX P0, PT, RZ, UR5, PT, P0 ;  /* 0x00000005ff007c0c */ /* 0x000fda000bf05300 */
[----:B------:R-:W-:Y:S05]  /*1300*/  @!P0 BRA `(.L_x_15) ;  /* 0x0000000000108947 */ /* 0x000fea0003800000 */
[----:B------:R-:W1:Y:S02]  /*1310*/  LDC.64 R152, c[0x0][0x588] ;  /* 0x00016200ff987b82 */ /* 0x000e640000000a00 */
[----:B-1----:R1:W5:Y:S01]  /*1320*/  LDG.E R152, desc[UR58][R152.64] ;  /* 0x0000003a98987981 */ /* 0x002362000c1e1900 */
[----:B------:R-:W-:Y:S01]  /*1330*/  MOV R160, 0x1 ;  /* 0x0000000100a07802 */ /* 0x000fe20000000f00 */
[----:B------:R-:W-:Y:S06]  /*1340*/  BRA `(.L_x_14) ;  /* 0x00000000000c7947 */ /* 0x000fec0003800000 */
.L_x_15:
[----:B------:R-:W-:Y:S01]  /*1350*/  ULDC UR4, c[0x0][0x580] ;  /* 0x0001600000047ab9 */ /* 0x000fe20000000800 */
[----:B------:R-:W-:Y:S01]  /*1360*/  IMAD.MOV.U32 R160, RZ, RZ, 0x1 ;  /* 0x00000001ffa07424 */ /* 0x000fe200078e00ff */
[----:B------:R-:W-:-:S07]  /*1370*/  MOV R152, UR4 ;  /* 0x0000000400987c02 */ /* 0x000fce0008000f00 */
.L_x_14:
[----:B------:R-:W-:Y:S02]  /*1380*/  ULDC.64 UR4, c[0x0][0x5b0] ;  /* 0x00016c0000047ab9 */ /* 0x000fe40000000a00 */
[----:B------:R-:W-:-:S04]  /*1390*/  ISETP.NE.U32.AND P0, PT, RZ, UR4, PT ;  /* 0x00000004ff007c0c */ /* 0x000fc8000bf05070 */
[----:B------:R-:W-:-:S13]  /*13a0*/  ISETP.NE.AND.EX P0, PT, RZ, UR5, PT, P0 ;  /* 0x00000005ff007c0c */ /* 0x000fda000bf05300 */
[----:B------:R-:W-:Y:S05]  /*13b0*/  @P0 BRA `(.L_x_16) ;  /* 0x0000000000240947 */ /* 0x000fea0003800000 */
[----:B------:R-:W-:Y:S02]  /*13c0*/  ULDC.64 UR4, c[0x0][0x5a8] ;  /* 0x00016a0000047ab9 */ /* 0x000fe40000000a00 */
[----:B------:R-:W-:-:S04]  /*13d0*/  ISETP.NE.U32.AND P0, PT, RZ, UR4, PT ;  /* 0x00000004ff007c0c */ /* 0x000fc8000bf05070 */
[----:B------:R-:W-:-:S13]  /*13e0*/  ISETP.NE.AND.EX P0, PT, RZ, UR5, PT, P0 ;  /* 0x00000005ff007c0c */ /* 0x000fda000bf05300 */
[----:B------:R-:W-:Y:S05]  /*13f0*/  @!P0 BRA `(.L_x_17) ;  /* 0x00000000000c8947 */ /* 0x000fea0003800000 */
[----:B------:R-:W2:Y:S02]  /*1400*/  LDC.64 R2, c[0x0][0x5a8] ;  /* 0x00016a00ff027b82 */ /* 0x000ea40000000a00 */
[----:B--2---:R2:W5:Y:S01]  /*1410*/  LDG.E R17, desc[UR58][R2.64] ;  /* 0x0000003a02117981 */ /* 0x004562000c1e1900 */
[----:B------:R-:W-:Y:S05]  /*1420*/  BRA `(.L_x_16) ;  /* 0x0000000000087947 */ /* 0x000fea0003800000 */
.L_x_17:
[----:B------:R-:W-:Y:S02]  /*1430*/  ULDC UR4, c[0x0][0x5a0] ;  /* 0x0001680000047ab9 */ /* 0x000fe40000000800 */
[----:B------:R-:W-:-:S07]  /*1440*/  IMAD.U32 R17, RZ, RZ, UR4 ;  /* 0x00000004ff117e24 */ /* 0x000fce000f8e00ff */
.L_x_16:
[----:B------:R-:W-:Y:S01]  /*1450*/  LOP3.LUT P1, RZ, R6, 0xff, RZ, 0xc0, !PT ;  /* 0x000000ff06ff7812 */ /* 0x000fe2000782c0ff */
[----:B------:R-:W-:Y:S01]  /*1460*/  UMOV UR36, URZ ;  /* 0x0000003f00247c82 */ /* 0x000fe20008000000 */
[----:B------:R-:W-:-:S11]  /*1470*/  PLOP3.LUT P0, PT, PT, PT, PT, 0x80, 0x0 ;  /* 0x000000000000781c */ /* 0x000fd60003f0f070 */
[----:B------:R-:W-:Y:S05]  /*1480*/  @!P1 BRA `(.L_x_18) ;  /* 0x0000011000349947 */ /* 0x000fea0003800000 */
[----:B------:R-:W3:Y:S01]  /*1490*/  S2R R0, SR_TID.X ;  /* 0x0000000000007919 */ /* 0x000ee20000002100 */
[----:B------:R-:W-:Y:S01]  /*14a0*/  ULDC UR4, c[0x0][0x28c] ;  /* 0x0000a30000047ab9 */ /* 0x000fe20000000800 */
[----:B------:R-:W-:Y:S01]  /*14b0*/  MOV R18, 0x10 ;  /* 0x0000001000127802 */ /* 0x000fe20000000f00 */
[----:B------:R-:W-:Y:S01]  /*14c0*/  UIADD3 UR4, UR4, 0x3f, URZ ;  /* 0x0000003f04047890 */ /* 0x000fe2000fffe03f */
[C---:B------:R-:W-:Y:S01]  /*14d0*/  PRMT R157, R160.reuse, 0x7610, R157 ;  /* 0x00007610a09d7816 */ /* 0x040fe2000000009d */
[----:B-1---5:R-:W-:Y:S01]  /*14e0*/  IMAD.MOV.U32 R153, RZ, RZ, R152 ;  /* 0x000000ffff997224 */ /* 0x022fe200078e0098 */
[----:B------:R-:W-:Y:S01]  /*14f0*/  PRMT R154, R160, 0x7610, R154 ;  /* 0x00007610a09a7816 */ /* 0x000fe2000000009a */
[----:B------:R-:W-:Y:S01]  /*1500*/  USHF.R.S32.HI UR5, URZ, 0x1f, UR4 ;  /* 0x0000001f3f057899 */ /* 0x000fe20008011404 */
[----:B------:R-:W-:Y:S01]  /*1510*/  MOV R16, R152 ;  /* 0x0000009800107202 */ /* 0x000fe20000000f00 */
[----:B------:R-:W-:Y:S02]  /*1520*/  ULOP3.LUT UR48, UR60, 0x1, URZ, 0xfc, !UPT ;  /* 0x000000013c307892 */ /* 0x000fe4000f8efc3f */
[----:B------:R-:W-:Y:S01]  /*1530*/  ULEA.HI UR5, UR5, UR4, URZ, 0x6 ;  /* 0x0000000405057291 */ /* 0x000fe2000f8f303f */
[----:B------:R-:W-:Y:S01]  /*1540*/  ULDC.64 UR38, c[0x0][0x198] ;  /* 0x0000660000267ab9 */ /* 0x000fe20000000a00 */
[----:B------:R-:W-:Y:S01]  /*1550*/  UMOV UR40, URZ ;  /* 0x0000003f00287c82 */ /* 0x000fe20008000000 */
[----:B------:R-:W-:Y:S01]  /*1560*/  UMOV UR41, URZ ;  /* 0x0000003f00297c82 */ /* 0x000fe20008000000 */
[----:B------:R-:W-:Y:S01]  /*1570*/  USHF.R.S32.HI UR49, URZ, 0x6, UR5 ;  /* 0x000000063f317899 */ /* 0x000fe20008011405 */
[----:B------:R-:W-:Y:S01]  /*1580*/  UMOV UR42, URZ ;  /* 0x0000003f002a7c82 */ /* 0x000fe20008000000 */
[----:B------:R-:W-:Y:S01]  /*1590*/  UMOV UR36, URZ ;  /* 0x0000003f00247c82 */ /* 0x000fe20008000000 */
[----:B---3--:R-:W-:-:S02]  /*15a0*/  LOP3.LUT R164, R0, 0xff, RZ, 0xc0, !PT ;  /* 0x000000ff00a47812 */ /* 0x008fc400078ec0ff */
[----:B------:R-:W-:-:S03]  /*15b0*/  LOP3.LUT P0, RZ, R0, 0x4, RZ, 0xc0, !PT ;  /* 0x0000000400ff7812 */ /* 0x000fc6000780c0ff */
[----:B------:R-:W-:Y:S01]  /*15c0*/  VIADD R164, R164, 0x1f ;  /* 0x0000001fa4a47836 */ /* 0x000fe20000000000 */
[----:B------:R-:W-:-:S09]  /*15d0*/  SEL R18, R18, 0xfffffff0, !P0 ;  /* 0xfffffff012127807 */ /* 0x000fd20004000000 */
.L_x_210:
[----:B-1----:R-:W1:Y:S01]  /*15e0*/  S2R R0, SR_TID.X ;  /* 0x0000000000007919 */ /* 0x002e620000002100 */
[----:B------:R-:W3:Y:S01]  /*15f0*/  S2UR UR51, SR_CgaCtaId ;  /* 0x00000000003379c3 */ /* 0x000ee20000008800 */
[----:B------:R-:W-:Y:S02]  /*1600*/  UMOV UR50, 0x400 ;  /* 0x0000040000327882 */ /* 0x000fe40000000000 */
[----:B---3--:R-:W-:Y:S01]  /*1610*/  ULEA UR50, UR51, UR50, 0x18 ;  /* 0x0000003233327291 */ /* 0x008fe2000f8ec03f */
[----:B-1----:R-:W-:-:S04]  /*1620*/  LOP3.LUT R0, R0, 0x80, RZ, 0xc0, !PT ;  /* 0x0000008000007812 */ /* 0x002fc800078ec0ff */
[----:B------:R-:W-:-:S06]  /*1630*/  SHF.R.U32.HI R0, RZ, 0x7, R0 ;  /* 0x00000007ff007819 */ /* 0x000fcc0000011600 */
[----:B------:R-:W1:Y:S02]  /*1640*/  SHFL.IDX PT, R0, R0, RZ, 0x1f ;  /* 0x00001fff00007589 */ /* 0x000e6400000e0000 */
[----:B-1----:R-:W-:-:S13]  /*1650*/  R2UR UR4, R0 ;  /* 0x00000000000472ca */ /* 0x002fda00000e0000 */
[----:B------:R-:W-:-:S04]  /*1660*/  ULEA.HI UR5, UR4, UR4, URZ, 0x1 ;  /* 0x0000000404057291 */ /* 0x000fc8000f8f083f */
[----:B------:R-:W-:-:S04]  /*1670*/  ULOP3.LUT UR5, UR5, 0x7fffe, URZ, 0xc0, !UPT ;  /* 0x0007fffe05057892 */ /* 0x000fc8000f8ec03f */
[----:B------:R-:W-:-:S03]  /*1680*/  UIADD3 UR5, UR4, -UR5, URZ ;  /* 0x8000000504057290 */ /* 0x000fc6000fffe03f */
[----:B------:R-:W-:Y:S01]  /*1690*/  ULDC UR4, c[0x0][0x28c] ;  /* 0x0000a30000047ab9 */ /* 0x000fe20000000800 */
[----:B------:R-:W-:Y:S01]  /*16a0*/  ULEA UR5, UR5, UR50, 0xd ;  /* 0x0000003205057291 */ /* 0x000fe2000f8e683f */
[----:B------:R-:W-:-:S03]  /*16b0*/  ISETP.LT.AND P0, PT, RZ, UR4, PT ;  /* 0x00000004ff007c0c */ /* 0x000fc6000bf01270 */
[----:B------:R-:W-:-:S04]  /*16c0*/  UIADD3 UR5, UR5, 0x8400, URZ ;  /* 0x0000840005057890 */ /* 0x000fc8000fffe03f */
[----:B------:R-:W-:-:S04]  /*16d0*/  USHF.R.U32.HI UR5, URZ, 0x4, UR5 ;  /* 0x000000043f057899 */ /* 0x000fc80008011605 */
[----:B------:R-:W-:Y:S02]  /*16e0*/  ULOP3.LUT UR44, UR5, 0x3fff, URZ, 0xc0, !UPT ;  /* 0x00003fff052c7892 */ /* 0x000fe4000f8ec03f */
[----:B------:R-:W-:Y:S10]  /*16f0*/  @P0 BRA `(.L_x_19) ;  /* 0x0000000000400947 */ /* 0x000ff40003800000 */
[----:B------:R-:W-:Y:S01]  /*1700*/  MOV R0, 0x0 ;  /* 0x0000000000007802 */ /* 0x000fe20000000f00 */
[----:B------:R-:W-:Y:S01]  /*1710*/  ULDC.64 UR4, c[0x4][0x70] ;  /* 0x01001c0000047ab9 */ /* 0x000fe20000000a00 */
[----:B------:R-:W-:Y:S01]  /*1720*/  ULDC.64 UR6, c[0x4][0x8] ;  /* 0x0100020000067ab9 */ /* 0x000fe20000000a00 */
[----:B------:R-:W-:Y:S01]  /*1730*/  MOV R4, UR4 ;  /* 0x0000000400047c02 */ /* 0x000fe20008000f00 */
[----:B--2---:R1:W2:Y:S01]  /*1740*/  LDC.64 R2, c[0x4][R0] ;  /* 0x0100000000027b82 */ /* 0x0042a20000000a00 */
[----:B------:R-:W-:Y:S01]  /*1750*/  IMAD.U32 R5, RZ, RZ, UR5 ;  /* 0x00000005ff057e24 */ /* 0x000fe2000f8e00ff */
[----:B------:R-:W-:Y:S01]  /*1760*/  ULDC.64 UR4, c[0x4][0x78] ;  /* 0x01001e0000047ab9 */ /* 0x000fe20000000a00 */
[----:B------:R-:W-:Y:S01]  /*1770*/  MOV R10, UR6 ;  /* 0x00000006000a7c02 */ /* 0x000fe20008000f00 */
[----:B------:R-:W-:Y:S01]  /*1780*/  IMAD.U32 R7, RZ, RZ, UR5 ;  /* 0x00000005ff077e24 */ /* 0x000fe2000f8e00ff */
[----:B------:R-:W-:Y:S01]  /*1790*/  MOV R6, UR4 ;  /* 0x0000000400067c02 */ /* 0x000fe20008000f00 */
[----:B------:R-:W-:Y:S01]  /*17a0*/  IMAD.U32 R11, RZ, RZ, UR7 ;  /* 0x00000007ff0b7e24 */ /* 0x000fe2000f8e00ff */
[----:B------:R-:W-:Y:S01]  /*17b0*/  MOV R8, 0x1e1 ;  /* 0x000001e100087802 */ /* 0x000fe20000000f00 */
[----:B------:R-:W-:Y:S01]  /*17c0*/  IMAD.MOV.U32 R12, RZ, RZ, 0x1 ;  /* 0x00000001ff0c7424 */ /* 0x000fe200078e00ff */
[----:B-1----:R-:W-:-:S07]  /*17d0*/  MOV R13, RZ ;  /* 0x000000ff000d7202 */ /* 0x002fce0000000f00 */
[----:B------:R-:W-:-:S07]  /*17e0*/  LEPC R20, `(.L_x_19) ;  /* 0x000000001014794e */ /* 0x000fce0000000000 */
[----:B--2---:R-:W-:Y:S05]  /*17f0*/  CALL.ABS.NOINC R2 ;  /* 0x0000000002007343 */ /* 0x004fea0003c00000 */
.L_x_19:
[----:B------:R-:W-:-:S06]  /*1800*/  ULOP3.LUT UR4, UR37, 0x1, URZ, 0xfc, !UPT ;  /* 0x0000000125047892 */ /* 0x000fcc000f8efc3f */
[----:B------:R-:W-:-:S05]  /*1810*/  IMAD.U32 R0, RZ, RZ, UR4 ;  /* 0x00000004ff007e24 */ /* 0x000fca000f8e00ff */
[----:B------:R-:W-:-:S13]  /*1820*/  ISETP.NE.AND P0, PT, R0, 0x3, PT ;  /* 0x000000030000780c */ /* 0x000fda0003f05270 */
[----:B------:R-:W-:Y:S05]  /*1830*/  @!P0 BRA `(.L_x_20) ;  /* 0x0000000000048947 */ /* 0x000fea0003800000 */
[----:B------:R-:W-:Y:S01]  /*1840*/  BPT.TRAP 0x1 ;  /* 0x000000040000795c */ /* 0x000fe20000300000 */
.L_x_20:
[----:B------:R-:W-:Y:S01]  /*1850*/  IMAD.U32 R0, RZ, RZ, UR41 ;  /* 0x00000029ff007e24 */ /* 0x000fe2000f8e00ff */
[----:B--2---:R-:W-:-:S04]  /*1860*/  MOV R3, UR42 ;  /* 0x0000002a00037c02 */ /* 0x004fc80008000f00 */
[----:B------:R-:W-:Y:S02]  /*1870*/  LEA R3, R3, UR50, 0x3 ;  /* 0x0000003203037c11 */ /* 0x000fe4000f8e18ff */
[----:B------:R-:W-:-:S04]  /*1880*/  SHF.L.U32 R0, R0, 0x1f, RZ ;  /* 0x0000001f00007819 */ /* 0x000fc800000006ff */
[----:B------:R1:W2:Y:S01]  /*1890*/  SYNCS.PHASECHK.TRANS64.TRYWAIT P1, [R3+URZ], R0 ;  /* 0x00000000030075a7 */ /* 0x0002a2000802017f */
[----:B------:R-:W-:Y:S05]  /*18a0*/  @!P0 BRA `(.L_x_21) ;  /* 0x0000000000048947 */ /* 0x000fea0003800000 */
[----:B------:R-:W-:Y:S01]  /*18b0*/  BPT.TRAP 0x1 ;  /* 0x000000040000795c */ /* 0x000fe20000300000 */
.L_x_21:
[----:B--2---:R-:W-:Y:S05]  /*18c0*/  @P1 BRA `(.L_x_22) ;  /* 0x0000000000081947 */ /* 0x004fea0003800000 */
[----:B------:R-:W2:Y:S02]  /*18d0*/  SYNCS.PHASECHK.TRANS64.TRYWAIT P1, [R3+URZ], R0 ;  /* 0x00000000030075a7 */ /* 0x000ea4000802017f */
[----:B--2---:R-:W-:Y:S05]  /*18e0*/  @!P1 BRA `(.L_x_23) ;  /* 0x0000014800889947 */ /* 0x004fea0003800000 */
.L_x_22:
[----:B------:R-:W-:-:S04]  /*18f0*/  UISETP.LT.AND UP0, UPT, UR49, 0x1, UPT ;  /* 0x000000013100788c */ /* 0x000fc8000bf01270 */
[----:B------:R-:W-:-:S06]  /*1900*/  USEL UR4, UR49, 0x1, UP0 ;  /* 0x0000000131047887 */ /* 0x000fcc0008000000 */
[----:B-12---:R-:W-:Y:S01]  /*1910*/  MOV R0, UR4 ;  /* 0x0000000400007c02 */ /* 0x006fe20008000f00 */
[----:B------:R-:W-:Y:S05]  /*1920*/  WARPSYNC.ALL ;  /* 0x0000000000007948 */ /* 0x000fea0003800000 */
[----:B------:R-:W-:-:S04]  /*1930*/  IADD3 R0, -R0, UR49, RZ ;  /* 0x0000003100007c10 */ /* 0x000fc8000fffe1ff */
[----:B------:R-:W-:Y:S01]  /*1940*/  ISETP.GE.AND P1, PT, R0, 0x1, PT ;  /* 0x000000010000780c */ /* 0x000fe20003f26270 */
[----:B------:R-:W-:Y:S01]  /*1950*/  UIADD3 UR4, UR50, 0x20400, URZ ;  /* 0x0002040032047890 */ /* 0x000fe2000fffe03f */
[----:B------:R-:W-:Y:S01]  /*1960*/  WARPGROUP.ARRIVE ;  /* 0x00000000000079c5 */ /* 0x000fe20000000000 */
[----:B------:R-:W-:Y:S01]  /*1970*/  UMOV UR9, 0x40000040 ;  /* 0x4000004000097882 */ /* 0x000fe20000000000 */
[----:B------:R-:W-:Y:S01]  /*1980*/  UMOV UR11, 0x40000040 ;  /* 0x40000040000b7882 */ /* 0x000fe20000000000 */
[----:B------:R-:W-:Y:S01]  /*1990*/  USHF.R.U32.HI UR4, URZ, 0x4, UR4 ;  /* 0x000000043f047899 */ /* 0x000fe20008011604 */
[----:B------:R1:W-:Y:S03]  /*19a0*/  STL [R1+0x2e8], R19 ;  /* 0x0002e81301007387 */ /* 0x0003e60000100800 */
[----:B------:R-:W-:Y:S01]  /*19b0*/  ULOP3.LUT UR5, UR4, 0x3fff, URZ, 0xc0, !UPT ;  /* 0x00003fff04057892 */ /* 0x000fe2000f8ec03f */
[----:B------:R2:W-:Y:S01]  /*19c0*/  STL [R1+0x2e4], R18 ;  /* 0x0002e41201007387 */ /* 0x0005e20000100800 */
[----:B------:R-:W-:-:S02]  /*19d0*/  ULOP3.LUT UR4, UR44, 0x10000, URZ, 0xfc, !UPT ;  /* 0x000100002c047892 */ /* 0x000fc4000f8efc3f */
[----:B------:R-:W-:Y:S01]  /*19e0*/  ULOP3.LUT UR5, UR5, 0x10000, URZ, 0xfc, !UPT ;  /* 0x0001000005057892 */ /* 0x000fe2000f8efc3f */
[----:B------:R3:W-:Y:S01]  /*19f0*/  STL [R1+0x2e0], R17 ;  /* 0x0002e01101007387 */ /* 0x0007e20000100800 */
[----:B------:R-:W-:Y:S02]  /*1a00*/  ULEA UR6, UR42, UR4, 0xb ;  /* 0x000000042a067291 */ /* 0x000fe4000f8e583f */
[----:B------:R-:W-:Y:S01]  /*1a10*/  ULEA UR7, UR42, UR5, 0xb ;  /* 0x000000052a077291 */ /* 0x000fe2000f8e583f */
[----:B------:R4:W-:Y:S04]  /*1a20*/  STL [R1+0x2dc], R16 ;  /* 0x0002dc1001007387 */ /* 0x0009e80000100800 */
[----:B------:R-:W-:Y:S01]  /*1a30*/  UMOV UR8, UR6 ;  /* 0x0000000600087c82 */ /* 0x000fe20008000000 */
[----:B------:R4:W-:Y:S01]  /*1a40*/  STL [R1+0x2d8], R0 ;  /* 0x0002d80001007387 */ /* 0x0009e20000100800 */
[----:B------:R-:W-:-:S02]  /*1a50*/  UMOV UR10, UR7 ;  /* 0x00000007000a7c82 */ /* 0x000fc40008000000 */
[----:B------:R-:W-:Y:S01]  /*1a60*/  HGMMA.64x256x16.F32 R24, gdesc[UR8], RZ, !UPT, gsb0 ;  /* 0x03e00000081879f0 */ /* 0x000fe2000c0008ff */
[----:B------:R-:W-:Y:S01]  /*1a70*/  UIADD3 UR8, UR6, 0x400, URZ ;  /* 0x0000040006087890 */ /* 0x000fe2000fffe03f */
[----:B------:R-:W-:Y:S01]  /*1a80*/  UMOV UR9, 0x40000040 ;  /* 0x4000004000097882 */ /* 0x000fe20000000000 */
[----:B------:R-:W-:Y:S02]  /*1a90*/  WARPGROUP.DEPBAR.LE gsb0, 0x0 ;  /* 0x00008000000079c5 */ /* 0x000fe40000010000 */
[----:B------:R-:W-:Y:S01]  /*1aa0*/  STL.64 [R1], R24 ;  /* 0x0000001801007387 */ /* 0x000fe20000100a00 */
[----:B------:R-:W-:Y:S01]  /*1ab0*/  IMAD.MOV.U32 R235, RZ, RZ, R51 ;  /* 0x000000ffffeb7224 */ /* 0x000fe200078e0033 */
[----:B------:R-:W-:Y:S01]  /*1ac0*/  MOV R234, R52 ;  /* 0x0000003400ea7202 */ /* 0x000fe20000000f00 */
[----:B------:R-:W-:Y:S01]  /*1ad0*/  IMAD.MOV.U32 R233, RZ, RZ, R53 ;  /* 0x000000ffffe97224 */ /* 0x000fe200078e0035 */
[----:B------:R-:W-:Y:S01]  /*1ae0*/  STL.64 [R1+0x8], R26 ;  /* 0x0000081a01007387 */ /* 0x000fe20000100a00 */
[----:B------:R-:W-:Y:S01]  /*1af0*/  MOV R232, R54 ;  /* 0x0000003600e87202 */ /* 0x000fe20000000f00 */
[----:B------:R-:W-:Y:S01]  /*1b00*/  IMAD.MOV.U32 R231, RZ, RZ, R55 ;  /* 0x000000ffffe77224 */ /* 0x000fe200078e0037 */
[----:B------:R-:W-:Y:S01]  /*1b10*/  MOV R230, R56 ;  /* 0x0000003800e67202 */ /* 0x000fe20000000f00 */
[----:B------:R-:W-:Y:S01]  /*1b20*/  STL.64 [R1+0x10], R28 ;  /* 0x0000101c01007387 */ /* 0x000fe20000100a00 */
        /* <DEDUP_REMOVED lines=86> */
[----:B-1----:R-:W-:Y:S01]  /*2090*/  IMAD.MOV.U32 R19, RZ, RZ, R133 ;  /* 0x000000ffff137224 */ /* 0x002fe200078e0085 */
[----:B--2---:R-:W-:Y:S01]  /*20a0*/  MOV R18, R134 ;  /* 0x0000008600127202 */ /* 0x004fe20000000f00 */
[----:B---3--:R-:W-:Y:S01]  /*20b0*/  IMAD.MOV.U32 R17, RZ, RZ, R135 ;  /* 0x000000ffff117224 */ /* 0x008fe200078e0087 */
[----:B----4-:R-:W-:Y:S01]  /*20c0*/  MOV R16, R136 ;  /* 0x0000008800107202 */ /* 0x010fe20000000f00 */
        /* <DEDUP_REMOVED lines=14> */
[----:B------:R1:W-:Y:S01]  /*21b0*/  STL [R1+0x68], R50 ;  /* 0x0000683201007387 */ /* 0x0003e20000100800 */
[----:B------:R-:W-:-:S03]  /*21c0*/  IMAD.MOV.U32 R0, RZ, RZ, R151 ;  /* 0x000000ffff007224 */ /* 0x000fc600078e0097 */
[----:B------:R-:W-:Y:S04]  /*21d0*/  STL [R1+0x5b4], R164 ;  /* 0x0005b4a401007387 */ /* 0x000fe80000100800 */
[----:B------:R-:W-:Y:S01]  /*21e0*/  STL [R1+0x5b0], R160 ;  /* 0x0005b0a001007387 */ /* 0x000fe20000100800 */
[----:B-1----:R-:W-:-:S03]  /*21f0*/  WARPGROUP.ARRIVE ;  /* 0x00000000000079c5 */ /* 0x002fc60000000000 */
[----:B------:R-:W-:Y:S03]  /*2200*/  STL [R1+0x5ac], R157 ;  /* 0x0005ac9d01007387 */ /* 0x000fe60000100800 */
[----:B------:R-:W-:Y:S01]  /*2210*/  HGMMA.64x256x16.F32 R24, gdesc[UR8], RZ, !UPT, gsb0 ;  /* 0x03e00000081879f0 */ /* 0x000fe2000c0008ff */
[----:B------:R-:W-:Y:S04]  /*2220*/  STL [R1+0x5a8], R154 ;  /* 0x0005a89a01007387 */ /* 0x000fe80000100800 */
[----:B------:R-:W-:Y:S01]  /*2230*/  STL.64 [R1+0x5a0], R152 ;  /* 0x0005a09801007387 */ /* 0x000fe20000100a00 */
[----:B------:R-:W-:-:S03]  /*2240*/  WARPGROUP.DEPBAR.LE gsb0, 0x0 ;  /* 0x00008000000079c5 */ /* 0x000fc60000010000 */
[----:B------:R-:W-:Y:S04]  /*2250*/  STL.64 [R1+0x598], R150 ;  /* 0x0005989601007387 */ /* 0x000fe80000100a00 */
        /* <DEDUP_REMOVED lines=20> */
[----:B------:R1:W-:Y:S04]  /*23a0*/  STL.64 [R1+0x4f0], R108 ;  /* 0x0004f06c01007387 */ /* 0x0003e80000100a00 */
[----:B-1----:R-:W2:Y:S04]  /*23b0*/  LDL.LU R108, [R1] ;  /* 0x00000000016c7983 */ /* 0x002ea80000300800 */
[----:B------:R-:W2:Y:S04]  /*23c0*/  LDL.LU R109, [R1+0x4] ;  /* 0x00000400016d7983 */ /* 0x000ea80000300800 */
        /* <DEDUP_REMOVED lines=24> */
[----:B------:R-:W2:Y:S01]  /*2550*/  LDL.LU R134, [R1+0x68] ;  /* 0x0000680001867983 */ /* 0x000ea20000300800 */
        /* <DEDUP_REMOVED lines=46> */
[----:B------:R-:W-:-:S02]  /*2840*/  UIADD3 UR8, UR6, 0x2, URZ ;  /* 0x0000000206087890 */ /* 0x000fc4000fffe03f */
[----:B------:R-:W-:Y:S01]  /*2850*/  UIADD3 UR10, UR7, 0x2, URZ ;  /* 0x00000002070a7890 */ /* 0x000fe2000fffe03f */
[----:B------:R-:W-:Y:S01]  /*2860*/  UMOV UR9, 0x40000040 ;  /* 0x4000004000097882 */ /* 0x000fe20000000000 */
[----:B------:R-:W-:Y:S01]  /*2870*/  UMOV UR11, 0x40000040 ;  /* 0x40000040000b7882 */ /* 0x000fe20000000000 */
[----:B--2---:R-:W-:-:S06]  /*2880*/  WARPGROUP.ARRIVE ;  /* 0x00000000000079c5 */ /* 0x004fcc0000000000 */
[----:B------:R-:W-:Y:S03]  /*2890*/  HGMMA.64x256x16.F32 R108, gdesc[UR8], R108, gsb0 ;  /* 0x03e00000086c79f0 */ /* 0x000fe6000800086c */
[----:B------:R-:W-:Y:S02]  /*28a0*/  WARPGROUP.DEPBAR.LE gsb0, 0x0 ;  /* 0x00008000000079c5 */ /* 0x000fe40000010000 */
[----:B------:R-:W-:Y:S04]  /*28b0*/  STL.64 [R1], R108 ;  /* 0x0000006c01007387 */ /* 0x000fe80000100a00 */
        /* <DEDUP_REMOVED lines=63> */
[----:B-1----:R-:W2:Y:S04]  /*2cb0*/  LDL.LU R164, [R1+0x5b4] ;  /* 0x0005b40001a47983 */ /* 0x002ea80000300800 */
[----:B------:R-:W3:Y:S04]  /*2cc0*/  LDL.LU R160, [R1+0x5b0] ;  /* 0x0005b00001a07983 */ /* 0x000ee80000300800 */
[----:B------:R-:W4:Y:S04]  /*2cd0*/  LDL.LU R157, [R1+0x5ac] ;  /* 0x0005ac00019d7983 */ /* 0x000f280000300800 */
[----:B------:R-:W4:Y:S04]  /*2ce0*/  LDL.LU R154, [R1+0x5a8] ;  /* 0x0005a800019a7983 */ /* 0x000f280000300800 */
[----:B------:R-:W4:Y:S04]  /*2cf0*/  LDL.LU.64 R152, [R1+0x5a0] ;  /* 0x0005a00001987983 */ /* 0x000f280000300a00 */
[----:B------:R-:W2:Y:S04]  /*2d00*/  LDL.LU.64 R150, [R1+0x598] ;  /* 0x0005980001967983 */ /* 0x000ea80000300a00 */
        /* <DEDUP_REMOVED lines=20> */
[----:B------:R-:W2:Y:S01]  /*2e50*/  LDL.LU.64 R108, [R1+0x4f0] ;  /* 0x0004f000016c7983 */ /* 0x000ea20000300a00 */
[----:B------:R-:W-:Y:S01]  /*2e60*/  UIADD3 UR8, UR6, 0x402, URZ ;  /* 0x0000040206087890 */ /* 0x000fe2000fffe03f */
[----:B------:R-:W-:Y:S01]  /*2e70*/  UMOV UR9, 0x40000040 ;  /* 0x4000004000097882 */ /* 0x000fe20000000000 */
[----:B--2---:R-:W-:-:S07]  /*2e80*/  WARPGROUP.ARRIVE ;  /* 0x00000000000079c5 */ /* 0x004fce0000000000 */
[----:B------:R-:W-:Y:S03]  /*2e90*/  HGMMA.64x256x16.F32 R24, gdesc[UR8], R24, gsb0 ;  /* 0x03e00000081879f0 */ /* 0x000fe60008000818 */
[----:B------:R-:W-:Y:S02]  /*2ea0*/  WARPGROUP.DEPBAR.LE gsb0, 0x0 ;  /* 0x00008000000079c5 */ /* 0x000fe40000010000 */
        /* <DEDUP_REMOVED lines=64> */
[----:B-1----:R-:W2:Y:S04]  /*32b0*/  LDL.LU.64 R24, [R1] ;  /* 0x0000000001187983 */ /* 0x002ea80000300a00 */
        /* <DEDUP_REMOVED lines=63> */
[----:B------:R-:W-:-:S02]  /*36b0*/  UIADD3 UR8, UR6, 0x4, URZ ;  /* 0x0000000406087890 */ /* 0x000fc4000fffe03f */
[----:B------:R-:W-:Y:S01]  /*36c0*/  UIADD3 UR10, UR7, 0x4, URZ ;  /* 0x00000004070a7890 */ /* 0x000fe2000fffe03f */
[----:B------:R-:W-:Y:S01]  /*36d0*/  UMOV UR9, 0x40000040 ;  /* 0x4000004000097882 */ /* 0x000fe20000000000 */
[----:B------:R-:W-:Y:S01]  /*36e0*/  UMOV UR11, 0x40000040 ;  /* 0x40000040000b7882 */ /* 0x000fe20000000000 */
[----:B--2---:R-:W-:-:S06]  /*36f0*/  WARPGROUP.ARRIVE ;  /* 0x00000000000079c5 */ /* 0x004fcc0000000000 */
[----:B------:R-:W-:Y:S03]  /*3700*/  HGMMA.64x256x16.F32 R24, gdesc[UR8], R24, gsb0 ;  /* 0x03e00000081879f0 */ /* 0x000fe60008000818 */
        /* <DEDUP_REMOVED lines=53> */
[----:B------:R1:W-:Y:S01]  /*3a60*/  STL [R1+0x68], R50 ;  /* 0x0000683201007387 */ /* 0x0003e20000100800 */
[----:B------:R-:W-:Y:S01]  /*3a70*/  MOV R196, R112 ;  /* 0x0000007000c47202 */ /* 0x000fe20000000f00 */
[----:B------:R-:W-:Y:S01]  /*3a80*/  IMAD.MOV.U32 R192, RZ, RZ, R108 ;  /* 0x000000ffffc07224 */ /* 0x000fe200078e006c */
[----:B------:R-:W-:Y:S01]  /*3a90*/  MOV R197, R113 ;  /* 0x0000007100c57202 */ /* 0x000fe20000000f00 */
[----:B------:R-:W2:Y:S01]  /*3aa0*/  LDL.LU.64 R150, [R1+0x4e8] ;  /* 0x0004e80001967983 */ /* 0x000ea20000300a00 */
        /* <DEDUP_REMOVED lines=24> */
[----:B------:R-:W-:Y:S01]  /*3c30*/  IMAD.MOV.U32 R174, RZ, RZ, R90 ;  /* 0x000000ffffae7224 */ /* 0x000fe200078e005a */
[----:B------:R-:W-:Y:S01]  /*3c40*/  MOV R175, R91 ;  /* 0x0000005b00af7202 */ /* 0x000fe20000000f00 */
[----:B------:R-:W-:Y:S01]  /*3c50*/  IMAD.MOV.U32 R172, RZ, RZ, R88 ;  /* 0x000000ffffac7224 */ /* 0x000fe200078e0058 */
        /* <DEDUP_REMOVED lines=49> */
[----:B------:R-:W-:-:S02]  /*3f70*/  MOV R17, R53 ;  /* 0x0000003500117202 */ /* 0x000fc40000000f00 */
[----:B------:R-:W-:Y:S01]  /*3f80*/  MOV R19, R51 ;  /* 0x0000003300137202 */ /* 0x000fe20000000f00 */
        /* <DEDUP_REMOVED lines=30> */
[----:B-1----:R-:W2:Y:S04]  /*4170*/  LDL.LU.64 R50, [R1+0x358] ;  /* 0x0003580001327983 */ /* 0x002ea80000300a00 */
        /* <DEDUP_REMOVED lines=14> */
[----:B------:R-:W-:-:S02]  /*4260*/  UMOV UR9, 0x40000040 ;  /* 0x4000004000097882 */ /* 0x000fc40000000000 */
[----:B------:R-:W-:Y:S04]  /*4270*/  STL [R1+0x2d4], R164 ;  /* 0x0002d4a401007387 */ /* 0x000fe80000100800 */
[----:B---3--:R-:W-:Y:S04]  /*4280*/  STL [R1+0x2d0], R160 ;  /* 0x0002d0a001007387 */ /* 0x008fe80000100800 */
[----:B----4-:R-:W-:Y:S04]  /*4290*/  STL [R1+0x2cc], R157 ;  /* 0x0002cc9d01007387 */ /* 0x010fe80000100800 */
[----:B------:R-:W-:Y:S04]  /*42a0*/  STL [R1+0x2c8], R154 ;  /* 0x0002c89a01007387 */ /* 0x000fe80000100800 */
[----:B------:R-:W-:Y:S01]  /*42b0*/  STL.64 [R1+0x2c0], R152 ;  /* 0x0002c09801007387 */ /* 0x000fe20000100a00 */
[----:B--2---:R-:W-:-:S06]  /*42c0*/  WARPGROUP.ARRIVE ;  /* 0x00000000000079c5 */ /* 0x004fcc0000000000 */
        /* <DEDUP_REMOVED lines=80> */
[----:B------:R-:W-:Y:S01]  /*47d0*/  UIADD3 UR8, UR6, 0x6, URZ ;  /* 0x0000000606087890 */ /* 0x000fe2000fffe03f */
[----:B------:R-:W-:Y:S01]  /*47e0*/  MOV R218, R23 ;  /* 0x0000001700da7202 */ /* 0x000fe20000000f00 */
[----:B------:R-:W-:Y:S01]  /*47f0*/  UIADD3 UR10, UR7, 0x6, URZ ;  /* 0x00000006070a7890 */ /* 0x000fe2000fffe03f */
[----:B------:R-:W-:Y:S01]  /*4800*/  MOV R219, R22 ;  /* 0x0000001600db7202 */ /* 0x000fe20000000f00 */
[----:B------:R-:W-:Y:S01]  /*4810*/  UMOV UR9, 0x40000040 ;  /* 0x4000004000097882 */ /* 0x000fe20000000000 */
[----:B------:R-:W-:Y:S01]  /*4820*/  MOV R221, R20 ;  /* 0x0000001400dd7202 */ /* 0x000fe20000000f00 */
[----:B------:R-:W-:Y:S01]  /*4830*/  UMOV UR11, 0x40000040 ;  /* 0x40000040000b7882 */ /* 0x000fe20000000000 */
[----:B------:R-:W-:Y:S01]  /*4840*/  MOV R222, R15 ;  /* 0x0000000f00de7202 */ /* 0x000fe20000000f00 */
[----:B------:R1:W5:Y:S01]  /*4850*/  LDL.LU R19, [R1+0x2e8] ;  /* 0x0002e80001137983 */ /* 0x0003620000300800 */
[----:B------:R-:W-:-:S02]  /*4860*/  MOV R224, R13 ;  /* 0x0000000d00e07202 */ /* 0x000fc40000000f00 */
[----:B------:R-:W-:Y:S01]  /*4870*/  MOV R225, R12 ;  /* 0x0000000c00e17202 */ /* 0x000fe20000000f00 */
[----:B------:R1:W5:Y:S01]  /*4880*/  LDL.LU R18, [R1+0x2e4] ;  /* 0x0002e40001127983 */ /* 0x0003620000300800 */
[----:B------:R-:W-:Y:S02]  /*4890*/  MOV R227, R10 ;  /* 0x0000000a00e37202 */ /* 0x000fe40000000f00 */
[----:B------:R-:W-:Y:S01]  /*48a0*/  MOV R228, R9 ;  /* 0x0000000900e47202 */ /* 0x000fe20000000f00 */
[----:B------:R1:W5:Y:S01]  /*48b0*/  LDL.LU R17, [R1+0x2e0] ;  /* 0x0002e00001117983 */ /* 0x0003620000300800 */
[----:B------:R-:W-:Y:S02]  /*48c0*/  MOV R230, R7 ;  /* 0x0000000700e67202 */ /* 0x000fe40000000f00 */
[----:B------:R-:W-:Y:S01]  /*48d0*/  MOV R231, R6 ;  /* 0x0000000600e77202 */ /* 0x000fe20000000f00 */
[----:B------:R1:W5:Y:S01]  /*48e0*/  LDL.LU R16, [R1+0x2dc] ;  /* 0x0002dc0001107983 */ /* 0x0003620000300800 */
[----:B------:R-:W-:-:S02]  /*48f0*/  MOV R233, R4 ;  /* 0x0000000400e97202 */ /* 0x000fc40000000f00 */
[----:B------:R-:W-:Y:S01]  /*4900*/  MOV R234, R3 ;  /* 0x0000000300ea7202 */ /* 0x000fe20000000f00 */
[----:B------:R1:W5:Y:S05]  /*4910*/  LDL.LU R0, [R1+0x2d8] ;  /* 0x0002d80001007983 */ /* 0x00036a0000300800 */
        /* <DEDUP_REMOVED lines=67> */
[----:B--2---:R1:W5:Y:S04]  /*4d50*/  LDL.LU R164, [R1+0x2d4] ;  /* 0x0002d40001a47983 */ /* 0x0043680000300800 */
[----:B------:R1:W5:Y:S04]  /*4d60*/  LDL.LU R160, [R1+0x2d0] ;  /* 0x0002d00001a07983 */ /* 0x0003680000300800 */
[----:B------:R1:W5:Y:S04]  /*4d70*/  LDL.LU R157, [R1+0x2cc] ;  /* 0x0002cc00019d7983 */ /* 0x0003680000300800 */
[----:B------:R1:W5:Y:S04]  /*4d80*/  LDL.LU R154, [R1+0x2c8] ;  /* 0x0002c800019a7983 */ /* 0x0003680000300800 */
[----:B------:R1:W5:Y:S04]  /*4d90*/  LDL.LU.64 R152, [R1+0x2c0] ;  /* 0x0002c00001987983 */ /* 0x0003680000300a00 */
        /* <DEDUP_REMOVED lines=27> */
[----:B-1----:R-:W-:Y:S05]  /*4f50*/  @!P1 BRA `(.L_x_24) ;  /* 0x00000044000c9947 */ /* 0x002fea0003800000 */
[----:B------:R-:W-:Y:S01]  /*4f60*/  UIADD3 UR7, UR42, 0x1, URZ ;  /* 0x000000012a077890 */ /* 0x000fe2000fffe03f */
[----:B-----5:R-:W-:Y:S01]  /*4f70*/  R2UR UR6, R0 ;  /* 0x00000000000672ca */ /* 0x020fe200000e0000 */
[----:B------:R-:W-:Y:S02]  /*4f80*/  UMOV UR13, UR42 ;  /* 0x0000002a000d7c82 */ /* 0x000fe40008000000 */
[----:B------:R-:W-:-:S04]  /*4f90*/  UISETP.NE.AND UP0, UPT, UR7, 0x3, UPT ;  /* 0x000000030700788c */ /* 0x000fc8000bf05270 */
[----:B------:R-:W-:Y:S02]  /*4fa0*/  USEL UR12, URZ, 0x1, UP0 ;  /* 0x000000013f0c7887 */ /* 0x000fe40008000000 */
[----:B------:R-:W-:Y:S02]  /*4fb0*/  USEL UR7, UR7, URZ, UP0 ;  /* 0x0000003f07077287 */ /* 0x000fe40008000000 */
[----:B------:R-:W-:-:S12]  /*4fc0*/  ULOP3.LUT UR12, UR41, UR12, URZ, 0x3c, !UPT ;  /* 0x0000000c290c7292 */ /* 0x000fd8000f8e3c3f */
.L_x_31:
[----:B-----5:R-:W-:Y:S05]  /*4fd0*/  @!P0 BRA `(.L_x_25) ;  /* 0x0000000000048947 */ /* 0x020fea0003800000 */
[----:B------:R-:W-:Y:S01]  /*4fe0*/  BPT.TRAP 0x1 ;  /* 0x000000040000795c */ /* 0x000fe20000300000 */
.L_x_25:
[----:B------:R-:W-:Y:S01]  /*4ff0*/  ULEA UR8, UR7, UR50, 0x3 ;  /* 0x0000003207087291 */ /* 0x000fe2000f8e183f */
[----:B------:R-:W-:-:S04]  /*5000*/  MOV R0, UR12 ;  /* 0x0000000c00007c02 */ /* 0x000fc80008000f00 */
[----:B------:R-:W-:-:S04]  /*5010*/  SHF.L.U32 R0, R0, 0x1f, RZ ;  /* 0x0000001f00007819 */ /* 0x000fc800000006ff */
[----:B------:R1:W2:Y:S01]  /*5020*/  SYNCS.PHASECHK.TRANS64.TRYWAIT P1, [UR8], R0 ;  /* 0x00000000ff0075a7 */ /* 0x0002a20008020148 */
[----:B------:R-:W-:Y:S05]  /*5030*/  @!P0 BRA `(.L_x_26) ;  /* 0x0000000000048947 */ /* 0x000fea0003800000 */
[----:B------:R-:W-:Y:S01]  /*5040*/  BPT.TRAP 0x1 ;  /* 0x000000040000795c */ /* 0x000fe20000300000 */
.L_x_26:
[----:B--2---:R-:W-:Y:S05]  /*5050*/  @P1 BRA `(.L_x_27) ;  /* 0x0000000000081947 */ /* 0x004fea0003800000 */
[----:B------:R-:W2:Y:S02]  /*5060*/  SYNCS.PHASECHK.TRANS64.TRYWAIT P1, [UR8], R0 ;  /* 0x00000000ff0075a7 */ /* 0x000ea40008020148 */
[----:B--2---:R-:W-:Y:S05]  /*5070*/  @!P1 BRA `(.L_x_28) ;  /* 0x0000011000b89947 */ /* 0x004fea0003800000 */
.L_x_27:
        /* <DEDUP_REMOVED lines=64> */
[----:B---3--:R-:W3:Y:S04]  /*5480*/  LDL.LU.64 R24, [R1] ;  /* 0x0000000001187983 */ /* 0x008ee80000300a00 */
[----:B------:R-:W3:Y:S04]  /*5490*/  LDL.LU.64 R26, [R1+0x8] ;  /* 0x00000800011a7983 */ /* 0x000ee80000300a00 */
        /* <DEDUP_REMOVED lines=61> */
[----:B------:R-:W3:Y:S01]  /*5870*/  LDL.LU.64 R150, [R1+0x1f8] ;  /* 0x0001f80001967983 */ /* 0x000ee20000300a00 */
[----:B------:R-:W-:-:S02]  /*5880*/  ULEA UR14, UR7, UR4, 0xb ;  /* 0x00000004070e7291 */ /* 0x000fc4000f8e583f */
[----:B------:R-:W-:Y:S01]  /*5890*/  ULEA UR15, UR7, UR5, 0xb ;  /* 0x00000005070f7291 */ /* 0x000fe2000f8e583f */
[----:B------:R-:W-:Y:S01]  /*58a0*/  STL [R1+0x2e4], R19 ;  /* 0x0002e41301007387 */ /* 0x000fe20000100800 */
[----:B------:R-:W-:Y:S01]  /*58b0*/  UMOV UR9, 0x40000040 ;  /* 0x4000004000097882 */ /* 0x000fe20000000000 */
[----:B------:R-:W-:Y:S02]  /*58c0*/  UMOV UR11, 0x40000040 ;  /* 0x40000040000b7882 */ /* 0x000fe40000000000 */
[----:B------:R-:W-:Y:S01]  /*58d0*/  UMOV UR8, UR14 ;  /* 0x0000000e00087c82 */ /* 0x000fe20008000000 */
[----:B------:R-:W-:Y:S01]  /*58e0*/  STL [R1+0x2e0], R18 ;  /* 0x0002e01201007387 */ /* 0x000fe20000100800 */
[----:B------:R-:W-:-:S03]  /*58f0*/  UMOV UR10, UR15 ;  /* 0x0000000f000a7c82 */ /* 0x000fc60008000000 */
[----:B------:R-:W-:Y:S04]  /*5900*/  STL [R1+0x2dc], R17 ;  /* 0x0002dc1101007387 */ /* 0x000fe80000100800 */
[----:B------:R4:W-:Y:S01]  /*5910*/  STL [R1+0x2d8], R16 ;  /* 0x0002d81001007387 */ /* 0x0009e20000100800 */
[----:B---3--:R-:W-:-:S06]  /*5920*/  WARPGROUP.ARRIVE ;  /* 0x00000000000079c5 */ /* 0x008fcc0000000000 */
[----:B------:R-:W-:Y:S03]  /*5930*/  HGMMA.64x256x16.F32 R24, gdesc[UR8], R24, gsb0 ;  /* 0x03e00000081879f0 */ /* 0x000fe60008000818 */
[----:B------:R-:W-:Y:S02]  /*5940*/  WARPGROUP.DEPBAR.LE gsb0, 0x0 ;  /* 0x00008000000079c5 */ /* 0x000fe40000010000 */
[----:B------:R-:W-:Y:S01]  /*5950*/  STL.64 [R1], R24 ;  /* 0x0000001801007387 */ /* 0x000fe20000100a00 */
[----:B--2---:R-:W-:Y:S01]  /*5960*/  MOV R2, R150 ;  /* 0x0000009600027202 */ /* 0x004fe20000000f00 */
[----:B-1----:R-:W-:Y:S01]  /*5970*/  IMAD.MOV.U32 R0, RZ, RZ, R151 ;  /* 0x000000ffff007224 */ /* 0x002fe200078e0097 */
        /* <DEDUP_REMOVED lines=15> */
[----:B----4-:R-:W-:Y:S01]  /*5a70*/  IMAD.MOV.U32 R16, RZ, RZ, R136 ;  /* 0x000000ffff107224 */ /* 0x010fe200078e0088 */
        /* <DEDUP_REMOVED lines=163> */
[----:B------:R-:W-:Y:S04]  /*64b0*/  STL [R1+0x5a8], R160 ;  /* 0x0005a8a001007387 */ /* 0x000fe80000100800 */
[----:B------:R-:W-:Y:S04]  /*64c0*/  STL [R1+0x5a4], R157 ;  /* 0x0005a49d01007387 */ /* 0x000fe80000100800 */
        /* <DEDUP_REMOVED lines=82> */
[----:B------:R-:W-:-:S02]  /*69f0*/  MOV R160, R214 ;  /* 0x000000d600a07202 */ /* 0x000fc40000000f00 */
[----:B------:R-:W-:Y:S01]  /*6a00*/  MOV R164, R213 ;  /* 0x000000d500a47202 */ /* 0x000fe20000000f00 */
[----:B------:R-:W-:Y:S01]  /*6a10*/  IMAD.MOV.U32 R213, RZ, RZ, R23 ;  /* 0x000000ffffd57224 */ /* 0x000fe200078e0017 */
[----:B------:R-:W-:Y:S02]  /*6a20*/  MOV R214, R22 ;  /* 0x0000001600d67202 */ /* 0x000fe40000000f00 */
[----:B------:R-:W-:Y:S02]  /*6a30*/  MOV R215, R21 ;  /* 0x0000001500d77202 */ /* 0x000fe40000000f00 */
[----:B------:R-:W-:Y:S02]  /*6a40*/  MOV R217, R19 ;  /* 0x0000001300d97202 */ /* 0x000fe40000000f00 */
[----:B------:R-:W-:Y:S02]  /*6a50*/  MOV R218, R18 ;  /* 0x0000001200da7202 */ /* 0x000fe40000000f00 */
[----:B------:R-:W-:-:S02]  /*6a60*/  MOV R220, R16 ;  /* 0x0000001000dc7202 */ /* 0x000fc40000000f00 */
[----:B------:R-:W-:Y:S02]  /*6a70*/  MOV R221, R15 ;  /* 0x0000000f00dd7202 */ /* 0x000fe40000000f00 */
        /* <DEDUP_REMOVED lines=8> */
[----:B------:R-:W-:Y:S01]  /*6b00*/  MOV R235, R0 ;  /* 0x0000000000eb7202 */ /* 0x000fe20000000f00 */
[----:B------:R-:W-:Y:S02]  /*6b10*/  UIADD3 UR8, UR14, 0x2, URZ ;  /* 0x000000020e087890 */ /* 0x000fe4000fffe03f */
        /* <DEDUP_REMOVED lines=246> */
[----:B------:R-:W-:Y:S01]  /*7a80*/  STL.64 [R1+0x48], R42 ;  /* 0x0000482a01007387 */ /* 0x000fe20000100a00 */
[----:B------:R-:W-:-:S03]  /*7a90*/  MOV R2, R150 ;  /* 0x0000009600027202 */ /* 0x000fc60000000f00 */
[----:B------:R-:W-:Y:S01]  /*7aa0*/  STL.64 [R1+0x50], R44 ;  /* 0x0000502c01007387 */ /* 0x000fe20000100a00 */
[----:B------:R-:W-:-:S03]  /*7ab0*/  IMAD.MOV.U32 R0, RZ, RZ, R151 ;  /* 0x000000ffff007224 */ /* 0x000fc600078e0097 */
[----:B------:R-:W-:Y:S01]  /*7ac0*/  STL.64 [R1+0x58], R46 ;  /* 0x0000582e01007387 */ /* 0x000fe20000100a00 */
[----:B------:R-:W-:Y:S01]  /*7ad0*/  IMAD.MOV.U32 R4, RZ, RZ, R148 ;  /* 0x000000ffff047224 */ /* 0x000fe200078e0094 */
[----:B------:R-:W-:Y:S02]  /*7ae0*/  MOV R3, R149 ;  /* 0x0000009500037202 */ /* 0x000fe40000000f00 */
[----:B------:R-:W-:Y:S01]  /*7af0*/  STL.64 [R1+0x60], R48 ;  /* 0x0000603001007387 */ /* 0x000fe20000100a00 */
[----:B------:R-:W-:-:S03]  /*7b00*/  MOV R6, R146 ;  /* 0x0000009200067202 */ /* 0x000fc60000000f00 */
[----:B------:R1:W-:Y:S01]  /*7b10*/  STL [R1+0x68], R50 ;  /* 0x0000683201007387 */ /* 0x0003e20000100800 */
[----:B------:R-:W-:Y:S01]  /*7b20*/  MOV R5, R147 ;  /* 0x0000009300057202 */ /* 0x000fe20000000f00 */
[----:B------:R-:W-:Y:S02]  /*7b30*/  IMAD.MOV.U32 R7, RZ, RZ, R145 ;  /* 0x000000ffff077224 */ /* 0x000fe400078e0091 */
[----:B------:R-:W2:Y:S01]  /*7b40*/  LDL.LU.64 R150, [R1+0x4e0] ;  /* 0x0004e00001967983 */ /* 0x000ea20000300a00 */
[----:B------:R-:W-:Y:S01]  /*7b50*/  MOV R8, R144 ;  /* 0x0000009000087202 */ /* 0x000fe20000000f00 */
[----:B------:R-:W-:Y:S02]  /*7b60*/  IMAD.MOV.U32 R10, RZ, RZ, R142 ;  /* 0x000000ffff0a7224 */ /* 0x000fe400078e008e */
[----:B------:R-:W2:Y:S01]  /*7b70*/  LDL.LU.64 R148, [R1+0x4d8] ;  /* 0x0004d80001947983 */ /* 0x000ea20000300a00 */
[----:B------:R-:W-:-:S03]  /*7b80*/  MOV R9, R143 ;  /* 0x0000008f00097202 */ /* 0x000fc60000000f00 */
[----:B------:R-:W2:Y:S01]  /*7b90*/  LDL.LU.64 R146, [R1+0x4d0] ;  /* 0x0004d00001927983 */ /* 0x000ea20000300a00 */
[----:B------:R-:W-:Y:S01]  /*7ba0*/  MOV R12, R140 ;  /* 0x0000008c000c7202 */ /* 0x000fe20000000f00 */
[----:B------:R-:W-:Y:S01]  /*7bb0*/  IMAD.MOV.U32 R13, RZ, RZ, R139 ;  /* 0x000000ffff0d7224 */ /* 0x000fe200078e008b */
[----:B------:R-:W-:Y:S01]  /*7bc0*/  MOV R11, R141 ;  /* 0x0000008d000b7202 */ /* 0x000fe20000000f00 */
        /* <DEDUP_REMOVED lines=132> */
[----:B------:R-:W-:-:S03]  /*8410*/  MOV R19, R51 ;  /* 0x0000003300137202 */ /* 0x000fc60000000f00 */
        /* <DEDUP_REMOVED lines=123> */
[----:B------:R-:W-:Y:S02]  /*8bd0*/  MOV R233, R3 ;  /* 0x0000000300e97202 */ /* 0x000fe40000000f00 */
[----:B------:R-:W-:-:S06]  /*8be0*/  MOV R234, R2 ;  /* 0x0000000200ea7202 */ /* 0x000fcc0000000f00 */
        /* <DEDUP_REMOVED lines=100> */
[----:B------:R-:W-:Y:S01]  /*9230*/  BPT.TRAP 0x1 ;  /* 0x000000040000795c */ /* 0x000fe20000300000 */
.L_x_29:
[----:B------:R-:W-:Y:S02]  /*9240*/  UISETP.GT.U32.AND UP0, UPT, UR37, 0x1, UPT ;  /* 0x000000012500788c */ /* 0x000fe4000bf04070 */
[----:B------:R-:W-:-:S04]  /*9250*/  ULEA UR8, UR13, UR50, 0x3 ;  /* 0x000000320d087291 */ /* 0x000fc8000f8e183f */
[----:B------:R-:W-:Y:S01]  /*9260*/  UIADD3 UR8, UR8, 0x18, URZ ;  /* 0x0000001808087890 */ /* 0x000fe2000fffe03f */
[----:B------:R-:W-:-:S03]  /*9270*/  PLOP3.LUT P1, PT, PT, PT, UP0, 0x80, 0x0 ;  /* 0x000000000000781c */ /* 0x000fc60003f2f008 */
[----:B------:R-:W-:-:S09]  /*9280*/  UPRMT UR8, URZ, 0x654, UR8 ;  /* 0x000006543f087896 */ /* 0x000fd20008000008 */
[----:B------:R-:W-:Y:S01]  /*9290*/  SYNCS.ARRIVE.TRANS64.RED.A1T0 RZ, [UR8], RZ ;  /* 0x000000ffffff79a7 */ /* 0x000fe20008100408 */
[----:B------:R-:W-:Y:S05]  /*92a0*/  @P1 BRA `(.L_x_30) ;  /* 0x0000000000041947 */ /* 0x000fea0003800000 */
[----:B------:R-:W-:Y:S01]  /*92b0*/  BPT.TRAP 0x1 ;  /* 0x000000040000795c */ /* 0x000fe20000300000 */
.L_x_30:
[----:B------:R-:W-:Y:S02]  /*92c0*/  UISETP.GT.AND UP2, UPT, UR6, 0x1, UPT ;  /* 0x000000010600788c */ /* 0x000fe4000bf44270 */
[----:B------:R-:W-:Y:S02]  /*92d0*/  UIADD3 UR7, UR7, 0x1, URZ ;  /* 0x0000000107077890 */ /* 0x000fe4000fffe03f */
[----:B------:R-:W-:Y:S02]  /*92e0*/  UIADD3 UR13, UR13, 0x1, URZ ;  /* 0x000000010d0d7890 */ /* 0x000fe4000fffe03f */
[----:B------:R-:W-:Y:S01]  /*92f0*/  PLOP3.LUT P1, PT, PT, PT, UP2, 0x80, 0x0 ;  /* 0x000000000000781c */ /* 0x000fe20003f2f028 */
[----:B------:R-:W-:Y:S02]  /*9300*/  UISETP.NE.AND UP0, UPT, UR7, 0x3, UPT ;  /* 0x000000030700788c */ /* 0x000fe4000bf05270 */
[----:B------:R-:W-:Y:S02]  /*9310*/  UIADD3 UR8, UR6, -0x1, URZ ;  /* 0xffffffff06087890 */ /* 0x000fe4000fffe03f */
[----:B------:R-:W-:-:S02]  /*9320*/  USEL UR6, URZ, 0x1, UP0 ;  /* 0x000000013f067887 */ /* 0x000fc40008000000 */
[----:B------:R-:W-:Y:S02]  /*9330*/  UISETP.NE.AND UP1, UPT, UR13, 0x3, UPT ;  /* 0x000000030d00788c */ /* 0x000fe4000bf25270 */
[----:B------:R-:W-:Y:S02]  /*9340*/  ULOP3.LUT UR12, UR12, UR6, URZ, 0x3c, !UPT ;  /* 0x000000060c0c7292 */ /* 0x000fe4000f8e3c3f */
[----:B------:R-:W-:Y:S02]  /*9350*/  USEL UR7, UR7, URZ, UP0 ;  /* 0x0000003f07077287 */ /* 0x000fe40008000000 */
[----:B------:R-:W-:Y:S01]  /*9360*/  USEL UR13, UR13, URZ, UP1 ;  /* 0x0000003f0d0d7287 */ /* 0x000fe20008800000 */
[----:B------:R-:W-:Y:S01]  /*9370*/  UMOV UR6, UR8 ;  /* 0x0000000800067c82 */ /* 0x000fe20008000000 */
[----:B------:R-:W-:Y:S10]  /*9380*/  @P1 BRA `(.L_x_31) ;  /* 0xffffffbc00101947 */ /* 0x000ff4000383ffff */
.L_x_24:
[----:B-----5:R-:W1:Y:S02]  /*9390*/  LDC R0, c[0x0][0x28c] ;  /* 0x0000a300ff007b82 */ /* 0x020e640000000800 */
[----:B-1----:R-:W-:-:S13]  /*93a0*/  ISETP.GE.AND P1, PT, R0, 0x1, PT ;  /* 0x000000010000780c */ /* 0x002fda0003f26270 */
[----:B------:R-:W-:Y:S05]  /*93b0*/  @!P1 BRA `(.L_x_32) ;  /* 0x0000000000409947 */ /* 0x000fea0003800000 */
[----:B------:R-:W-:Y:S05]  /*93c0*/  @!P0 BRA `(.L_x_33) ;  /* 0x0000000000048947 */ /* 0x000fea0003800000 */
[----:B------:R-:W-:Y:S01]  /*93d0*/  BPT.TRAP 0x1 ;  /* 0x000000040000795c */ /* 0x000fe20000300000 */
.L_x_33:
[----:B------:R-:W-:-:S04]  /*93e0*/  UISETP.LT.AND UP0, UPT, UR49, 0x1, UPT ;  /* 0x000000013100788c */ /* 0x000fc8000bf01270 */
[----:B------:R-:W-:Y:S02]  /*93f0*/  USEL UR6, UR49, 0x1, UP0 ;  /* 0x0000000131067887 */ /* 0x000fe40008000000 */
[----:B------:R-:W-:Y:S02]  /*9400*/  UISETP.GT.U32.AND UP0, UPT, UR37, 0x1, UPT ;  /* 0x000000012500788c */ /* 0x000fe4000bf04070 */
[----:B------:R-:W-:-:S04]  /*9410*/  UIADD3 UR6, UR42, UR49, -UR6 ;  /* 0x000000312a067290 */ /* 0x000fc8000fffe806 */
[----:B------:R-:W-:Y:S01]  /*9420*/  UIMAD.WIDE.U32 UR4, UR6, -0x55555555, URZ ;  /* 0xaaaaaaab060478a5 */ /* 0x000fe2000f8e003f */
[----:B------:R-:W-:-:S03]  /*9430*/  PLOP3.LUT P0, PT, PT, PT, UP0, 0x80, 0x0 ;  /* 0x000000000000781c */ /* 0x000fc60003f0f008 */
[----:B------:R-:W-:-:S04]  /*9440*/  USHF.R.U32.HI UR4, URZ, 0x1, UR5 ;  /* 0x000000013f047899 */ /* 0x000fc80008011605 */
[----:B------:R-:W-:-:S04]  /*9450*/  UIMAD UR6, UR4, -0x3, UR6 ;  /* 0xfffffffd040678a4 */ /* 0x000fc8000f8e0206 */
[----:B------:R-:W-:-:S04]  /*9460*/  ULEA UR6, UR6, UR50, 0x3 ;  /* 0x0000003206067291 */ /* 0x000fc8000f8e183f */
[----:B------:R-:W-:-:S04]  /*9470*/  UIADD3 UR6, UR6, 0x18, URZ ;  /* 0x0000001806067890 */ /* 0x000fc8000fffe03f */
[----:B------:R-:W-:-:S09]  /*9480*/  UPRMT UR6, URZ, 0x654, UR6 ;  /* 0x000006543f067896 */ /* 0x000fd20008000006 */
[----:B------:R-:W-:Y:S01]  /*9490*/  SYNCS.ARRIVE.TRANS64.RED.A1T0 RZ, [UR6], RZ ;  /* 0x000000ffffff79a7 */ /* 0x000fe20008100406 */
[----:B------:R-:W-:Y:S05]  /*94a0*/  @P0 BRA `(.L_x_32) ;  /* 0x0000000000040947 */ /* 0x000fea0003800000 */
[----:B------:R-:W-:Y:S01]  /*94b0*/  BPT.TRAP 0x1 ;  /* 0x000000040000795c */ /* 0x000fe20000300000 */
.L_x_32:
[----:B------:R-:W-:Y:S01]  /*94c0*/  UIADD3 UR42, UR49, UR42, URZ ;  /* 0x0000002a312a7290 */ /* 0x000fe2000fffe03f */
[----:B------:R-:W-:Y:S01]  /*94d0*/  R2UR UR46, R19 ;  /* 0x00000000132e72ca */ /* 0x000fe200000e0000 */
[----:B------:R-:W-:Y:S02]  /*94e0*/  UIADD3 UR7, UR50, 0x200, URZ ;  /* 0x0000020032077890 */ /* 0x000fe4000fffe03f */
[----:B------:R-:W-:Y:S02]  /*94f0*/  UISETP.GT.U32.AND UP0, UPT, UR42, 0x2, UPT ;  /* 0x000000022a00788c */ /* 0x000fe4000bf04070 */
[----:B------:R-:W-:Y:S02]  /*9500*/  UISETP.GE.U32.AND UP1, UPT, UR49, 0x3, UPT ;  /* 0x000000033100788c */ /* 0x000fe4000bf26070 */
[----:B------:R-:W-:Y:S02]  /*9510*/  UISETP.LT.U32.AND UP0, UPT, UR49, 0x3, UP0 ;  /* 0x000000033100788c */ /* 0x000fe40008701070 */
[----:B------:R-:W-:-:S02]  /*9520*/  USHF.L.U32 UR45, UR43, 0x8, URZ ;  /* 0x000000082b2d7899 */ /* 0x000fc4000800063f */
[----:B------:R-:W-:Y:S02]  /*9530*/  USEL UR6, URZ, 0x1, !UP0 ;  /* 0x000000013f067887 */ /* 0x000fe4000c000000 */
[----:B------:R-:W-:Y:S02]  /*9540*/  ULOP3.LUT UP0, URZ, UR7, 0x1bf, URZ, 0xc0, !UPT ;  /* 0x000001bf073f7892 */ /* 0x000fe4000f80c03f */
[----:B------:R-:W-:Y:S02]  /*9550*/  ULOP3.LUT UR41, UR41, UR6, URZ, 0x3c, !UPT ;  /* 0x0000000629297292 */ /* 0x000fe4000f8e3c3f */
[----:B------:R-:W-:Y:S02]  /*9560*/  @UP1 UIMAD.WIDE.U32 UR4, UR42, -0x55555555, URZ ;  /* 0xaaaaaaab2a0418a5 */ /* 0x000fe4000f8e003f */
[----:B------:R-:W-:Y:S01]  /*9570*/  PLOP3.LUT P0, PT, PT, PT, UP0, 0x80, 0x0 ;  /* 0x000000000000781c */ /* 0x000fe20003f0f008 */
[----:B------:R-:W-:Y:S02]  /*9580*/  USHF.L.U32 UR46, UR46, 0x8, URZ ;  /* 0x000000082e2e7899 */ /* 0x000fe4000800063f */
[----:B------:R-:W-:-:S04]  /*9590*/  @UP1 USHF.R.U32.HI UR4, URZ, 0x1, UR5 ;  /* 0x000000013f041899 */ /* 0x000fc80008011605 */
[----:B------:R-:W-:-:S06]  /*95a0*/  @UP1 ULOP3.LUT UR41, UR41, 0x1, UR4, 0x78, !UPT ;  /* 0x0000000129291892 */ /* 0x000fcc000f8e7804 */
[----:B------:R-:W-:Y:S06]  /*95b0*/  @!P0 BRA `(.L_x_34) ;  /* 0x00000000007c8947 */ /* 0x000fec0003800000 */
[----:B------:R-:W-:Y:S01]  /*95c0*/  MOV R22, 0x0 ;  /* 0x0000000000167802 */ /* 0x000fe20000000f00 */
[----:B------:R-:W-:Y:S01]  /*95d0*/  ULDC.64 UR4, c[0x4][0x80] ;  /* 0x0100200000047ab9 */ /* 0x000fe20000000a00 */
[----:B------:R-:W-:Y:S01]  /*95e0*/  ULDC.64 UR6, c[0x4][0x88] ;  /* 0x0100220000067ab9 */ /* 0x000fe20000000a00 */
[----:B------:R-:W-:Y:S01]  /*95f0*/  ULDC.64 UR8, c[0x4][0x10] ;  /* 0x0100040000087ab9 */ /* 0x000fe20000000a00 */
[----:B------:R1:W2:Y:S01]  /*9600*/  LDC.64 R2, c[0x4][R22] ;  /* 0x0100000016027b82 */ /* 0x0002a20000000a00 */
[----:B------:R-:W-:Y:S01]  /*9610*/  MOV R4, UR4 ;  /* 0x0000000400047c02 */ /* 0x000fe20008000f00 */
[----:B------:R-:W-:Y:S01]  /*9620*/  IMAD.U32 R6, RZ, RZ, UR6 ;  /* 0x00000006ff067e24 */ /* 0x000fe2000f8e00ff */
[----:B------:R-:W-:Y:S01]  /*9630*/  MOV R5, UR5 ;  /* 0x0000000500057c02 */ /* 0x000fe20008000f00 */
[----:B------:R-:W-:Y:S01]  /*9640*/  IMAD.U32 R11, RZ, RZ, UR9 ;  /* 0x00000009ff0b7e24 */ /* 0x000fe2000f8e00ff */
[----:B------:R-:W-:Y:S01]  /*9650*/  MOV R7, UR7 ;  /* 0x0000000700077c02 */ /* 0x000fe20008000f00 */
[----:B------:R-:W-:Y:S01]  /*9660*/  IMAD.MOV.U32 R13, RZ, RZ, RZ ;  /* 0x000000ffff0d7224 */ /* 0x000fe200078e00ff */
[----:B------:R-:W-:-:S02]  /*9670*/  MOV R10, UR8 ;  /* 0x00000008000a7c02 */ /* 0x000fc40008000f00 */
[----:B------:R-:W-:Y:S02]  /*9680*/  MOV R8, 0x70 ;  /* 0x0000007000087802 */ /* 0x000fe40000000f00 */
[----:B-1----:R-:W-:-:S07]  /*9690*/  MOV R12, 0x1 ;  /* 0x00000001000c7802 */ /* 0x002fce0000000f00 */
[----:B------:R-:W-:-:S07]  /*96a0*/  LEPC R20, `(.L_x_35) ;  /* 0x000000001014794e */ /* 0x000fce0000000000 */
[----:B--2---:R-:W-:Y:S05]  /*96b0*/  CALL.ABS.NOINC R2 ;  /* 0x0000000002007343 */ /* 0x004fea0003c00000 */
.L_x_35:
[----:B------:R1:W2:Y:S01]  /*96c0*/  LDC.64 R2, c[0x4][R22] ;  /* 0x0100000016027b82 */ /* 0x0002a20000000a00 */
[----:B------:R-:W-:Y:S01]  /*96d0*/  ULDC.64 UR4, c[0x4][0x80] ;  /* 0x0100200000047ab9 */ /* 0x000fe20000000a00 */
[----:B------:R-:W-:Y:S01]  /*96e0*/  ULDC.64 UR6, c[0x4][0x88] ;  /* 0x0100220000067ab9 */ /* 0x000fe20000000a00 */
[----:B------:R-:W-:Y:S01]  /*96f0*/  ULDC.64 UR8, c[0x4][0x10] ;  /* 0x0100040000087ab9 */ /* 0x000fe20000000a00 */
        /* <DEDUP_REMOVED lines=11> */
.L_x_34:
[----:B------:R-:W1:Y:S01]  /*97b0*/  S2R R2, SR_TID.X ;  /* 0x0000000000027919 */ /* 0x000e620000002100 */
[----:B------:R-:W2:Y:S01]  /*97c0*/  LDC R0, c[0x0][0x288] ;  /* 0x0000a200ff007b82 */ /* 0x000ea20000000800 */
[----:B------:R-:W-:Y:S01]  /*97d0*/  ULDC UR4, c[0x0][0x284] ;  /* 0x0000a10000047ab9 */ /* 0x000fe20000000800 */
[----:B-1----:R-:W-:Y:S02]  /*97e0*/  SHF.R.U32.HI R6, RZ, 0x2, R2 ;  /* 0x00000002ff067819 */ /* 0x002fe40000011602 */
[----:B------:R-:W-:Y:S02]  /*97f0*/  LOP3.LUT R7, R2, 0xe0, RZ, 0xc0, !PT ;  /* 0x000000e002077812 */ /* 0x000fe400078ec0ff */
[----:B------:R-:W-:Y:S02]  /*9800*/  LOP3.LUT R6, R6, 0x7, RZ, 0xc0, !PT ;  /* 0x0000000706067812 */ /* 0x000fe400078ec0ff */
[----:B------:R-:W-:Y:S02]  /*9810*/  SHF.R.U32.HI R10, RZ, 0x1, R7 ;  /* 0x00000001ff0a7819 */ /* 0x000fe40000011607 */
[----:B------:R-:W-:-:S02]  /*9820*/  LOP3.LUT R2, R2, 0x3, RZ, 0xc0, !PT ;  /* 0x0000000302027812 */ /* 0x000fc400078ec0ff */
[----:B------:R-:W-:Y:S01]  /*9830*/  IADD3 R10, -R10, UR4, -R6 ;  /* 0x000000040a0a7c10 */ /* 0x000fe2000fffe906 */
[----:B------:R-:W-:Y:S02]  /*9840*/  ULDC.64 UR4, c[0x0][0x590] ;  /* 0x0001640000047ab9 */ /* 0x000fe40000000a00 */
[----:B------:R-:W-:Y:S01]  /*9850*/  MOV R159, UR4 ;  /* 0x00000004009f7c02 */ /* 0x000fe20008000f00 */
[----:B------:R-:W-:Y:S02]  /*9860*/  IMAD.U32 R163, RZ, RZ, UR5 ;  /* 0x00000005ffa37e24 */ /* 0x000fe4000f8e00ff */
[----:B--2---:R-:W-:Y:S01]  /*9870*/  IMAD R2, R2, -0x2, R0 ;  /* 0xfffffffe02027824 */ /* 0x004fe200078e0200 */
[----:B------:R-:W-:Y:S01]  /*9880*/  ISETP.NE.U32.AND P2, PT, R159, RZ, PT ;  /* 0x000000ff9f00720c */ /* 0x000fe20003f45070 */
[----:B------:R-:W-:Y:S01]  /*9890*/  IMAD R10, R19, -0x100, R10 ;  /* 0xffffff00130a7824 */ /* 0x000fe200078e020a */
[----:B------:R-:W-:Y:S02]  /*98a0*/  MOV R0, UR43 ;  /* 0x0000002b00007c02 */ /* 0x000fe40008000f00 */
[----:B------:R-:W-:-:S03]  /*98b0*/  ISETP.NE.AND.EX P2, PT, R163, RZ, PT, P2 ;  /* 0x000000ffa300720c */ /* 0x000fc60003f45320 */
[----:B------:R-:W-:-:S10]  /*98c0*/  IMAD R11, R0, -0x100, R2 ;  /* 0xffffff00000b7824 */ /* 0x000fd400078e0202 */
[----:B------:R-:W-:Y:S05]  /*98d0*/  @!P2 BRA `(.L_x_36) ;  /* 0x000000000054a947 */ /* 0x000fea0003800000 */
[----:B------:R-:W-:Y:S02]  /*98e0*/  ULDC.64 UR4, c[0x0][0x588] ;  /* 0x0001620000047ab9 */ /* 0x000fe40000000a00 */
[----:B------:R-:W-:-:S04]  /*98f0*/  ISETP.NE.U32.AND P0, PT, RZ, UR4, PT ;  /* 0x00000004ff007c0c */ /* 0x000fc8000bf05070 */
[----:B------:R-:W-:-:S13]  /*9900*/  ISETP.NE.AND.EX P0, PT, RZ, UR5, PT, P0 ;  /* 0x00000005ff007c0c */ /* 0x000fda000bf05300 */
[----:B------:R-:W-:Y:S05]  /*9910*/  @!P0 BRA `(.L_x_37) ;  /* 0x0000000000288947 */ /* 0x000fea0003800000 */
[----:B------:R-:W1:Y:S01]  /*9920*/  LDC.64 R2, c[0x0][0x588] ;  /* 0x00016200ff027b82 */ /* 0x000e620000000a00 */
[----:B------:R-:W-:-:S04]  /*9930*/  IMAD R152, R159, UR47, RZ ;  /* 0x0000002f9f987c24 */ /* 0x000fc8000f8e02ff */
[----:B-1----:R-:W-:-:S06]  /*9940*/  IMAD.WIDE R152, R152, 0x4, R2 ;  /* 0x0000000498987825 */ /* 0x002fcc00078e0202 */
[----:B------:R-:W2:Y:S01]  /*9950*/  LDG.E R152, desc[UR58][R152.64] ;  /* 0x0000003a98987981 */ /* 0x000ea2000c1e1900 */
[----:B------:R-:W-:Y:S01]  /*9960*/  MOV R160, 0x1 ;  /* 0x0000000100a07802 */ /* 0x000fe20000000f00 */
[----:B------:R-:W-:Y:S01]  /*9970*/  IMAD.MOV.U32 R154, RZ, RZ, 0x1 ;  /* 0x00000001ff9a7424 */ /* 0x000fe200078e00ff */
[----:B------:R-:W-:Y:S02]  /*9980*/  MOV R157, 0x1 ;  /* 0x00000001009d7802 */ /* 0x000fe40000000f00 */
[-C--:B--2---:R-:W-:Y:S02]  /*9990*/  MOV R153, R152.reuse ;  /* 0x0000009800997202 */ /* 0x084fe40000000f00 */
[----:B------:R-:W-:Y:S01]  /*99a0*/  MOV R16, R152 ;  /* 0x0000009800107202 */ /* 0x000fe20000000f00 */
[----:B------:R-:W-:Y:S06]  /*99b0*/  BRA `(.L_x_36) ;  /* 0x00000000001c7947 */ /* 0x000fec0003800000 */
.L_x_37:
[----:B------:R-:W-:Y:S01]  /*99c0*/  ULDC UR4, c[0x0][0x580] ;  /* 0x0001600000047ab9 */ /* 0x000fe20000000800 */
[----:B------:R-:W-:Y:S01]  /*99d0*/  IMAD.MOV.U32 R160, RZ, RZ, 0x1 ;  /* 0x00000001ffa07424 */ /* 0x000fe200078e00ff */
[----:B------:R-:W-:Y:S01]  /*99e0*/  MOV R157, 0x1 ;  /* 0x00000001009d7802 */ /* 0x000fe20000000f00 */
[----:B------:R-:W-:Y:S01]  /*99f0*/  IMAD.U32 R152, RZ, RZ, UR4 ;  /* 0x00000004ff987e24 */ /* 0x000fe2000f8e00ff */
[----:B------:R-:W-:Y:S02]  /*9a00*/  MOV R154, 0x1 ;  /* 0x00000001009a7802 */ /* 0x000fe40000000f00 */
[----:B------:R-:W-:Y:S02]  /*9a10*/  MOV R153, UR4 ;  /* 0x0000000400997c02 */ /* 0x000fe40008000f00 */
[----:B------:R-:W-:-:S07]  /*9a20*/  MOV R16, UR4 ;  /* 0x0000000400107c02 */ /* 0x000fce0008000f00 */
.L_x_36:
[----:B------:R-:W1:Y:S02]  /*9a30*/  LDC.64 R2, c[0x0][0x5b0] ;  /* 0x00016c00ff027b82 */ /* 0x000e640000000a00 */
[----:B-1----:R-:W-:-:S04]  /*9a40*/  ISETP.NE.U32.AND P0, PT, R2, RZ, PT ;  /* 0x000000ff0200720c */ /* 0x002fc80003f05070 */
[----:B------:R-:W-:-:S13]  /*9a50*/  ISETP.NE.AND.EX P0, PT, R3, RZ, PT, P0 ;  /* 0x000000ff0300720c */ /* 0x000fda0003f05300 */
[----:B------:R-:W-:Y:S05]  /*9a60*/  @!P0 BRA `(.L_x_38) ;  /* 0x00000000002c8947 */ /* 0x000fea0003800000 */
[----:B------:R-:W-:Y:S02]  /*9a70*/  ULDC.64 UR4, c[0x0][0x5a8] ;  /* 0x00016a0000047ab9 */ /* 0x000fe40000000a00 */
[----:B------:R-:W-:-:S04]  /*9a80*/  ISETP.NE.U32.AND P0, PT, RZ, UR4, PT ;  /* 0x00000004ff007c0c */ /* 0x000fc8000bf05070 */
[----:B------:R-:W-:-:S13]  /*9a90*/  ISETP.NE.AND.EX P0, PT, RZ, UR5, PT, P0 ;  /* 0x00000005ff007c0c */ /* 0x000fda000bf05300 */
[----:B------:R-:W-:Y:S05]  /*9aa0*/  @!P0 BRA `(.L_x_39) ;  /* 0x0000000000148947 */ /* 0x000fea0003800000 */
[----:B------:R-:W1:Y:S01]  /*9ab0*/  LDC.64 R4, c[0x0][0x5a8] ;  /* 0x00016a00ff047b82 */ /* 0x000e620000000a00 */
[----:B------:R-:W-:-:S04]  /*9ac0*/  IMAD R2, R2, UR47, RZ ;  /* 0x0000002f02027c24 */ /* 0x000fc8000f8e02ff */
[----:B-1----:R-:W-:-:S05]  /*9ad0*/  IMAD.WIDE R2, R2, 0x4, R4 ;  /* 0x0000000402027825 */ /* 0x002fca00078e0204 */
[----:B------:R1:W5:Y:S01]  /*9ae0*/  LDG.E R17, desc[UR58][R2.64] ;  /* 0x0000003a02117981 */ /* 0x000362000c1e1900 */
[----:B------:R-:W-:Y:S05]  /*9af0*/  BRA `(.L_x_38) ;  /* 0x0000000000087947 */ /* 0x000fea0003800000 */
.L_x_39:
[----:B------:R-:W-:Y:S02]  /*9b00*/  ULDC UR4, c[0x0][0x5a0] ;  /* 0x0001680000047ab9 */ /* 0x000fe40000000800 */
[----:B------:R-:W-:-:S07]  /*9b10*/  IMAD.U32 R17, RZ, RZ, UR4 ;  /* 0x00000004ff117e24 */ /* 0x000fce000f8e00ff */
.L_x_38:
[----:B------:R-:W2:Y:S01]  /*9b20*/  LDC.64 R4, c[0x0][0x5c0] ;  /* 0x00017000ff047b82 */ /* 0x000ea20000000a00 */
[----:B------:R-:W-:Y:S01]  /*9b30*/  ULDC.64 UR4, c[0x0][0x588] ;  /* 0x0001620000047ab9 */ /* 0x000fe20000000a00 */
[----:B------:R-:W-:Y:S02]  /*9b40*/  ISETP.EQ.U32.AND P4, PT, R159, RZ, PT ;  /* 0x000000ff9f00720c */ /* 0x000fe40003f82070 */
[----:B------:R-:W-:Y:S02]  /*9b50*/  ISETP.NE.U32.AND P3, PT, RZ, UR4, PT ;  /* 0x00000004ff007c0c */ /* 0x000fe4000bf65070 */
[----:B------:R-:W-:Y:S02]  /*9b60*/  LOP3.LUT P5, RZ, R154, 0xff, RZ, 0xc0, !PT ;  /* 0x000000ff9aff7812 */ /* 0x000fe400078ac0ff */
[----:B------:R-:W3:Y:S01]  /*9b70*/  LDC R0, c[0x0][0x5c8] ;  /* 0x00017200ff007b82 */ /* 0x000ee20000000800 */
[----:B------:R-:W-:Y:S02]  /*9b80*/  ISETP.NE.AND.EX P3, PT, RZ, UR5, PT, P3 ;  /* 0x00000005ff007c0c */ /* 0x000fe4000bf65330 */
[----:B------:R-:W-:-:S02]  /*9b90*/  FSEL R155, R16, R153, !P5 ;  /* 0x00000099109b7208 */ /* 0x000fc40006800000 */
[----:B------:R-:W-:Y:S02]  /*9ba0*/  ISETP.EQ.OR.EX P4, PT, R163, RZ, !P3, P4 ;  /* 0x000000ffa300720c */ /* 0x000fe40005f82740 */
[----:B------:R-:W-:Y:S02]  /*9bb0*/  PLOP3.LUT P1, PT, PT, PT, PT, 0x8, 0x0 ;  /* 0x000000000000781c */ /* 0x000fe40003f2e170 */
[----:B------:R-:W-:Y:S02]  /*9bc0*/  PLOP3.LUT P3, PT, P3, PT, PT, 0x8, 0x0 ;  /* 0x000000000000781c */ /* 0x000fe40001f6e170 */
[C---:B------:R-:W-:Y:S02]  /*9bd0*/  FSEL R153, R152.reuse, R153, !P2 ;  /* 0x0000009998997208 */ /* 0x040fe40005000000 */
[----:B------:R-:W-:Y:S02]  /*9be0*/  FSEL R155, R152, R155, !P2 ;  /* 0x0000009b989b7208 */ /* 0x000fe40005000000 */
[----:B--2---:R-:W-:-:S04]  /*9bf0*/  ISETP.NE.U32.AND P0, PT, R4, RZ, PT ;  /* 0x000000ff0400720c */ /* 0x004fc80003f05070 */
[----:B------:R-:W-:-:S04]  /*9c00*/  ISETP.NE.AND.EX P0, PT, R5, RZ, PT, P0 ;  /* 0x000000ff0500720c */ /* 0x000fc80003f05300 */
[----:B---3--:R-:W-:Y:S01]  /*9c10*/  FSEL R0, R0, RZ, !P0 ;  /* 0x000000ff00007208 */ /* 0x008fe20004000000 */
[----:B------:R-:W-:Y:S08]  /*9c20*/  @!P4 BRA `(.L_x_40) ;  /* 0x00000000003cc947 */ /* 0x000ff00003800000 */
[----:B------:R-:W-:Y:S04]  /*9c30*/  BSSY B0, `(.L_x_40) ;  /* 0x000000e000007945 */ /* 0x000fe80003800000 */
[----:B------:R-:W-:Y:S05]  /*9c40*/  @!P2 BRA `(.L_x_41) ;  /* 0x000000000024a947 */ /* 0x000fea0003800000 */
[----:B------:R-:W-:Y:S02]  /*9c50*/  LOP3.LUT P4, RZ, R157, 0xff, RZ, 0xc0, !PT ;  /* 0x000000ff9dff7812 */ /* 0x000fe4000788c0ff */
[----:B------:R-:W-:Y:S02]  /*9c60*/  PLOP3.LUT P1, PT, P3, PT, PT, 0x80, 0x0 ;  /* 0x000000000000781c */ /* 0x000fe40001f2f070 */
[----:B------:R-:W-:-:S09]  /*9c70*/  PRMT R154, RZ, 0x7610, R154 ;  /* 0x00007610ff9a7816 */ /* 0x000fd2000000009a */
[----:B------:R-:W-:Y:S05]  /*9c80*/  @!P4 BRA `(.L_x_42) ;  /* 0x000000000020c947 */ /* 0x000fea0003800000 */
[----:B------:R-:W-:Y:S02]  /*9c90*/  FSETP.EQ.AND P1, PT, R152, RZ, PT ;  /* 0x000000ff9800720b */ /* 0x000fe40003f22000 */
[-C--:B------:R-:W-:Y:S02]  /*9ca0*/  MOV R153, R152.reuse ;  /* 0x0000009800997202 */ /* 0x080fe40000000f00 */
[----:B------:R-:W-:Y:S02]  /*9cb0*/  PRMT R154, R157, 0x7610, R154 ;  /* 0x000076109d9a7816 */ /* 0x000fe4000000009a */
[----:B------:R-:W-:Y:S01]  /*9cc0*/  MOV R155, R152 ;  /* 0x00000098009b7202 */ /* 0x000fe20000000f00 */
[----:B------:R-:W-:Y:S06]  /*9cd0*/  BRA `(.L_x_42) ;  /* 0x00000000000c7947 */ /* 0x000fec0003800000 */
.L_x_41:
[----:B------:R-:W-:Y:S01]  /*9ce0*/  FSETP.EQ.AND P1, PT, R152, RZ, PT ;  /* 0x000000ff9800720b */ /* 0x000fe20003f22000 */
[----:B------:R-:W-:Y:S01]  /*9cf0*/  IMAD.MOV.U32 R153, RZ, RZ, R152 ;  /* 0x000000ffff997224 */ /* 0x000fe200078e0098 */
[----:B------:R-:W-:-:S11]  /*9d00*/  MOV R155, R152 ;  /* 0x00000098009b7202 */ /* 0x000fd60000000f00 */
.L_x_42:
[----:B------:R-:W-:Y:S05]  /*9d10*/  BSYNC B0 ;  /* 0x0000000000007941 */ /* 0x000fea0003800000 */
.L_x_40:
[----:B------:R-:W-:Y:S04]  /*9d20*/  BSSY B0, `(.L_x_43) ;  /* 0x000000f000007945 */ /* 0x000fe80003800000 */
[----:B------:R-:W-:Y:S05]  /*9d30*/  @!P2 BRA `(.L_x_44) ;  /* 0x000000000028a947 */ /* 0x000fea0003800000 */
[----:B------:R-:W-:Y:S02]  /*9d40*/  LOP3.LUT P2, RZ, R160, 0xff, RZ, 0xc0, !PT ;  /* 0x000000ffa0ff7812 */ /* 0x000fe4000784c0ff */
[----:B------:R-:W-:Y:S02]  /*9d50*/  PRMT R157, RZ, 0x7610, R157 ;  /* 0x00007610ff9d7816 */ /* 0x000fe4000000009d */
[----:B------:R-:W-:-:S09]  /*9d60*/  PRMT R154, RZ, 0x7610, R154 ;  /* 0x00007610ff9a7816 */ /* 0x000fd2000000009a */
[----:B------:R-:W-:Y:S05]  /*9d70*/  @!P2 BRA `(.L_x_45) ;  /* 0x000000000024a947 */ /* 0x000fea0003800000 */
[----:B------:R-:W-:Y:S01]  /*9d80*/  FSETP.EQ.AND P3, PT, R152, RZ, PT ;  /* 0x000000ff9800720b */ /* 0x000fe20003f62000 */
[----:B------:R-:W-:Y:S01]  /*9d90*/  IMAD.MOV.U32 R155, RZ, RZ, R152 ;  /* 0x000000ffff9b7224 */ /* 0x000fe200078e0098 */
[C---:B------:R-:W-:Y:S02]  /*9da0*/  PRMT R157, R160.reuse, 0x7610, R157 ;  /* 0x00007610a09d7816 */ /* 0x040fe4000000009d */
[----:B------:R-:W-:Y:S02]  /*9db0*/  MOV R153, R152 ;  /* 0x0000009800997202 */ /* 0x000fe40000000f00 */
[----:B------:R-:W-:Y:S01]  /*9dc0*/  PRMT R154, R160, 0x7610, R154 ;  /* 0x00007610a09a7816 */ /* 0x000fe2000000009a */
[----:B------:R-:W-:Y:S06]  /*9dd0*/  BRA `(.L_x_45) ;  /* 0x00000000000c7947 */ /* 0x000fec0003800000 */
.L_x_44:
[----:B------:R-:W-:Y:S02]  /*9de0*/  FSETP.EQ.AND P3, PT, R152, RZ, PT ;  /* 0x000000ff9800720b */ /* 0x000fe40003f62000 */
[-C--:B------:R-:W-:Y:S02]  /*9df0*/  MOV R153, R152.reuse ;  /* 0x0000009800997202 */ /* 0x080fe40000000f00 */
[----:B------:R-:W-:-:S09]  /*9e00*/  MOV R155, R152 ;  /* 0x00000098009b7202 */ /* 0x000fd20000000f00 */
.L_x_45:
[----:B------:R-:W-:Y:S05]  /*9e10*/  BSYNC B0 ;  /* 0x0000000000007941 */ /* 0x000fea0003800000 */
.L_x_43:
[----:B------:R-:W-:Y:S01]  /*9e20*/  IMAD.MOV.U32 R14, RZ, RZ, R0 ;  /* 0x000000ffff0e7224 */ /* 0x000fe200078e0000 */
[-C--:B------:R-:W-:Y:S02]  /*9e30*/  MOV R12, R0.reuse ;  /* 0x00000000000c7202 */ /* 0x080fe40000000f00 */
[----:B-1----:R-:W-:Y:S01]  /*9e40*/  MOV R2, R0 ;  /* 0x0000000000027202 */ /* 0x002fe20000000f00 */
[----:B------:R-:W-:Y:S06]  /*9e50*/  @!P0 BRA `(.L_x_46) ;  /* 0x0000000000808947 */ /* 0x000fec0003800000 */
[----:B------:R-:W1:Y:S01]  /*9e60*/  LDC.64 R8, c[0x0][0x5d0] ;  /* 0x00017400ff087b82 */ /* 0x000e620000000a00 */
[----:B------:R-:W-:Y:S01]  /*9e70*/  SHF.R.U32.HI R0, RZ, 0x5, R7 ;  /* 0x00000005ff007819 */ /* 0x000fe20000011607 */
[----:B------:R-:W-:-:S04]  /*9e80*/  USHF.R.S32.HI UR4, URZ, 0x1f, UR47 ;  /* 0x0000001f3f047899 */ /* 0x000fc8000801142f */
[----:B------:R-:W-:-:S05]  /*9e90*/  IMAD.SHL.U32 R0, R0, 0x10, RZ ;  /* 0x0000001000007824 */ /* 0x000fca00078e00ff */
[----:B------:R-:W-:-:S04]  /*9ea0*/  LOP3.LUT R0, R0, 0xfffffff0, R6, 0xe2, !PT ;  /* 0xfffffff000007812 */ /* 0x000fc800078ee206 */
[----:B------:R-:W-:-:S04]  /*9eb0*/  IADD3 R2, R0, UR46, RZ ;  /* 0x0000002e00027c10 */ /* 0x000fc8000fffe0ff */
[----:B------:R-:W-:-:S03]  /*9ec0*/  SHF.R.S32.HI R3, RZ, 0x1f, R2 ;  /* 0x0000001fff037819 */ /* 0x000fc60000011402 */
[----:B-1----:R-:W-:-:S04]  /*9ed0*/  IMAD.WIDE.U32 R6, R8, UR47, R2 ;  /* 0x0000002f08067c25 */ /* 0x002fc8000f8e0002 */
[----:B------:R-:W-:Y:S01]  /*9ee0*/  IMAD R8, R8, UR4, RZ ;  /* 0x0000000408087c24 */ /* 0x000fe2000f8e02ff */
[----:B------:R-:W-:-:S03]  /*9ef0*/  LEA R2, P0, R6, R4, 0x1 ;  /* 0x0000000406027211 */ /* 0x000fc600078008ff */
[----:B------:R-:W-:-:S05]  /*9f00*/  IMAD R9, R9, UR47, R8 ;  /* 0x0000002f09097c24 */ /* 0x000fca000f8e0208 */
[----:B------:R-:W-:-:S04]  /*9f10*/  IADD3 R9, R7, R9, RZ ;  /* 0x0000000907097210 */ /* 0x000fc80007ffe0ff */
[----:B------:R-:W-:Y:S02]  /*9f20*/  LEA.HI.X R3, R6, R5, R9, 0x1, P0 ;  /* 0x0000000506037211 */ /* 0x000fe400000f0c09 */
[----:B------:R-:W-:-:S04]  /*9f30*/  ISETP.GE.AND P0, PT, R11, 0x1, PT ;  /* 0x000000010b00780c */ /* 0x000fc80003f06270 */
[C---:B------:R-:W-:Y:S02]  /*9f40*/  ISETP.LT.OR P2, PT, R10.reuse, 0x1, !P0 ;  /* 0x000000010a00780c */ /* 0x040fe40004741670 */
[C---:B------:R-:W-:Y:S02]  /*9f50*/  ISETP.LT.OR P4, PT, R10.reuse, 0x81, !P0 ;  /* 0x000000810a00780c */ /* 0x040fe40004781670 */
[C---:B------:R-:W-:Y:S02]  /*9f60*/  ISETP.LT.OR P5, PT, R10.reuse, 0x9, !P0 ;  /* 0x000000090a00780c */ /* 0x040fe400047a1670 */
[----:B------:R-:W-:-:S07]  /*9f70*/  ISETP.LT.OR P0, PT, R10, 0x89, !P0 ;  /* 0x000000890a00780c */ /* 0x000fce0004701670 */
[----:B------:R-:W2:Y:S04]  /*9f80*/  @!P2 LDG.E.U16 R0, desc[UR58][R2.64] ;  /* 0x0000003a0200a981 */ /* 0x000ea8000c1e1500 */
[----:B------:R-:W3:Y:S04]  /*9f90*/  @!P4 LDG.E.U16 R4, desc[UR58][R2.64+0x100] ;  /* 0x0001003a0204c981 */ /* 0x000ee8000c1e1500 */
[----:B------:R-:W4:Y:S04]  /*9fa0*/  @!P5 LDG.E.U16 R5, desc[UR58][R2.64+0x10] ;  /* 0x0000103a0205d981 */ /* 0x000f28000c1e1500 */
[----:B------:R-:W4:Y:S01]  /*9fb0*/  @!P0 LDG.E.U16 R2, desc[UR58][R2.64+0x110] ;  /* 0x0001103a02028981 */ /* 0x000f22000c1e1500 */
[----:B------:R-:W-:Y:S01]  /*9fc0*/  IMAD.MOV.U32 R12, RZ, RZ, RZ ;  /* 0x000000ffff0c7224 */ /* 0x000fe200078e00ff */
[----:B--2---:R-:W-:-:S02]  /*9fd0*/  @!P2 PRMT R12, R0, 0x5410, RZ ;  /* 0x00005410000ca816 */ /* 0x004fc400000000ff */
[----:B------:R-:W-:Y:S02]  /*9fe0*/  MOV R0, RZ ;  /* 0x000000ff00007202 */ /* 0x000fe40000000f00 */
[----:B---3--:R-:W-:Y:S02]  /*9ff0*/  @!P4 PRMT R0, R4, 0x5410, RZ ;  /* 0x000054100400c816 */ /* 0x008fe400000000ff */
[----:B----4-:R-:W-:Y:S02]  /*a000*/  @!P5 PRMT R12, R12, 0x5410, R5 ;  /* 0x000054100c0cd816 */ /* 0x010fe40000000005 */
[----:B------:R-:W-:-:S03]  /*a010*/  @!P0 PRMT R0, R0, 0x5410, R2 ;  /* 0x0000541000008816 */ /* 0x000fc60000000002 */
[--C-:B------:R-:W-:Y:S02]  /*a020*/  HADD2.F32 R2, -RZ, R12.reuse.H0_H0 ;  /* 0x2000000cff027230 */ /* 0x100fe40000004100 */
[----:B------:R-:W-:Y:S02]  /*a030*/  HADD2.F32 R12, -RZ, R12.H1_H1 ;  /* 0x3000000cff0c7230 */ /* 0x000fe40000004100 */
[--C-:B------:R-:W-:Y:S02]  /*a040*/  HADD2.F32 R14, -RZ, R0.reuse.H0_H0 ;  /* 0x20000000ff0e7230 */ /* 0x100fe40000004100 */
[----:B------:R-:W-:-:S07]  /*a050*/  HADD2.F32 R0, -RZ, R0.H1_H1 ;  /* 0x30000000ff007230 */ /* 0x000fce0000004100 */
.L_x_46:
[----:B------:R-:W-:Y:S01]  /*a060*/  BSSY B0, `(.L_x_47) ;  /* 0x0000025000007945 */ /* 0x000fe20003800000 */
[----:B------:R-:W-:Y:S02]  /*a070*/  MOV R3, RZ ;  /* 0x000000ff00037202 */ /* 0x000fe40000000f00 */
[----:B------:R-:W-:Y:S02]  /*a080*/  CS2R R10, SRZ ;  /* 0x00000000000a7805 */ /* 0x000fe4000001ff00 */
[----:B------:R-:W-:Y:S02]  /*a090*/  CS2R R8, SRZ ;  /* 0x0000000000087805 */ /* 0x000fe4000001ff00 */
[----:B------:R-:W-:Y:S02]  /*a0a0*/  CS2R R6, SRZ ;  /* 0x0000000000067805 */ /* 0x000fe4000001ff00 */
[----:B------:R-:W-:Y:S01]  /*a0b0*/  CS2R R4, SRZ ;  /* 0x0000000000047805 */ /* 0x000fe2000001ff00 */
[----:B------:R-:W-:Y:S06]  /*a0c0*/  @P1 BRA `(.L_x_48) ;  /* 0x0000000000781947 */ /* 0x000fec0003800000 */
[----:B------:R-:W-:-:S06]  /*a0d0*/  UISETP.NE.AND UP0, UPT, UR48, 0x3, UPT ;  /* 0x000000033000788c */ /* 0x000fcc000bf05270 */
[----:B------:R-:W-:-:S13]  /*a0e0*/  PLOP3.LUT P0, PT, PT, PT, UP0, 0x80, 0x0 ;  /* 0x000000000000781c */ /* 0x000fda0003f0f008 */
[----:B------:R-:W-:Y:S05]  /*a0f0*/  @!P0 BRA `(.L_x_49) ;  /* 0x0000000000048947 */ /* 0x000fea0003800000 */
[----:B------:R-:W-:Y:S01]  /*a100*/  BPT.TRAP 0x1 ;  /* 0x000000040000795c */ /* 0x000fe20000300000 */
.L_x_49:
[----:B------:R-:W-:-:S04]  /*a110*/  SHF.L.U32 R3, RZ, 0x1f, RZ ;  /* 0x0000001fff037819 */ /* 0x000fc800000006ff */
[----:B------:R-:W1:Y:S02]  /*a120*/  SYNCS.PHASECHK.TRANS64.TRYWAIT P0, [UR50+0x30], R3 ;  /* 0x00003003ff0075a7 */ /* 0x000e640008000172 */
[----:B-1----:R-:W-:Y:S05]  /*a130*/  @!P0 BRA `(.L_x_50) ;  /* 0x000000c000a08947 */ /* 0x002fea0003800000 */
.L_x_355:
[----:B-1----:R-:W-:Y:S01]  /*a140*/  IMAD.MOV.U32 R3, RZ, RZ, 0x1 ;  /* 0x00000001ff037424 */ /* 0x002fe200078e00ff */
[----:B------:R-:W-:Y:S02]  /*a150*/  CS2R R10, SRZ ;  /* 0x00000000000a7805 */ /* 0x000fe4000001ff00 */
[----:B------:R-:W-:Y:S02]  /*a160*/  CS2R R8, SRZ ;  /* 0x0000000000087805 */ /* 0x000fe4000001ff00 */
[----:B------:R-:W-:Y:S02]  /*a170*/  CS2R R6, SRZ ;  /* 0x0000000000067805 */ /* 0x000fe4000001ff00 */
[----:B------:R-:W-:Y:S01]  /*a180*/  CS2R R4, SRZ ;  /* 0x0000000000047805 */ /* 0x000fe2000001ff00 */
[----:B------:R-:W-:Y:S06]  /*a190*/  @P3 BRA `(.L_x_48) ;  /* 0x0000000000443947 */ /* 0x000fec0003800000 */
[----:B------:R-:W1:Y:S01]  /*a1a0*/  S2R R13, SR_TID.X ;  /* 0x00000000000d7919 */ /* 0x000e620000002100 */
[----:B------:R-:W-:Y:S05]  /*a1b0*/  WARPSYNC.ALL ;  /* 0x0000000000007948 */ /* 0x000fea0003800000 */
[C---:B-1----:R-:W-:Y:S02]  /*a1c0*/  SHF.L.U32 R4, R13.reuse, 0x4, RZ ;  /* 0x000000040d047819 */ /* 0x042fe400000006ff */
[----:B------:R-:W-:Y:S02]  /*a1d0*/  SHF.L.U32 R6, R13, 0x5, RZ ;  /* 0x000000050d067819 */ /* 0x000fe400000006ff */
[----:B------:R-:W-:-:S04]  /*a1e0*/  LOP3.LUT R4, R4, 0xe00, RZ, 0xc0, !PT ;  /* 0x00000e0004047812 */ /* 0x000fc800078ec0ff */
[----:B------:R-:W-:-:S04]  /*a1f0*/  LOP3.LUT R4, R4, 0x20, R6, 0xf8, !PT ;  /* 0x0000002004047812 */ /* 0x000fc800078ef806 */
[----:B------:R-:W-:Y:S02]  /*a200*/  LOP3.LUT R5, R4, 0x100, R6, 0xf8, !PT ;  /* 0x0000010004057812 */ /* 0x000fe400078ef806 */
[----:B------:R-:W-:Y:S02]  /*a210*/  LOP3.LUT R4, R6, 0xc0, RZ, 0xc0, !PT ;  /* 0x000000c006047812 */ /* 0x000fe400078ec0ff */
[----:B------:R-:W-:-:S04]  /*a220*/  SHF.R.U32.HI R6, RZ, 0x1, R13 ;  /* 0x00000001ff067819 */ /* 0x000fc8000001160d */
[----:B------:R-:W-:Y:S01]  /*a230*/  LOP3.LUT R4, R4, 0x8, R6, 0xf8, !PT ;  /* 0x0000000804047812 */ /* 0x000fe200078ef806 */
[----:B------:R-:W-:-:S05]  /*a240*/  IMAD.SHL.U32 R6, R13, 0x4, RZ ;  /* 0x000000040d067824 */ /* 0x000fca00078e00ff */
[----:B------:R-:W-:-:S04]  /*a250*/  LOP3.LUT R4, R4, 0x18, R6, 0x78, !PT ;  /* 0x0000001804047812 */ /* 0x000fc800078e7806 */
[----:B------:R-:W-:-:S04]  /*a260*/  LOP3.LUT R4, R5, R4, RZ, 0xfc, !PT ;  /* 0x0000000405047212 */ /* 0x000fc800078efcff */
[----:B------:R-:W-:-:S04]  /*a270*/  LEA R4, R4, UR50, 0x1 ;  /* 0x0000003204047c11 */ /* 0x000fc8000f8e08ff */
[----:B------:R-:W-:Y:S02]  /*a280*/  LEA R8, R18, R4, 0x1 ;  /* 0x0000000412087211 */ /* 0x000fe400078e08ff */
[----:B------:R-:W1:Y:S04]  /*a290*/  LDSM.16.M88.4 R4, [R4+0x200] ;  /* 0x000200000404783b */ /* 0x000e680000000200 */
[----:B------:R-:W2:Y:S02]  /*a2a0*/  LDSM.16.M88.4 R8, [R8+0x200] ;  /* 0x000200000808783b */ /* 0x000ea40000000200 */
.L_x_48:
[----:B------:R-:W-:Y:S05]  /*a2b0*/  BSYNC B0 ;  /* 0x0000000000007941 */ /* 0x000fea0003800000 */
.L_x_47:
[----:B------:R-:W3:Y:S04]  /*a2c0*/  LDL.LU R13, [R1] ;  /* 0x00000000010d7983 */ /* 0x000ee80000300800 */
[----:B------:R-:W4:Y:S04]  /*a2d0*/  LDL.LU R20, [R1+0x4] ;  /* 0x0000040001147983 */ /* 0x000f280000300800 */
        /* <DEDUP_REMOVED lines=14> */
[----:B------:R-:W-:Y:S05]  /*a3c0*/  WARPSYNC.ALL ;  /* 0x0000000000007948 */ /* 0x000fea0003800000 */
[----:B------:R-:W-:Y:S01]  /*a3d0*/  ISETP.GT.U32.AND P0, PT, R164, 0x3e, PT ;  /* 0x0000003ea400780c */ /* 0x000fe20003f04070 */
[----:B------:R-:W-:Y:S01]  /*a3e0*/  BSSY B0, `(.L_x_51) ;  /* 0x0000057000007945 */ /* 0x000fe20003800000 */
[----:B---3-5:R-:W-:Y:S01]  /*a3f0*/  FFMA R15, R17, R13, R2 ;  /* 0x0000000d110f7223 */ /* 0x028fe20000000002 */
[----:B-1----:R-:W-:-:S05]  /*a400*/  HADD2.F32 R13, -RZ, R4.H0_H0 ;  /* 0x20000004ff0d7230 */ /* 0x002fca0000004100 */
[----:B------:R-:W-:Y:S01]  /*a410*/  FFMA R15, R13, R16, R15 ;  /* 0x000000100d0f7223 */ /* 0x000fe2000000000f */
[----:B----4-:R-:W-:Y:S01]  /*a420*/  FFMA R13, R17, R20, R2 ;  /* 0x00000014110d7223 */ /* 0x010fe20000000002 */
[----:B------:R-:W-:-:S05]  /*a430*/  HADD2.F32 R20, -RZ, R4.H1_H1 ;  /* 0x30000004ff147230 */ /* 0x000fca0000004100 */
[----:B------:R-:W-:Y:S01]  /*a440*/  FFMA R20, R20, R16, R13 ;  /* 0x0000001014147223 */ /* 0x000fe2000000000d */
[----:B------:R-:W-:-:S04]  /*a450*/  HADD2.F32 R13, -RZ, R5.H0_H0 ;  /* 0x20000005ff0d7230 */ /* 0x000fc80000004100 */
[----:B------:R-:W-:Y:S01]  /*a460*/  F2FP.RELU.F16.F32.PACK_AB R20, R20, R15 ;  /* 0x0000000f1414723e */ /* 0x000fe200000008ff */
[--C-:B--2---:R-:W-:Y:S02]  /*a470*/  FFMA R15, R17, R170, R12.reuse ;  /* 0x000000aa110f7223 */ /* 0x104fe4000000000c */
[----:B------:R-:W1:Y:S02]  /*a480*/  S2R R170, SR_TID.X ;  /* 0x0000000000aa7919 */ /* 0x000e640000002100 */
[----:B------:R-:W-:Y:S01]  /*a490*/  FFMA R15, R13, R16, R15 ;  /* 0x000000100d0f7223 */ /* 0x000fe2000000000f */
[----:B------:R-:W-:Y:S01]  /*a4a0*/  FFMA R13, R17, R21, R12 ;  /* 0x00000015110d7223 */ /* 0x000fe2000000000c */
[----:B------:R-:W-:-:S05]  /*a4b0*/  HADD2.F32 R21, -RZ, R5.H1_H1 ;  /* 0x30000005ff157230 */ /* 0x000fca0000004100 */
[----:B------:R-:W-:Y:S01]  /*a4c0*/  FFMA R21, R21, R16, R13 ;  /* 0x0000001015157223 */ /* 0x000fe2000000000d */
[----:B------:R-:W-:-:S04]  /*a4d0*/  HADD2.F32 R13, -RZ, R6.H0_H0 ;  /* 0x20000006ff0d7230 */ /* 0x000fc80000004100 */
[----:B------:R-:W-:Y:S01]  /*a4e0*/  F2FP.RELU.F16.F32.PACK_AB R21, R21, R15 ;  /* 0x0000000f1515723e */ /* 0x000fe200000008ff */
[----:B------:R-:W-:-:S04]  /*a4f0*/  FFMA R15, R17, R156, R2 ;  /* 0x0000009c110f7223 */ /* 0x000fc80000000002 */
[----:B------:R-:W-:Y:S01]  /*a500*/  FFMA R15, R13, R16, R15 ;  /* 0x000000100d0f7223 */ /* 0x000fe2000000000f */
[----:B------:R-:W-:Y:S01]  /*a510*/  FFMA R13, R17, R22, R2 ;  /* 0x00000016110d7223 */ /* 0x000fe20000000002 */
[----:B------:R-:W-:-:S05]  /*a520*/  HADD2.F32 R22, -RZ, R6.H1_H1 ;  /* 0x30000006ff167230 */ /* 0x000fca0000004100 */
[----:B------:R-:W-:Y:S01]  /*a530*/  FFMA R22, R22, R16, R13 ;  /* 0x0000001016167223 */ /* 0x000fe2000000000d */
[----:B------:R-:W-:-:S04]  /*a540*/  HADD2.F32 R13, -RZ, R7.H0_H0 ;  /* 0x20000007ff0d7230 */ /* 0x000fc80000004100 */
[----:B------:R-:W-:Y:S01]  /*a550*/  F2FP.RELU.F16.F32.PACK_AB R22, R22, R15 ;  /* 0x0000000f1616723e */ /* 0x000fe200000008ff */
[----:B------:R-:W-:Y:S01]  /*a560*/  FFMA R15, R17, R19, R12 ;  /* 0x00000013110f7223 */ /* 0x000fe2000000000c */
[----:B-1----:R-:W-:-:S03]  /*a570*/  IMAD.SHL.U32 R156, R170, 0x20, RZ ;  /* 0x00000020aa9c7824 */ /* 0x002fc600078e00ff */
[----:B------:R-:W-:Y:S01]  /*a580*/  FFMA R19, R13, R16, R15 ;  /* 0x000000100d137223 */ /* 0x000fe2000000000f */
[----:B------:R-:W-:Y:S02]  /*a590*/  HADD2.F32 R13, -RZ, R7.H1_H1 ;  /* 0x30000007ff0d7230 */ /* 0x000fe40000004100 */
[----:B------:R-:W-:-:S04]  /*a5a0*/  FFMA R15, R17, R23, R12 ;  /* 0x00000017110f7223 */ /* 0x000fc8000000000c */
[----:B------:R-:W-:Y:S01]  /*a5b0*/  FFMA R23, R13, R16, R15 ;  /* 0x000000100d177223 */ /* 0x000fe2000000000f */
[----:B------:R-:W-:-:S04]  /*a5c0*/  SHF.L.U32 R13, R170, 0x4, RZ ;  /* 0x00000004aa0d7819 */ /* 0x000fc800000006ff */
[----:B------:R-:W-:Y:S02]  /*a5d0*/  LOP3.LUT R13, R13, 0xe00, RZ, 0xc0, !PT ;  /* 0x00000e000d0d7812 */ /* 0x000fe400078ec0ff */
[----:B------:R-:W-:Y:S01]  /*a5e0*/  F2FP.RELU.F16.F32.PACK_AB R23, R23, R19 ;  /* 0x000000131717723e */ /* 0x000fe200000008ff */
[----:B------:R-:W-:Y:S01]  /*a5f0*/  HADD2.F32 R19, -RZ, R8.H0_H0 ;  /* 0x20000008ff137230 */ /* 0x000fe20000004100 */
[----:B------:R-:W-:-:S04]  /*a600*/  LOP3.LUT R13, R13, 0x20, R156, 0xf8, !PT ;  /* 0x000000200d0d7812 */ /* 0x000fc800078ef89c */
[----:B------:R-:W-:Y:S02]  /*a610*/  LOP3.LUT R15, R13, 0x100, R156, 0xf8, !PT ;  /* 0x000001000d0f7812 */ /* 0x000fe400078ef89c */
[----:B------:R-:W-:Y:S02]  /*a620*/  LOP3.LUT R13, R156, 0xc0, RZ, 0xc0, !PT ;  /* 0x000000c09c0d7812 */ /* 0x000fe400078ec0ff */
[----:B------:R-:W-:-:S04]  /*a630*/  SHF.R.U32.HI R156, RZ, 0x1, R170 ;  /* 0x00000001ff9c7819 */ /* 0x000fc800000116aa */
[----:B------:R-:W-:Y:S02]  /*a640*/  LOP3.LUT R13, R13, 0x8, R156, 0xf8, !PT ;  /* 0x000000080d0d7812 */ /* 0x000fe400078ef89c */
[----:B------:R-:W-:-:S04]  /*a650*/  SHF.L.U32 R156, R170, 0x2, RZ ;  /* 0x00000002aa9c7819 */ /* 0x000fc800000006ff */
[----:B------:R-:W-:-:S04]  /*a660*/  LOP3.LUT R13, R13, 0x18, R156, 0x78, !PT ;  /* 0x000000180d0d7812 */ /* 0x000fc800078e789c */
[----:B------:R-:W-:-:S04]  /*a670*/  LOP3.LUT R13, R15, R13, RZ, 0xfc, !PT ;  /* 0x0000000d0f0d7212 */ /* 0x000fc800078efcff */
[----:B------:R-:W-:Y:S01]  /*a680*/  LEA R15, R13, UR50, 0x1 ;  /* 0x000000320d0f7c11 */ /* 0x000fe2000f8e08ff */
[----:B------:R-:W-:-:S04]  /*a690*/  HADD2.F32 R13, -RZ, R8.H1_H1 ;  /* 0x30000008ff0d7230 */ /* 0x000fc80000004100 */
[----:B------:R1:W-:Y:S02]  /*a6a0*/  STSM.16.M88.4 [R15+0x200], R20 ;  /* 0x000200140f007844 */ /* 0x0003e40000000200 */
[C-C-:B-1----:R-:W-:Y:S01]  /*a6b0*/  FFMA R21, R17.reuse, R162, R2.reuse ;  /* 0x000000a211157223 */ /* 0x142fe20000000002 */
[----:B------:R-:W-:-:S03]  /*a6c0*/  FFMA R20, R17, R161, R2 ;  /* 0x000000a111147223 */ /* 0x000fc60000000002 */
[-C--:B------:R-:W-:Y:S01]  /*a6d0*/  FFMA R162, R19, R16.reuse, R21 ;  /* 0x0000001013a27223 */ /* 0x080fe20000000015 */
[----:B------:R-:W-:Y:S01]  /*a6e0*/  FFMA R161, R13, R16, R20 ;  /* 0x000000100da17223 */ /* 0x000fe20000000014 */
[--C-:B------:R-:W-:Y:S02]  /*a6f0*/  HADD2.F32 R19, -RZ, R9.reuse.H0_H0 ;  /* 0x20000009ff137230 */ /* 0x100fe40000004100 */
[C-C-:B------:R-:W-:Y:S01]  /*a700*/  FFMA R21, R17.reuse, R169, R12.reuse ;  /* 0x000000a911157223 */ /* 0x140fe2000000000c */
[----:B------:R-:W-:Y:S02]  /*a710*/  HADD2.F32 R13, -RZ, R9.H1_H1 ;  /* 0x30000009ff0d7230 */ /* 0x000fe40000004100 */
[----:B------:R-:W-:Y:S01]  /*a720*/  FFMA R20, R17, R158, R12 ;  /* 0x0000009e11147223 */ /* 0x000fe2000000000c */
[-C--:B------:R-:W-:Y:S01]  /*a730*/  FFMA R158, R19, R16.reuse, R21 ;  /* 0x00000010139e7223 */ /* 0x080fe20000000015 */
[--C-:B------:R-:W-:Y:S02]  /*a740*/  HADD2.F32 R19, -RZ, R10.reuse.H0_H0 ;  /* 0x2000000aff137230 */ /* 0x100fe40000004100 */
[----:B------:R-:W-:Y:S01]  /*a750*/  FFMA R156, R13, R16, R20 ;  /* 0x000000100d9c7223 */ /* 0x000fe20000000014 */
[----:B------:R-:W-:-:S02]  /*a760*/  HADD2.F32 R13, -RZ, R10.H1_H1 ;  /* 0x3000000aff0d7230 */ /* 0x000fc40000004100 */
[C-C-:B------:R-:W-:Y:S01]  /*a770*/  FFMA R21, R17.reuse, R168, R2.reuse ;  /* 0x000000a811157223 */ /* 0x140fe20000000002 */
[----:B------:R-:W-:-:S03]  /*a780*/  FFMA R20, R17, R167, R2 ;  /* 0x000000a711147223 */ /* 0x000fc60000000002 */
[-C--:B------:R-:W-:Y:S01]  /*a790*/  FFMA R23, R19, R16.reuse, R21 ;  /* 0x0000001013177223 */ /* 0x080fe20000000015 */
[----:B------:R-:W-:Y:S01]  /*a7a0*/  FFMA R22, R13, R16, R20 ;  /* 0x000000100d167223 */ /* 0x000fe20000000014 */
[--C-:B------:R-:W-:Y:S02]  /*a7b0*/  HADD2.F32 R19, -RZ, R11.reuse.H0_H0 ;  /* 0x2000000bff137230 */ /* 0x100fe40000004100 */
[C-C-:B------:R-:W-:Y:S01]  /*a7c0*/  FFMA R21, R17.reuse, R166, R12.reuse ;  /* 0x000000a611157223 */ /* 0x140fe2000000000c */
[----:B------:R-:W-:Y:S02]  /*a7d0*/  HADD2.F32 R13, -RZ, R11.H1_H1 ;  /* 0x3000000bff0d7230 */ /* 0x000fe40000004100 */
[----:B------:R-:W-:Y:S01]  /*a7e0*/  FFMA R20, R17, R165, R12 ;  /* 0x000000a511147223 */ /* 0x000fe2000000000c */
[----:B------:R-:W-:Y:S01]  /*a7f0*/  F2FP.RELU.F16.F32.PACK_AB R22, R22, R23 ;  /* 0x000000171616723e */ /* 0x000fe200000008ff */
[----:B------:R-:W-:Y:S01]  /*a800*/  FFMA R19, R19, R16, R21 ;  /* 0x0000001013137223 */ /* 0x000fe20000000015 */
[----:B------:R-:W-:Y:S01]  /*a810*/  F2FP.RELU.F16.F32.PACK_AB R21, R156, R158 ;  /* 0x0000009e9c15723e */ /* 0x000fe200000008ff */
[----:B------:R-:W-:Y:S01]  /*a820*/  FFMA R13, R13, R16, R20 ;  /* 0x000000100d0d7223 */ /* 0x000fe20000000014 */
[----:B------:R-:W-:-:S02]  /*a830*/  F2FP.RELU.F16.F32.PACK_AB R20, R161, R162 ;  /* 0x000000a2a114723e */ /* 0x000fc400000008ff */
[----:B------:R-:W-:Y:S02]  /*a840*/  LEA R156, R18, R15, 0x1 ;  /* 0x0000000f129c7211 */ /* 0x000fe400078e08ff */
[----:B------:R-:W-:-:S05]  /*a850*/  F2FP.RELU.F16.F32.PACK_AB R23, R13, R19 ;  /* 0x000000130d17723e */ /* 0x000fca00000008ff */
[----:B------:R1:W-:Y:S01]  /*a860*/  STSM.16.M88.4 [R156+0x200], R20 ;  /* 0x000200149c007844 */ /* 0x0003e20000000200 */
[----:B------:R-:W-:Y:S01]  /*a870*/  @!PT LDS RZ, [RZ] ;  /* 0x00000000fffff984 */ /* 0x000fe20000000800 */
[----:B------:R-:W-:Y:S01]  /*a880*/  @!PT LDS RZ, [RZ] ;  /* 0x00000000fffff984 */ /* 0x000fe20000000800 */
[----:B------:R-:W-:Y:S01]  /*a890*/  @!PT LDS RZ, [RZ] ;  /* 0x00000000fffff984 */ /* 0x000fe20000000800 */
[----:B------:R-:W-:Y:S01]  /*a8a0*/  @!PT LDS RZ, [RZ] ;  /* 0x00000000fffff984 */ /* 0x000fe20000000800 */
[----:B------:R2:W-:Y:S06]  /*a8b0*/  MEMBAR.ALL.CTA ;  /* 0x0000000000007992 */ /* 0x0005ec0000008000 */
[----:B--2---:R-:W2:Y:S02]  /*a8c0*/  FENCE.VIEW.ASYNC.S ;  /* 0x00000000000073c6 */ /* 0x004ea40000000000 */
[----:B--2---:R-:W-:Y:S06]  /*a8d0*/  BAR.SYNC.DEFER_BLOCKING 0x1, 0x100 ;  /* 0x0044000000007b1d */ /* 0x004fec0000010000 */
[----:B------:R-:W-:Y:S05]  /*a8e0*/  @P0 BRA `(.L_x_52) ;  /* 0x0000000000180947 */ /* 0x000fea0003800000 */
[----:B------:R-:W-:Y:S02]  /*a8f0*/  UIADD3 UR4, UP0, UR38, 0x4f0, URZ ;  /* 0x000004f026047890 */ /* 0x000fe4000ff1e03f */
[----:B------:R-:W-:Y:S02]  /*a900*/  UIADD3 UR44, UR50, 0x200, URZ ;  /* 0x00000200322c7890 */ /* 0x000fe4000fffe03f */
[----:B------:R-:W-:-:S09]  /*a910*/  UIADD3.X UR5, URZ, UR39, URZ, UP0, !UPT ;  /* 0x000000273f057290 */ /* 0x000fd200087fe43f */
[----:B------:R2:W-:Y:S01]  /*a920*/  UTMASTG.3D [UR44], [UR4] ;  /* 0x0000002c040073b5 */ /* 0x0005e20008010000 */
[----:B------:R0:W-:Y:S01]  /*a930*/  UTMACMDFLUSH ;  /* 0x00000000000079b7 */ /* 0x0001e20000000000 */
[----:B--2---:R-:W-:-:S04]  /*a940*/  DEPBAR.LE SB0, 0x1 ;  /* 0x000080400000791a */ /* 0x004fc80000000000 */
.L_x_52:
[----:B------:R-:W-:Y:S05]  /*a950*/  BSYNC B0 ;  /* 0x0000000000007941 */ /* 0x000fea0003800000 */
.L_x_51:
[----:B------:R-:W-:Y:S01]  /*a960*/  BAR.SYNC.DEFER_BLOCKING 0x1, 0x100 ;  /* 0x0044000000007b1d */ /* 0x000fe20000010000 */
[----:B------:R-:W-:Y:S01]  /*a970*/  ISETP.NE.AND P2, PT, RZ, UR40, PT ;  /* 0x00000028ff007c0c */ /* 0x000fe2000bf45270 */
[----:B------:R-:W-:-:S05]  /*a980*/  VIADD R19, R15, 0x200 ;  /* 0x000002000f137836 */ /* 0x000fca0000000000 */
[----:B------:R-:W-:-:S07]  /*a990*/  LEA R158, R18, R19, 0x1 ;  /* 0x00000013129e7211 */ /* 0x000fce00078e08ff */
[----:B------:R-:W-:Y:S05]  /*a9a0*/  @!P2 BRA `(.L_x_53) ;  /* 0x000000000038a947 */ /* 0x000fea0003800000 */
[----:B------:R-:W-:Y:S04]  /*a9b0*/  BSSY B0, `(.L_x_54) ;  /* 0x000000a000007945 */ /* 0x000fe80003800000 */
[----:B------:R-:W-:Y:S05]  /*a9c0*/  @P1 BRA `(.L_x_55) ;  /* 0x0000000000201947 */ /* 0x000fea0003800000 */
[----:B------:R-:W-:-:S06]  /*a9d0*/  UISETP.NE.AND UP0, UPT, UR48, 0x3, UPT ;  /* 0x000000033000788c */ /* 0x000fcc000bf05270 */
[----:B------:R-:W-:-:S13]  /*a9e0*/  PLOP3.LUT P2, PT, PT, PT, UP0, 0x80, 0x0 ;  /* 0x000000000000781c */ /* 0x000fda0003f4f008 */
[----:B------:R-:W-:Y:S05]  /*a9f0*/  @!P2 BRA `(.L_x_56) ;  /* 0x000000000004a947 */ /* 0x000fea0003800000 */
[----:B------:R-:W-:Y:S01]  /*aa00*/  BPT.TRAP 0x1 ;  /* 0x000000040000795c */ /* 0x000fe20000300000 */
.L_x_56:
[----:B------:R-:W-:-:S04]  /*aa10*/  ULEA UR4, UR36, UR50, 0x3 ;  /* 0x0000003224047291 */ /* 0x000fc8000f8e183f */
[----:B------:R-:W-:-:S04]  /*aa20*/  UIADD3 UR4, UR4, 0x50, URZ ;  /* 0x0000005004047890 */ /* 0x000fc8000fffe03f */
[----:B------:R-:W-:-:S09]  /*aa30*/  UPRMT UR4, UR51, 0x654, UR4 ;  /* 0x0000065433047896 */ /* 0x000fd20008000004 */
[----:B------:R-:W-:Y:S03]  /*aa40*/  SYNCS.ARRIVE.TRANS64.RED.A1T0 RZ, [UR4], RZ ;  /* 0x000000ffffff79a7 */ /* 0x000fe60008100404 */
.L_x_55:
[----:B------:R-:W-:Y:S05]  /*aa50*/  BSYNC B0 ;  /* 0x0000000000007941 */ /* 0x000fea0003800000 */
.L_x_54:
[----:B------:R-:W-:-:S04]  /*aa60*/  UIADD3 UR36, UR36, 0x1, URZ ;  /* 0x0000000124247890 */ /* 0x000fc8000fffe03f */
[----:B------:R-:W-:-:S04]  /*aa70*/  UISETP.NE.AND UP0, UPT, UR36, 0x4, UPT ;  /* 0x000000042400788c */ /* 0x000fc8000bf05270 */
[----:B------:R-:W-:-:S12]  /*aa80*/  USEL UR36, UR36, URZ, UP0 ;  /* 0x0000003f24247287 */ /* 0x000fd80008000000 */
.L_x_53:
[----:B------:R-:W-:Y:S04]  /*aa90*/  BSSY B0, `(.L_x_57) ;  /* 0x0000012000007945 */ /* 0x000fe80003800000 */
[----:B------:R-:W-:Y:S05]  /*aaa0*/  @P1 BRA `(.L_x_58) ;  /* 0x0000000000401947 */ /* 0x000fea0003800000 */
[----:B------:R-:W-:-:S06]  /*aab0*/  UISETP.NE.AND UP0, UPT, UR48, 0x3, UPT ;  /* 0x000000033000788c */ /* 0x000fcc000bf05270 */
[----:B------:R-:W-:-:S13]  /*aac0*/  PLOP3.LUT P2, PT, PT, PT, UP0, 0x80, 0x0 ;  /* 0x000000000000781c */ /* 0x000fda0003f4f008 */
[----:B------:R-:W-:Y:S05]  /*aad0*/  @!P2 BRA `(.L_x_59) ;  /* 0x000000000004a947 */ /* 0x000fea0003800000 */
[----:B------:R-:W-:Y:S01]  /*aae0*/  BPT.TRAP 0x1 ;  /* 0x000000040000795c */ /* 0x000fe20000300000 */
.L_x_59:
[----:B------:R-:W-:Y:S01]  /*aaf0*/  LEA R13, R3, UR50, 0x3 ;  /* 0x00000032030d7c11 */ /* 0x000fe2000f8e18ff */
[----:B------:R-:W-:Y:S01]  /*ab00*/  BSSY B1, `(.L_x_60) ;  /* 0x0000004000017945 */ /* 0x000fe20003800000 */
[----:B-1----:R-:W-:-:S04]  /*ab10*/  SHF.L.U32 R20, RZ, 0x1f, RZ ;  /* 0x0000001fff147819 */ /* 0x002fc800000006ff */
[----:B------:R-:W1:Y:S02]  /*ab20*/  SYNCS.PHASECHK.TRANS64.TRYWAIT P2, [R13+URZ+0x30], R20 ;  /* 0x000030140d0075a7 */ /* 0x000e64000804017f */
[----:B-1----:R-:W-:Y:S05]  /*ab30*/  @!P2 BRA `(.L_x_61) ;  /* 0x000000b80038a947 */ /* 0x002fea0003800000 */
.L_x_356:
[----:B------:R-:W-:Y:S05]  /*ab40*/  BSYNC B1 ;  /* 0x0000000000017941 */ /* 0x000fea0003800000 */
.L_x_60:
[C---:B-1----:R-:W-:Y:S01]  /*ab50*/  @!P3 LEA R13, R3.reuse, R19, 0xd ;  /* 0x00000013030db211 */ /* 0x042fe200078e68ff */
[----:B------:R-:W-:Y:S05]  /*ab60*/  @!P3 WARPSYNC.ALL ;  /* 0x000000000000b948 */ /* 0x000fea0003800000 */
[----:B------:R1:W2:Y:S01]  /*ab70*/  @!P3 LDSM.16.M88.4 R4, [R13] ;  /* 0x000000000d04b83b */ /* 0x0002a20000000200 */
[----:B------:R-:W-:Y:S01]  /*ab80*/  IADD3 R3, R3, 0x1, RZ ;  /* 0x0000000103037810 */ /* 0x000fe20007ffe0ff */
[----:B-1----:R-:W-:-:S05]  /*ab90*/  @!P3 IMAD R13, R18, 0x2, R13 ;  /* 0x00000002120db824 */ /* 0x002fca00078e020d */
[----:B------:R3:W4:Y:S02]  /*aba0*/  @!P3 LDSM.16.M88.4 R8, [R13] ;  /* 0x000000000d08b83b */ /* 0x0007240000000200 */
.L_x_58:
[----:B------:R-:W-:Y:S05]  /*abb0*/  BSYNC B0 ;  /* 0x0000000000007941 */ /* 0x000fea0003800000 */
.L_x_57:
[--C-:B--23--:R-:W-:Y:S02]  /*abc0*/  HADD2.F32 R13, -RZ, R4.reuse.H0_H0 ;  /* 0x20000004ff0d7230 */ /* 0x10cfe40000004100 */
[C-C-:B------:R-:W-:Y:S01]  /*abd0*/  FFMA R24, R17.reuse, R24, R14.reuse ;  /* 0x0000001811187223 */ /* 0x140fe2000000000e */
[C---:B------:R-:W-:Y:S01]  /*abe0*/  FFMA R25, R17.reuse, R25, R14 ;  /* 0x0000001911197223 */ /* 0x040fe2000000000e */
[C-C-:B------:R-:W-:Y:S01]  /*abf0*/  FFMA R26, R17.reuse, R26, R0.reuse ;  /* 0x0000001a111a7223 */ /* 0x140fe20000000000 */
[----:B------:R-:W-:Y:S01]  /*ac00*/  FFMA R27, R17, R27, R0 ;  /* 0x0000001b111b7223 */ /* 0x000fe20000000000 */
[----:B-1----:R-:W-:Y:S01]  /*ac10*/  FFMA R20, R13, R16, R24 ;  /* 0x000000100d147223 */ /* 0x002fe20000000018 */
[----:B------:R-:W-:Y:S02]  /*ac20*/  HADD2.F32 R13, -RZ, R4.H1_H1 ;  /* 0x30000004ff0d7230 */ /* 0x000fe40000004100 */
[C-C-:B------:R-:W-:Y:S01]  /*ac30*/  FFMA R28, R17.reuse, R28, R14.reuse ;  /* 0x0000001c111c7223 */ /* 0x140fe2000000000e */
[C---:B------:R-:W-:Y:S01]  /*ac40*/  FFMA R29, R17.reuse, R29, R14 ;  /* 0x0000001d111d7223 */ /* 0x040fe2000000000e */
[C-C-:B------:R-:W-:Y:S01]  /*ac50*/  FFMA R30, R17.reuse, R30, R0.reuse ;  /* 0x0000001e111e7223 */ /* 0x140fe20000000000 */
[----:B------:R-:W-:Y:S01]  /*ac60*/  FFMA R31, R17, R31, R0 ;  /* 0x0000001f111f7223 */ /* 0x000fe20000000000 */
[----:B------:R-:W-:Y:S01]  /*ac70*/  FFMA R13, R13, R16, R25 ;  /* 0x000000100d0d7223 */ /* 0x000fe20000000019 */
[----:B------:R-:W-:Y:S05]  /*ac80*/  WARPSYNC.ALL ;  /* 0x0000000000007948 */ /* 0x000fea0003800000 */
[----:B------:R-:W-:Y:S01]  /*ac90*/  F2FP.RELU.F16.F32.PACK_AB R20, R13, R20 ;  /* 0x000000140d14723e */ /* 0x000fe200000008ff */
[----:B------:R-:W-:-:S02]  /*aca0*/  HADD2.F32 R13, -RZ, R5.H0_H0 ;  /* 0x20000005ff0d7230 */ /* 0x000fc40000004100 */
[C-C-:B------:R-:W-:Y:S01]  /*acb0*/  FFMA R32, R17.reuse, R32, R14.reuse ;  /* 0x0000002011207223 */ /* 0x140fe2000000000e */
[C---:B------:R-:W-:Y:S01]  /*acc0*/  FFMA R33, R17.reuse, R33, R14 ;  /* 0x0000002111217223 */ /* 0x040fe2000000000e */
[C-C-:B------:R-:W-:Y:S01]  /*acd0*/  FFMA R34, R17.reuse, R34, R0.reuse ;  /* 0x0000002211227223 */ /* 0x140fe20000000000 */
[----:B------:R-:W-:Y:S01]  /*ace0*/  FFMA R35, R17, R35, R0 ;  /* 0x0000002311237223 */ /* 0x000fe20000000000 */
[----:B------:R-:W-:Y:S01]  /*acf0*/  FFMA R21, R13, R16, R26 ;  /* 0x000000100d157223 */ /* 0x000fe2000000001a */
[----:B------:R-:W-:Y:S02]  /*ad00*/  HADD2.F32 R13, -RZ, R5.H1_H1 ;  /* 0x30000005ff0d7230 */ /* 0x000fe40000004100 */
[C-C-:B------:R-:W-:Y:S01]  /*ad10*/  FFMA R36, R17.reuse, R36, R14.reuse ;  /* 0x0000002411247223 */ /* 0x140fe2000000000e */
[C---:B------:R-:W-:Y:S01]  /*ad20*/  FFMA R37, R17.reuse, R37, R14 ;  /* 0x0000002511257223 */ /* 0x040fe2000000000e */
[C-C-:B------:R-:W-:Y:S01]  /*ad30*/  FFMA R38, R17.reuse, R38, R0.reuse ;  /* 0x0000002611267223 */ /* 0x140fe20000000000 */
[----:B------:R-:W-:Y:S01]  /*ad40*/  FFMA R39, R17, R39, R0 ;  /* 0x0000002711277223 */ /* 0x000fe20000000000 */
[----:B------:R-:W-:Y:S01]  /*ad50*/  FFMA R13, R13, R16, R27 ;  /* 0x000000100d0d7223 */ /* 0x000fe2000000001b */
[----:B------:R-:W-:Y:S04]  /*ad60*/  BSSY B0, `(.L_x_62) ;  /* 0x0000033000007945 */ /* 0x000fe80003800000 */
[----:B------:R-:W-:Y:S01]  /*ad70*/  F2FP.RELU.F16.F32.PACK_AB R21, R13, R21 ;  /* 0x000000150d15723e */ /* 0x000fe200000008ff */
[----:B------:R-:W-:-:S05]  /*ad80*/  HADD2.F32 R13, -RZ, R6.H0_H0 ;  /* 0x20000006ff0d7230 */ /* 0x000fca0000004100 */
[----:B------:R-:W-:Y:S01]  /*ad90*/  FFMA R28, R13, R16, R28 ;  /* 0x000000100d1c7223 */ /* 0x000fe2000000001c */
[----:B------:R-:W-:-:S05]  /*ada0*/  HADD2.F32 R13, -RZ, R6.H1_H1 ;  /* 0x30000006ff0d7230 */ /* 0x000fca0000004100 */
[----:B------:R-:W-:Y:S01]  /*adb0*/  FFMA R22, R13, R16, R29 ;  /* 0x000000100d167223 */ /* 0x000fe2000000001d */
[----:B------:R-:W-:-:S04]  /*adc0*/  HADD2.F32 R13, -RZ, R7.H0_H0 ;  /* 0x20000007ff0d7230 */ /* 0x000fc80000004100 */
[----:B------:R-:W-:Y:S01]  /*add0*/  F2FP.RELU.F16.F32.PACK_AB R22, R22, R28 ;  /* 0x0000001c1616723e */ /* 0x000fe200000008ff */
[----:B------:R-:W-:Y:S01]  /*ade0*/  FFMA R23, R13, R16, R30 ;  /* 0x000000100d177223 */ /* 0x000fe2000000001e */
[----:B------:R-:W-:-:S05]  /*adf0*/  HADD2.F32 R13, -RZ, R7.H1_H1 ;  /* 0x30000007ff0d7230 */ /* 0x000fca0000004100 */
[----:B------:R-:W-:-:S05]  /*ae00*/  FFMA R13, R13, R16, R31 ;  /* 0x000000100d0d7223 */ /* 0x000fca000000001f */
[----:B------:R-:W-:Y:S01]  /*ae10*/  F2FP.RELU.F16.F32.PACK_AB R23, R13, R23 ;  /* 0x000000170d17723e */ /* 0x000fe200000008ff */
[----:B----4-:R-:W-:-:S04]  /*ae20*/  HADD2.F32 R13, -RZ, R8.H1_H1 ;  /* 0x30000008ff0d7230 */ /* 0x010fc80000004100 */
[----:B------:R1:W-:Y:S01]  /*ae30*/  STSM.16.M88.4 [R15+0x2200], R20 ;  /* 0x002200140f007844 */ /* 0x0003e20000000200 */
[----:B------:R-:W-:Y:S01]  /*ae40*/  FFMA R33, R13, R16, R33 ;  /* 0x000000100d217223 */ /* 0x000fe20000000021 */
[----:B------:R-:W-:Y:S02]  /*ae50*/  HADD2.F32 R13, -RZ, R9.H1_H1 ;  /* 0x30000009ff0d7230 */ /* 0x000fe40000004100 */
[----:B-1----:R-:W-:-:S03]  /*ae60*/  HADD2.F32 R20, -RZ, R8.H0_H0 ;  /* 0x20000008ff147230 */ /* 0x002fc60000004100 */
[-C--:B------:R-:W-:Y:S01]  /*ae70*/  FFMA R21, R13, R16.reuse, R35 ;  /* 0x000000100d157223 */ /* 0x080fe20000000023 */
[--C-:B------:R-:W-:Y:S02]  /*ae80*/  HADD2.F32 R13, -RZ, R10.reuse.H1_H1 ;  /* 0x3000000aff0d7230 */ /* 0x100fe40000004100 */
[-C--:B------:R-:W-:Y:S01]  /*ae90*/  FFMA R32, R20, R16.reuse, R32 ;  /* 0x0000001014207223 */ /* 0x080fe20000000020 */
[----:B------:R-:W-:Y:S02]  /*aea0*/  HADD2.F32 R20, -RZ, R9.H0_H0 ;  /* 0x20000009ff147230 */ /* 0x000fe40000004100 */
[-C--:B------:R-:W-:Y:S01]  /*aeb0*/  FFMA R22, R13, R16.reuse, R37 ;  /* 0x000000100d167223 */ /* 0x080fe20000000025 */
[----:B------:R-:W-:Y:S02]  /*aec0*/  HADD2.F32 R13, -RZ, R11.H1_H1 ;  /* 0x3000000bff0d7230 */ /* 0x000fe40000004100 */
[----:B------:R-:W-:Y:S01]  /*aed0*/  FFMA R34, R20, R16, R34 ;  /* 0x0000001014227223 */ /* 0x000fe20000000022 */
[----:B------:R-:W-:-:S02]  /*aee0*/  HADD2.F32 R20, -RZ, R10.H0_H0 ;  /* 0x2000000aff147230 */ /* 0x000fc40000004100 */
[----:B------:R-:W-:Y:S02]  /*aef0*/  FFMA R13, R13, R16, R39 ;  /* 0x000000100d0d7223 */ /* 0x000fe40000000027 */
[----:B------:R-:W-:Y:S01]  /*af00*/  F2FP.RELU.F16.F32.PACK_AB R21, R21, R34 ;  /* 0x000000221515723e */ /* 0x000fe200000008ff */
[----:B------:R-:W-:Y:S01]  /*af10*/  FFMA R36, R20, R16, R36 ;  /* 0x0000001014247223 */ /* 0x000fe20000000024 */
[----:B------:R-:W-:-:S04]  /*af20*/  HADD2.F32 R20, -RZ, R11.H0_H0 ;  /* 0x2000000bff147230 */ /* 0x000fc80000004100 */
[----:B------:R-:W-:Y:S01]  /*af30*/  F2FP.RELU.F16.F32.PACK_AB R22, R22, R36 ;  /* 0x000000241616723e */ /* 0x000fe200000008ff */
[----:B------:R-:W-:Y:S01]  /*af40*/  FFMA R23, R20, R16, R38 ;  /* 0x0000001014177223 */ /* 0x000fe20000000026 */
[----:B------:R-:W-:-:S04]  /*af50*/  F2FP.RELU.F16.F32.PACK_AB R20, R33, R32 ;  /* 0x000000202114723e */ /* 0x000fc800000008ff */
        /* <DEDUP_REMOVED lines=12> */
[----:B------:R-:W-:Y:S02]  /*b020*/  UIADD3 UR4, UR50, 0x2200, URZ ;  /* 0x0000220032047890 */ /* 0x000fe4000fffe03f */
[----:B------:R-:W-:Y:S01]  /*b030*/  UIADD3.X UR9, URZ, UR39, URZ, UP0, !UPT ;  /* 0x000000273f097290 */ /* 0x000fe200087fe43f */
[----:B------:R-:W-:Y:S01]  /*b040*/  UMOV UR5, UR45 ;  /* 0x0000002d00057c82 */ /* 0x000fe20008000000 */
[----:B------:R-:W-:-:S07]  /*b050*/  UMOV UR7, UR47 ;  /* 0x0000002f00077c82 */ /* 0x000fce0008000000 */
[----:B------:R2:W-:Y:S01]  /*b060*/  UTMASTG.3D [UR4], [UR8] ;  /* 0x00000004080073b5 */ /* 0x0005e20008010000 */
[----:B------:R0:W-:Y:S01]  /*b070*/  UTMACMDFLUSH ;  /* 0x00000000000079b7 */ /* 0x0001e20000000000 */
[----:B--2---:R-:W-:-:S04]  /*b080*/  DEPBAR.LE SB0, 0x1 ;  /* 0x000080400000791a */ /* 0x004fc80000000000 */
.L_x_63:
[----:B------:R-:W-:Y:S05]  /*b090*/  BSYNC B0 ;  /* 0x0000000000007941 */ /* 0x000fea0003800000 */
.L_x_62:
[----:B------:R-:W-:Y:S01]  /*b0a0*/  IADD3 R30, R15, 0x2200, RZ ;  /* 0x000022000f1e7810 */ /* 0x000fe20007ffe0ff */
[----:B------:R-:W-:Y:S04]  /*b0b0*/  BAR.SYNC.DEFER_BLOCKING 0x1, 0x100 ;  /* 0x0044000000007b1d */ /* 0x000fe80000010000 */
[----:B------:R-:W-:Y:S02]  /*b0c0*/  IMAD R30, R18, 0x2, R30 ;  /* 0x00000002121e7824 */ /* 0x000fe400078e021e */
[----:B------:R-:W-:Y:S04]  /*b0d0*/  BSSY B0, `(.L_x_64) ;  /* 0x000000a000007945 */ /* 0x000fe80003800000 */
[----:B------:R-:W-:Y:S05]  /*b0e0*/  @P1 BRA `(.L_x_65) ;  /* 0x0000000000201947 */ /* 0x000fea0003800000 */
[----:B------:R-:W-:-:S06]  /*b0f0*/  UISETP.NE.AND UP0, UPT, UR48, 0x3, UPT ;  /* 0x000000033000788c */ /* 0x000fcc000bf05270 */
[----:B------:R-:W-:-:S13]  /*b100*/  PLOP3.LUT P2, PT, PT, PT, UP0, 0x80, 0x0 ;  /* 0x000000000000781c */ /* 0x000fda0003f4f008 */
[----:B------:R-:W-:Y:S05]  /*b110*/  @!P2 BRA `(.L_x_66) ;  /* 0x000000000004a947 */ /* 0x000fea0003800000 */
[----:B------:R-:W-:Y:S01]  /*b120*/  BPT.TRAP 0x1 ;  /* 0x000000040000795c */ /* 0x000fe20000300000 */
.L_x_66:
[----:B------:R-:W-:-:S04]  /*b130*/  ULEA UR4, UR36, UR50, 0x3 ;  /* 0x0000003224047291 */ /* 0x000fc8000f8e183f */
[----:B------:R-:W-:-:S04]  /*b140*/  UIADD3 UR4, UR4, 0x50, URZ ;  /* 0x0000005004047890 */ /* 0x000fc8000fffe03f */
[----:B------:R-:W-:-:S09]  /*b150*/  UPRMT UR4, UR51, 0x654, UR4 ;  /* 0x0000065433047896 */ /* 0x000fd20008000004 */
[----:B------:R-:W-:Y:S03]  /*b160*/  SYNCS.ARRIVE.TRANS64.RED.A1T0 RZ, [UR4], RZ ;  /* 0x000000ffffff79a7 */ /* 0x000fe60008100404 */
.L_x_65:
[----:B------:R-:W-:Y:S05]  /*b170*/  BSYNC B0 ;  /* 0x0000000000007941 */ /* 0x000fea0003800000 */
.L_x_64:
[----:B------:R-:W-:Y:S01]  /*b180*/  UIADD3 UR36, UR36, 0x1, URZ ;  /* 0x0000000124247890 */ /* 0x000fe2000fffe03f */
[----:B------:R-:W-:Y:S01]  /*b190*/  BSSY B0, `(.L_x_67) ;  /* 0x0000018000007945 */ /* 0x000fe20003800000 */
[----:B------:R-:W-:Y:S02]  /*b1a0*/  MOV R13, RZ ;  /* 0x000000ff000d7202 */ /* 0x000fe40000000f00 */
[----:B------:R-:W-:-:S04]  /*b1b0*/  UISETP.NE.AND UP0, UPT, UR36, 0x4, UPT ;  /* 0x000000042400788c */ /* 0x000fc8000bf05270 */
[----:B------:R-:W-:Y:S01]  /*b1c0*/  USEL UR36, UR36, URZ, UP0 ;  /* 0x0000003f24247287 */ /* 0x000fe20008000000 */
[----:B------:R-:W-:Y:S11]  /*b1d0*/  @P1 BRA `(.L_x_68) ;  /* 0x00000000004c1947 */ /* 0x000ff60003800000 */
[----:B------:R-:W-:-:S06]  /*b1e0*/  UISETP.NE.AND UP0, UPT, UR48, 0x3, UPT ;  /* 0x000000033000788c */ /* 0x000fcc000bf05270 */
[----:B------:R-:W-:-:S13]  /*b1f0*/  PLOP3.LUT P2, PT, PT, PT, UP0, 0x80, 0x0 ;  /* 0x000000000000781c */ /* 0x000fda0003f4f008 */
[----:B------:R-:W-:Y:S05]  /*b200*/  @!P2 BRA `(.L_x_69) ;  /* 0x000000000004a947 */ /* 0x000fea0003800000 */
[----:B------:R-:W-:Y:S01]  /*b210*/  BPT.TRAP 0x1 ;  /* 0x000000040000795c */ /* 0x000fe20000300000 */
.L_x_69:
[----:B------:R-:W-:Y:S01]  /*b220*/  LEA R13, R3, UR50, 0x3 ;  /* 0x00000032030d7c11 */ /* 0x000fe2000f8e18ff */
[----:B------:R-:W-:Y:S01]  /*b230*/  BSSY B1, `(.L_x_70) ;  /* 0x0000004000017945 */ /* 0x000fe20003800000 */
[----:B-1----:R-:W-:-:S04]  /*b240*/  SHF.L.U32 R20, RZ, 0x1f, RZ ;  /* 0x0000001fff147819 */ /* 0x002fc800000006ff */
[----:B------:R-:W1:Y:S02]  /*b250*/  SYNCS.PHASECHK.TRANS64.TRYWAIT P2, [R13+URZ+0x30], R20 ;  /* 0x000030140d0075a7 */ /* 0x000e64000804017f */
[----:B-1----:R-:W-:Y:S05]  /*b260*/  @!P2 BRA `(.L_x_71) ;  /* 0x000000b00080a947 */ /* 0x002fea0003800000 */
.L_x_357:
[----:B------:R-:W-:Y:S05]  /*b270*/  BSYNC B1 ;  /* 0x0000000000017941 */ /* 0x000fea0003800000 */
.L_x_70:
[C---:B-1----:R-:W-:Y:S01]  /*b280*/  @!P3 LEA R13, R3.reuse, R19, 0xd ;  /* 0x00000013030db211 */ /* 0x042fe200078e68ff */
[----:B------:R-:W-:Y:S05]  /*b290*/  @!P3 WARPSYNC.ALL ;  /* 0x000000000000b948 */ /* 0x000fea0003800000 */
[----:B------:R-:W-:Y:S01]  /*b2a0*/  IADD3 R3, R3, 0x1, RZ ;  /* 0x0000000103037810 */ /* 0x000fe20007ffe0ff */
[----:B------:R1:W2:Y:S03]  /*b2b0*/  @!P3 LDSM.16.M88.4 R4, [R13] ;  /* 0x000000000d04b83b */ /* 0x0002a60000000200 */
[----:B------:R-:W-:-:S04]  /*b2c0*/  ISETP.NE.AND P2, PT, R3, 0x4, PT ;  /* 0x000000040300780c */ /* 0x000fc80003f45270 */
[----:B------:R-:W-:Y:S01]  /*b2d0*/  SEL R3, R3, RZ, P2 ;  /* 0x000000ff03037207 */ /* 0x000fe20001000000 */
[----:B-1----:R-:W-:-:S05]  /*b2e0*/  @!P3 IMAD R13, R18, 0x2, R13 ;  /* 0x00000002120db824 */ /* 0x002fca00078e020d */
[----:B------:R1:W3:Y:S02]  /*b2f0*/  @!P3 LDSM.16.M88.4 R8, [R13] ;  /* 0x000000000d08b83b */ /* 0x0002e40000000200 */
[----:B-1----:R-:W-:-:S07]  /*b300*/  SEL R13, RZ, 0x1, P2 ;  /* 0x00000001ff0d7807 */ /* 0x002fce0001000000 */
.L_x_68:
[----:B------:R-:W-:Y:S05]  /*b310*/  BSYNC B0 ;  /* 0x0000000000007941 */ /* 0x000fea0003800000 */
.L_x_67:
[----:B-1----:R-:W4:Y:S04]  /*b320*/  LDL.LU R20, [R1+0x40] ;  /* 0x0000400001147983 */ /* 0x002f280000300800 */
[----:B------:R-:W5:Y:S04]  /*b330*/  LDL.LU R38, [R1+0x44] ;  /* 0x0000440001267983 */ /* 0x000f680000300800 */
[----:B------:R-:W3:Y:S04]  /*b340*/  LDL.LU R23, [R1+0x48] ;  /* 0x0000480001177983 */ /* 0x000ee80000300800 */
        /* <DEDUP_REMOVED lines=12> */
[----:B------:R-:W3:Y:S01]  /*b410*/  LDL.LU R32, [R1+0x7c] ;  /* 0x00007c0001207983 */ /* 0x000ee20000300800 */
[----:B------:R-:W-:Y:S05]  /*b420*/  WARPSYNC.ALL ;  /* 0x0000000000007948 */ /* 0x000fea0003800000 */
[----:B------:R-:W-:Y:S01]  /*b430*/  BSSY B0, `(.L_x_72) ;  /* 0x000004c000007945 */ /* 0x000fe20003800000 */
[----:B----4-:R-:W-:Y:S01]  /*b440*/  FFMA R21, R17, R20, R2 ;  /* 0x0000001411157223 */ /* 0x010fe20000000002 */
[----:B--2---:R-:W-:-:S05]  /*b450*/  HADD2.F32 R20, -RZ, R4.H0_H0 ;  /* 0x20000004ff147230 */ /* 0x004fca0000004100 */
[----:B------:R-:W-:Y:S01]  /*b460*/  FFMA R22, R20, R16, R21 ;  /* 0x0000001014167223 */ /* 0x000fe20000000015 */
[----:B------:R-:W-:Y:S02]  /*b470*/  HADD2.F32 R20, -RZ, R4.H1_H1 ;  /* 0x30000004ff147230 */ /* 0x000fe40000004100 */
[----:B-----5:R-:W-:-:S04]  /*b480*/  FFMA R21, R17, R38, R2 ;  /* 0x0000002611157223 */ /* 0x020fc80000000002 */
[----:B------:R-:W-:Y:S01]  /*b490*/  FFMA R20, R20, R16, R21 ;  /* 0x0000001014147223 */ /* 0x000fe20000000015 */
[----:B------:R-:W-:-:S04]  /*b4a0*/  HADD2.F32 R21, -RZ, R5.H0_H0 ;  /* 0x20000005ff157230 */ /* 0x000fc80000004100 */
[----:B------:R-:W-:Y:S01]  /*b4b0*/  F2FP.RELU.F16.F32.PACK_AB R20, R20, R22 ;  /* 0x000000161414723e */ /* 0x000fe200000008ff */
[----:B---3--:R-:W-:-:S04]  /*b4c0*/  FFMA R22, R17, R23, R12 ;  /* 0x0000001711167223 */ /* 0x008fc8000000000c */
[----:B------:R-:W-:Y:S01]  /*b4d0*/  FFMA R23, R21, R16, R22 ;  /* 0x0000001015177223 */ /* 0x000fe20000000016 */
[----:B------:R-:W-:Y:S02]  /*b4e0*/  HADD2.F32 R21, -RZ, R5.H1_H1 ;  /* 0x30000005ff157230 */ /* 0x000fe40000004100 */
[----:B------:R-:W-:-:S04]  /*b4f0*/  FFMA R22, R17, R37, R12 ;  /* 0x0000002511167223 */ /* 0x000fc8000000000c */
[----:B------:R-:W-:Y:S01]  /*b500*/  FFMA R21, R21, R16, R22 ;  /* 0x0000001015157223 */ /* 0x000fe20000000016 */
[----:B------:R-:W-:-:S04]  /*b510*/  HADD2.F32 R22, -RZ, R6.H0_H0 ;  /* 0x20000006ff167230 */ /* 0x000fc80000004100 */
[----:B------:R-:W-:Y:S01]  /*b520*/  F2FP.RELU.F16.F32.PACK_AB R21, R21, R23 ;  /* 0x000000171515723e */ /* 0x000fe200000008ff */
[----:B------:R-:W-:-:S04]  /*b530*/  FFMA R23, R17, R26, R2 ;  /* 0x0000001a11177223 */ /* 0x000fc80000000002 */
[----:B------:R-:W-:Y:S01]  /*b540*/  FFMA R26, R22, R16, R23 ;  /* 0x00000010161a7223 */ /* 0x000fe20000000017 */
[----:B------:R-:W-:Y:S02]  /*b550*/  HADD2.F32 R22, -RZ, R6.H1_H1 ;  /* 0x30000006ff167230 */ /* 0x000fe40000004100 */
[----:B------:R-:W-:-:S04]  /*b560*/  FFMA R23, R17, R25, R2 ;  /* 0x0000001911177223 */ /* 0x000fc80000000002 */
[----:B------:R-:W-:Y:S01]  /*b570*/  FFMA R25, R22, R16, R23 ;  /* 0x0000001016197223 */ /* 0x000fe20000000017 */
[----:B------:R-:W-:Y:S02]  /*b580*/  HADD2.F32 R22, -RZ, R7.H0_H0 ;  /* 0x20000007ff167230 */ /* 0x000fe40000004100 */
[----:B------:R-:W-:-:S04]  /*b590*/  FFMA R23, R17, R24, R12 ;  /* 0x0000001811177223 */ /* 0x000fc8000000000c */
[----:B------:R-:W-:Y:S01]  /*b5a0*/  FFMA R24, R22, R16, R23 ;  /* 0x0000001016187223 */ /* 0x000fe20000000017 */
[----:B------:R-:W-:Y:S02]  /*b5b0*/  HADD2.F32 R22, -RZ, R7.H1_H1 ;  /* 0x30000007ff167230 */ /* 0x000fe40000004100 */
[----:B------:R-:W-:-:S04]  /*b5c0*/  FFMA R23, R17, R36, R12 ;  /* 0x0000002411177223 */ /* 0x000fc8000000000c */
[----:B------:R-:W-:Y:S01]  /*b5d0*/  FFMA R23, R22, R16, R23 ;  /* 0x0000001016177223 */ /* 0x000fe20000000017 */
[----:B------:R-:W-:-:S04]  /*b5e0*/  F2FP.RELU.F16.F32.PACK_AB R22, R25, R26 ;  /* 0x0000001a1916723e */ /* 0x000fc800000008ff */
[----:B------:R-:W-:-:S05]  /*b5f0*/  F2FP.RELU.F16.F32.PACK_AB R23, R23, R24 ;  /* 0x000000181717723e */ /* 0x000fca00000008ff */
[----:B------:R1:W-:Y:S02]  /*b600*/  STSM.16.M88.4 [R15+0x4200], R20 ;  /* 0x004200140f007844 */ /* 0x0003e40000000200 */
[--C-:B-1----:R-:W-:Y:S02]  /*b610*/  HADD2.F32 R21, -RZ, R8.reuse.H0_H0 ;  /* 0x20000008ff157230 */ /* 0x102fe40000004100 */
[C-C-:B------:R-:W-:Y:S01]  /*b620*/  FFMA R23, R17.reuse, R31, R2.reuse ;  /* 0x0000001f11177223 */ /* 0x140fe20000000002 */
[----:B------:R-:W-:Y:S02]  /*b630*/  HADD2.F32 R20, -RZ, R8.H1_H1 ;  /* 0x30000008ff147230 */ /* 0x000fe40000004100 */
[----:B------:R-:W-:Y:S01]  /*b640*/  FFMA R22, R17, R29, R2 ;  /* 0x0000001d11167223 */ /* 0x000fe20000000002 */
[-C--:B------:R-:W-:Y:S01]  /*b650*/  FFMA R31, R21, R16.reuse, R23 ;  /* 0x00000010151f7223 */ /* 0x080fe20000000017 */
[--C-:B------:R-:W-:Y:S02]  /*b660*/  HADD2.F32 R21, -RZ, R9.reuse.H0_H0 ;  /* 0x20000009ff157230 */ /* 0x100fe40000004100 */
[----:B------:R-:W-:Y:S01]  /*b670*/  FFMA R29, R20, R16, R22 ;  /* 0x00000010141d7223 */ /* 0x000fe20000000016 */
[----:B------:R-:W-:Y:S01]  /*b680*/  FFMA R23, R17, R28, R12 ;  /* 0x0000001c11177223 */ /* 0x000fe2000000000c */
[----:B------:R-:W-:-:S02]  /*b690*/  HADD2.F32 R20, -RZ, R9.H1_H1 ;  /* 0x30000009ff147230 */ /* 0x000fc40000004100 */
[----:B------:R-:W-:Y:S01]  /*b6a0*/  FFMA R22, R17, R27, R12 ;  /* 0x0000001b11167223 */ /* 0x000fe2000000000c */
[-C--:B------:R-:W-:Y:S01]  /*b6b0*/  FFMA R28, R21, R16.reuse, R23 ;  /* 0x00000010151c7223 */ /* 0x080fe20000000017 */
[--C-:B------:R-:W-:Y:S02]  /*b6c0*/  HADD2.F32 R21, -RZ, R10.reuse.H0_H0 ;  /* 0x2000000aff157230 */ /* 0x100fe40000004100 */
[----:B------:R-:W-:Y:S01]  /*b6d0*/  FFMA R27, R20, R16, R22 ;  /* 0x00000010141b7223 */ /* 0x000fe20000000016 */
[C-C-:B------:R-:W-:Y:S01]  /*b6e0*/  FFMA R23, R17.reuse, R35, R2.reuse ;  /* 0x0000002311177223 */ /* 0x140fe20000000002 */
[----:B------:R-:W-:Y:S02]  /*b6f0*/  HADD2.F32 R20, -RZ, R10.H1_H1 ;  /* 0x3000000aff147230 */ /* 0x000fe40000004100 */
[----:B------:R-:W-:Y:S01]  /*b700*/  FFMA R22, R17, R34, R2 ;  /* 0x0000002211167223 */ /* 0x000fe20000000002 */
[----:B------:R-:W-:Y:S01]  /*b710*/  FFMA R26, R21, R16, R23 ;  /* 0x00000010151a7223 */ /* 0x000fe20000000017 */
[----:B------:R-:W-:-:S02]  /*b720*/  HADD2.F32 R21, -RZ, R11.H0_H0 ;  /* 0x2000000bff157230 */ /* 0x000fc40000004100 */
[----:B------:R-:W-:Y:S01]  /*b730*/  FFMA R25, R20, R16, R22 ;  /* 0x0000001014197223 */ /* 0x000fe20000000016 */
[C-C-:B------:R-:W-:Y:S01]  /*b740*/  FFMA R23, R17.reuse, R33, R12.reuse ;  /* 0x0000002111177223 */ /* 0x140fe2000000000c */
[----:B------:R-:W-:Y:S02]  /*b750*/  HADD2.F32 R20, -RZ, R11.H1_H1 ;  /* 0x3000000bff147230 */ /* 0x000fe40000004100 */
[----:B------:R-:W-:Y:S01]  /*b760*/  FFMA R22, R17, R32, R12 ;  /* 0x0000002011167223 */ /* 0x000fe2000000000c */
[----:B------:R-:W-:Y:S01]  /*b770*/  FFMA R24, R21, R16, R23 ;  /* 0x0000001015187223 */ /* 0x000fe20000000017 */
[----:B------:R-:W-:Y:S02]  /*b780*/  F2FP.RELU.F16.F32.PACK_AB R21, R27, R28 ;  /* 0x0000001c1b15723e */ /* 0x000fe400000008ff */
[----:B------:R-:W-:Y:S01]  /*b790*/  FFMA R23, R20, R16, R22 ;  /* 0x0000001014177223 */ /* 0x000fe20000000016 */
[----:B------:R-:W-:Y:S02]  /*b7a0*/  F2FP.RELU.F16.F32.PACK_AB R20, R29, R31 ;  /* 0x0000001f1d14723e */ /* 0x000fe400000008ff */
[----:B------:R-:W-:-:S02]  /*b7b0*/  F2FP.RELU.F16.F32.PACK_AB R22, R25, R26 ;  /* 0x0000001a1916723e */ /* 0x000fc400000008ff */
        /* <DEDUP_REMOVED lines=19> */
.L_x_73:
[----:B------:R-:W-:Y:S05]  /*b8f0*/  BSYNC B0 ;  /* 0x0000000000007941 */ /* 0x000fea0003800000 */
.L_x_72:
        /* <DEDUP_REMOVED lines=9> */
.L_x_76:
[----:B------:R-:W-:-:S04]  /*b990*/  ULEA UR4, UR36, UR50, 0x3 ;  /* 0x0000003224047291 */ /* 0x000fc8000f8e183f */
[----:B------:R-:W-:-:S04]  /*b9a0*/  UIADD3 UR4, UR4, 0x50, URZ ;  /* 0x0000005004047890 */ /* 0x000fc8000fffe03f */
[----:B------:R-:W-:-:S09]  /*b9b0*/  UPRMT UR4, UR51, 0x654, UR4 ;  /* 0x0000065433047896 */ /* 0x000fd20008000004 */
[----:B------:R-:W-:Y:S03]  /*b9c0*/  SYNCS.ARRIVE.TRANS64.RED.A1T0 RZ, [UR4], RZ ;  /* 0x000000ffffff79a7 */ /* 0x000fe60008100404 */
.L_x_75:
[----:B------:R-:W-:Y:S05]  /*b9d0*/  BSYNC B0 ;  /* 0x0000000000007941 */ /* 0x000fea0003800000 */
.L_x_74:
[----:B------:R-:W-:Y:S01]  /*b9e0*/  UIADD3 UR4, UR36, 0x1, URZ ;  /* 0x0000000124047890 */ /* 0x000fe2000fffe03f */
[----:B------:R-:W-:Y:S03]  /*b9f0*/  BSSY B0, `(.L_x_77) ;  /* 0x0000018000007945 */ /* 0x000fe60003800000 */
[----:B------:R-:W-:-:S04]  /*ba00*/  UISETP.NE.AND UP0, UPT, UR4, 0x4, UPT ;  /* 0x000000040400788c */ /* 0x000fc8000bf05270 */
[----:B------:R-:W-:Y:S01]  /*ba10*/  USEL UR8, UR4, URZ, UP0 ;  /* 0x0000003f04087287 */ /* 0x000fe20008000000 */
[----:B------:R-:W-:Y:S11]  /*ba20*/  @P1 BRA `(.L_x_78) ;  /* 0x0000000000501947 */ /* 0x000ff60003800000 */
[----:B------:R-:W-:-:S06]  /*ba30*/  UISETP.NE.AND UP0, UPT, UR48, 0x3, UPT ;  /* 0x000000033000788c */ /* 0x000fcc000bf05270 */
[----:B------:R-:W-:-:S13]  /*ba40*/  PLOP3.LUT P2, PT, PT, PT, UP0, 0x80, 0x0 ;  /* 0x000000000000781c */ /* 0x000fda0003f4f008 */
[----:B------:R-:W-:Y:S05]  /*ba50*/  @!P2 BRA `(.L_x_79) ;  /* 0x000000000004a947 */ /* 0x000fea0003800000 */
[----:B------:R-:W-:Y:S01]  /*ba60*/  BPT.TRAP 0x1 ;  /* 0x000000040000795c */ /* 0x000fe20000300000 */
.L_x_79:
[----:B-1----:R-:W-:Y:S01]  /*ba70*/  LEA R20, R3, UR50, 0x3 ;  /* 0x0000003203147c11 */ /* 0x002fe2000f8e18ff */
[----:B------:R-:W-:Y:S01]  /*ba80*/  BSSY B1, `(.L_x_80) ;  /* 0x0000004000017945 */ /* 0x000fe20003800000 */
[----:B------:R-:W-:-:S04]  /*ba90*/  SHF.L.U32 R21, R13, 0x1f, RZ ;  /* 0x0000001f0d157819 */ /* 0x000fc800000006ff */
[----:B------:R-:W1:Y:S02]  /*baa0*/  SYNCS.PHASECHK.TRANS64.TRYWAIT P2, [R20+URZ+0x30], R21 ;  /* 0x00003015140075a7 */ /* 0x000e64000804017f */
[----:B-1----:R-:W-:Y:S05]  /*bab0*/  @!P2 BRA `(.L_x_81) ;  /* 0x000000a80080a947 */ /* 0x002fea0003800000 */
.L_x_358:
[----:B------:R-:W-:Y:S05]  /*bac0*/  BSYNC B1 ;  /* 0x0000000000017941 */ /* 0x000fea0003800000 */
.L_x_80:
[C---:B-1----:R-:W-:Y:S01]  /*bad0*/  @!P3 LEA R20, R3.reuse, R19, 0xd ;  /* 0x000000130314b211 */ /* 0x042fe200078e68ff */
[----:B------:R-:W-:Y:S01]  /*bae0*/  VIADD R3, R3, 0x1 ;  /* 0x0000000103037836 */ /* 0x000fe20000000000 */
[----:B------:R-:W-:Y:S05]  /*baf0*/  @!P3 WARPSYNC.ALL ;  /* 0x000000000000b948 */ /* 0x000fea0003800000 */
[----:B------:R1:W2:Y:S01]  /*bb00*/  @!P3 LDSM.16.M88.4 R4, [R20] ;  /* 0x000000001404b83b */ /* 0x0002a20000000200 */
[----:B------:R-:W-:-:S04]  /*bb10*/  ISETP.NE.AND P2, PT, R3, 0x4, PT ;  /* 0x000000040300780c */ /* 0x000fc80003f45270 */
[----:B------:R-:W-:Y:S02]  /*bb20*/  SEL R3, R3, RZ, P2 ;  /* 0x000000ff03037207 */ /* 0x000fe40001000000 */
[----:B-1----:R-:W-:-:S05]  /*bb30*/  @!P3 LEA R20, R18, R20, 0x1 ;  /* 0x000000141214b211 */ /* 0x002fca00078e08ff */
[----:B------:R1:W3:Y:S02]  /*bb40*/  @!P3 LDSM.16.M88.4 R8, [R20] ;  /* 0x000000001408b83b */ /* 0x0002e40000000200 */
[----:B-1----:R-:W-:-:S04]  /*bb50*/  SEL R20, RZ, 0x1, P2 ;  /* 0x00000001ff147807 */ /* 0x002fc80001000000 */
[----:B------:R-:W-:-:S07]  /*bb60*/  LOP3.LUT R13, R13, R20, RZ, 0x3c, !PT ;  /* 0x000000140d0d7212 */ /* 0x000fce00078e3cff */
.L_x_78:
[----:B------:R-:W-:Y:S05]  /*bb70*/  BSYNC B0 ;  /* 0x0000000000007941 */ /* 0x000fea0003800000 */
.L_x_77:
[----:B-12---:R-:W-:Y:S02]  /*bb80*/  HADD2.F32 R22, -RZ, R6.H0_H0 ;  /* 0x20000006ff167230 */ /* 0x006fe40000004100 */
[C-C-:B------:R-:W-:Y:S01]  /*bb90*/  FFMA R44, R17.reuse, R44, R14.reuse ;  /* 0x0000002c112c7223 */ /* 0x140fe2000000000e */
[C-C-:B------:R-:W-:Y:S01]  /*bba0*/  FFMA R45, R17.reuse, R45, R14.reuse ;  /* 0x0000002d112d7223 */ /* 0x140fe2000000000e */
[----:B------:R-:W-:Y:S02]  /*bbb0*/  HADD2.F32 R20, -RZ, R4.H0_H0 ;  /* 0x20000004ff147230 */ /* 0x000fe40000004100 */
[C---:B------:R-:W-:Y:S01]  /*bbc0*/  FFMA R40, R17.reuse, R40, R14 ;  /* 0x0000002811287223 */ /* 0x040fe2000000000e */
[----:B------:R-:W-:Y:S01]  /*bbd0*/  FFMA R44, R22, R16, R44 ;  /* 0x00000010162c7223 */ /* 0x000fe2000000002c */
[----:B------:R-:W-:Y:S02]  /*bbe0*/  HADD2.F32 R22, -RZ, R6.H1_H1 ;  /* 0x30000006ff167230 */ /* 0x000fe40000004100 */
[----:B------:R-:W-:Y:S01]  /*bbf0*/  FFMA R42, R17, R42, R0 ;  /* 0x0000002a112a7223 */ /* 0x000fe20000000000 */
[----:B------:R-:W-:-:S02]  /*bc00*/  HADD2.F32 R21, -RZ, R5.H0_H0 ;  /* 0x20000005ff157230 */ /* 0x000fc40000004100 */
[----:B------:R-:W-:Y:S01]  /*bc10*/  FFMA R23, R17, R46, R0 ;  /* 0x0000002e11177223 */ /* 0x000fe20000000000 */
[-C--:B------:R-:W-:Y:S01]  /*bc20*/  FFMA R40, R20, R16.reuse, R40 ;  /* 0x0000001014287223 */ /* 0x080fe20000000028 */
[-C--:B------:R-:W-:Y:S01]  /*bc30*/  FFMA R45, R22, R16.reuse, R45 ;  /* 0x00000010162d7223 */ /* 0x080fe2000000002d */
[----:B------:R-:W-:Y:S02]  /*bc40*/  HADD2.F32 R22, -RZ, R7.H0_H0 ;  /* 0x20000007ff167230 */ /* 0x000fe40000004100 */
[-C--:B------:R-:W-:Y:S01]  /*bc50*/  FFMA R42, R21, R16.reuse, R42 ;  /* 0x00000010152a7223 */ /* 0x080fe2000000002a */
[----:B------:R-:W-:Y:S02]  /*bc60*/  HADD2.F32 R20, -RZ, R4.H1_H1 ;  /* 0x30000004ff147230 */ /* 0x000fe40000004100 */
[----:B------:R-:W-:Y:S01]  /*bc70*/  FFMA R41, R17, R41, R14 ;  /* 0x0000002911297223 */ /* 0x000fe2000000000e */
[----:B------:R-:W-:Y:S02]  /*bc80*/  HADD2.F32 R21, -RZ, R5.H1_H1 ;  /* 0x30000005ff157230 */ /* 0x000fe40000004100 */
[----:B------:R-:W-:Y:S01]  /*bc90*/  FFMA R23, R22, R16, R23 ;  /* 0x0000001016177223 */ /* 0x000fe20000000017 */
[----:B------:R-:W-:-:S02]  /*bca0*/  HADD2.F32 R22, -RZ, R7.H1_H1 ;  /* 0x30000007ff167230 */ /* 0x000fc40000004100 */
[C-C-:B------:R-:W-:Y:S01]  /*bcb0*/  FFMA R43, R17.reuse, R43, R0.reuse ;  /* 0x0000002b112b7223 */ /* 0x140fe20000000000 */
[----:B------:R-:W-:Y:S01]  /*bcc0*/  FFMA R47, R17, R47, R0 ;  /* 0x0000002f112f7223 */ /* 0x000fe20000000000 */
[-C--:B------:R-:W-:Y:S01]  /*bcd0*/  FFMA R20, R20, R16.reuse, R41 ;  /* 0x0000001014147223 */ /* 0x080fe20000000029 */
[----:B------:R-:W-:Y:S05]  /*bce0*/  WARPSYNC.ALL ;  /* 0x0000000000007948 */ /* 0x000fea0003800000 */
[-C--:B------:R-:W-:Y:S01]  /*bcf0*/  FFMA R21, R21, R16.reuse, R43 ;  /* 0x0000001015157223 */ /* 0x080fe2000000002b */
[----:B------:R-:W-:Y:S01]  /*bd00*/  FFMA R47, R22, R16, R47 ;  /* 0x00000010162f7223 */ /* 0x000fe2000000002f */
[----:B------:R-:W-:Y:S01]  /*bd10*/  F2FP.RELU.F16.F32.PACK_AB R20, R20, R40 ;  /* 0x000000281414723e */ /* 0x000fe200000008ff */
[--C-:B---3--:R-:W-:Y:S01]  /*bd20*/  HADD2.F32 R25, -RZ, R9.reuse.H0_H0 ;  /* 0x20000009ff197230 */ /* 0x108fe20000004100 */
[----:B------:R-:W-:Y:S01]  /*bd30*/  F2FP.RELU.F16.F32.PACK_AB R22, R45, R44 ;  /* 0x0000002c2d16723e */ /* 0x000fe200000008ff */
[----:B------:R-:W-:Y:S01]  /*bd40*/  HADD2.F32 R24, -RZ, R9.H1_H1 ;  /* 0x30000009ff187230 */ /* 0x000fe20000004100 */
[----:B------:R-:W-:Y:S01]  /*bd50*/  F2FP.RELU.F16.F32.PACK_AB R21, R21, R42 ;  /* 0x0000002a1515723e */ /* 0x000fe200000008ff */
[--C-:B------:R-:W-:Y:S01]  /*bd60*/  HADD2.F32 R27, -RZ, R10.reuse.H0_H0 ;  /* 0x2000000aff1b7230 */ /* 0x100fe20000004100 */
[----:B------:R-:W-:Y:S01]  /*bd70*/  F2FP.RELU.F16.F32.PACK_AB R23, R47, R23 ;  /* 0x000000172f17723e */ /* 0x000fe200000008ff */
[----:B------:R-:W-:Y:S01]  /*bd80*/  HADD2.F32 R26, -RZ, R10.H1_H1 ;  /* 0x3000000aff1a7230 */ /* 0x000fe20000004100 */
[----:B------:R-:W-:Y:S01]  /*bd90*/  BSSY B0, `(.L_x_82) ;  /* 0x000002c000007945 */ /* 0x000fe20003800000 */
[----:B------:R-:W-:-:S02]  /*bda0*/  HADD2.F32 R31, -RZ, R11.H0_H0 ;  /* 0x2000000bff1f7230 */ /* 0x000fc40000004100 */
[----:B------:R1:W-:Y:S01]  /*bdb0*/  STSM.16.M88.4 [R15+0x6200], R20 ;  /* 0x006200140f007844 */ /* 0x0003e20000000200 */
[----:B------:R-:W-:Y:S02]  /*bdc0*/  HADD2.F32 R28, -RZ, R11.H1_H1 ;  /* 0x3000000bff1c7230 */ /* 0x000fe40000004100 */
[--C-:B-1----:R-:W-:Y:S02]  /*bdd0*/  HADD2.F32 R23, -RZ, R8.reuse.H0_H0 ;  /* 0x20000008ff177230 */ /* 0x102fe40000004100 */
[C-C-:B------:R-:W-:Y:S01]  /*bde0*/  FFMA R21, R17.reuse, R48, R14.reuse ;  /* 0x0000003011157223 */ /* 0x140fe2000000000e */
[----:B------:R-:W-:Y:S02]  /*bdf0*/  HADD2.F32 R22, -RZ, R8.H1_H1 ;  /* 0x30000008ff167230 */ /* 0x000fe40000004100 */
[----:B------:R-:W-:Y:S01]  /*be00*/  FFMA R20, R17, R49, R14 ;  /* 0x0000003111147223 */ /* 0x000fe2000000000e */
[----:B------:R-:W-:Y:S01]  /*be10*/  FFMA R21, R23, R16, R21 ;  /* 0x0000001017157223 */ /* 0x000fe20000000015 */
[----:B------:R-:W-:-:S02]  /*be20*/  FFMA R23, R17, R50, R0 ;  /* 0x0000003211177223 */ /* 0x000fc40000000000 */
[-C--:B------:R-:W-:Y:S01]  /*be30*/  FFMA R20, R22, R16.reuse, R20 ;  /* 0x0000001016147223 */ /* 0x080fe20000000014 */
[----:B------:R-:W-:Y:S01]  /*be40*/  FFMA R22, R17, R51, R0 ;  /* 0x0000003311167223 */ /* 0x000fe20000000000 */
[----:B------:R-:W-:Y:S01]  /*be50*/  FFMA R23, R25, R16, R23 ;  /* 0x0000001019177223 */ /* 0x000fe20000000017 */
[C---:B------:R-:W-:Y:S02]  /*be60*/  FFMA R25, R17.reuse, R52, R14 ;  /* 0x0000003411197223 */ /* 0x040fe4000000000e */
[-C--:B------:R-:W-:Y:S01]  /*be70*/  FFMA R22, R24, R16.reuse, R22 ;  /* 0x0000001018167223 */ /* 0x080fe20000000016 */
[----:B------:R-:W-:Y:S01]  /*be80*/  FFMA R24, R17, R53, R14 ;  /* 0x0000003511187223 */ /* 0x000fe2000000000e */
[----:B------:R-:W-:Y:S01]  /*be90*/  F2FP.RELU.F16.F32.PACK_AB R20, R20, R21 ;  /* 0x000000151414723e */ /* 0x000fe200000008ff */
[-C--:B------:R-:W-:Y:S01]  /*bea0*/  FFMA R25, R27, R16.reuse, R25 ;  /* 0x000000101b197223 */ /* 0x080fe20000000019 */
[C---:B------:R-:W-:Y:S01]  /*beb0*/  FFMA R27, R17.reuse, R55, R0 ;  /* 0x00000037111b7223 */ /* 0x040fe20000000000 */
[----:B------:R-:W-:Y:S01]  /*bec0*/  FFMA R24, R26, R16, R24 ;  /* 0x000000101a187223 */ /* 0x000fe20000000018 */
[----:B------:R-:W-:Y:S01]  /*bed0*/  FFMA R26, R17, R54, R0 ;  /* 0x00000036111a7223 */ /* 0x000fe20000000000 */
[----:B------:R-:W-:Y:S01]  /*bee0*/  F2FP.RELU.F16.F32.PACK_AB R21, R22, R23 ;  /* 0x000000171615723e */ /* 0x000fe200000008ff */
[----:B------:R-:W-:-:S02]  /*bef0*/  FFMA R27, R28, R16, R27 ;  /* 0x000000101c1b7223 */ /* 0x000fc4000000001b */
        /* <DEDUP_REMOVED lines=15> */
[----:B------:R-:W-:Y:S02]  /*bff0*/  UIADD3 UR4, UR50, 0x6200, URZ ;  /* 0x0000620032047890 */ /* 0x000fe4000fffe03f */
[----:B------:R-:W-:Y:S01]  /*c000*/  UIADD3.X UR11, URZ, UR39, URZ, UP0, !UPT ;  /* 0x000000273f0b7290 */ /* 0x000fe200087fe43f */
[----:B------:R-:W-:-:S08]  /*c010*/  UMOV UR7, UR47 ;  /* 0x0000002f00077c82 */ /* 0x000fd00008000000 */
[----:B------:R2:W-:Y:S01]  /*c020*/  UTMASTG.3D [UR4], [UR10] ;  /* 0x000000040a0073b5 */ /* 0x0005e20008010000 */
[----:B------:R0:W-:Y:S01]  /*c030*/  UTMACMDFLUSH ;  /* 0x00000000000079b7 */ /* 0x0001e20000000000 */
[----:B--2---:R-:W-:-:S04]  /*c040*/  DEPBAR.LE SB0, 0x1 ;  /* 0x000080400000791a */ /* 0x004fc80000000000 */
.L_x_83:
[----:B------:R-:W-:Y:S05]  /*c050*/  BSYNC B0 ;  /* 0x0000000000007941 */ /* 0x000fea0003800000 */
.L_x_82:
[----:B-1----:R-:W-:Y:S01]  /*c060*/  IADD3 R21, R15, 0x6200, RZ ;  /* 0x000062000f157810 */ /* 0x002fe20007ffe0ff */
[----:B------:R-:W-:Y:S03]  /*c070*/  BAR.SYNC.DEFER_BLOCKING 0x1, 0x100 ;  /* 0x0044000000007b1d */ /* 0x000fe60000010000 */
[----:B------:R-:W-:-:S03]  /*c080*/  LEA R28, R18, R21, 0x1 ;  /* 0x00000015121c7211 */ /* 0x000fc600078e08ff */
[----:B------:R-:W-:Y:S04]  /*c090*/  BSSY B0, `(.L_x_84) ;  /* 0x000000a000007945 */ /* 0x000fe80003800000 */
[----:B------:R-:W-:Y:S05]  /*c0a0*/  @P1 BRA `(.L_x_85) ;  /* 0x0000000000201947 */ /* 0x000fea0003800000 */
[----:B------:R-:W-:-:S06]  /*c0b0*/  UISETP.NE.AND UP0, UPT, UR48, 0x3, UPT ;  /* 0x000000033000788c */ /* 0x000fcc000bf05270 */
[----:B------:R-:W-:-:S13]  /*c0c0*/  PLOP3.LUT P2, PT, PT, PT, UP0, 0x80, 0x0 ;  /* 0x000000000000781c */ /* 0x000fda0003f4f008 */
[----:B------:R-:W-:Y:S05]  /*c0d0*/  @!P2 BRA `(.L_x_86) ;  /* 0x000000000004a947 */ /* 0x000fea0003800000 */
[----:B------:R-:W-:Y:S01]  /*c0e0*/  BPT.TRAP 0x1 ;  /* 0x000000040000795c */ /* 0x000fe20000300000 */
.L_x_86:
[----:B------:R-:W-:-:S04]  /*c0f0*/  ULEA UR4, UR8, UR50, 0x3 ;  /* 0x0000003208047291 */ /* 0x000fc8000f8e183f */
[----:B------:R-:W-:-:S04]  /*c100*/  UIADD3 UR4, UR4, 0x50, URZ ;  /* 0x0000005004047890 */ /* 0x000fc8000fffe03f */
[----:B------:R-:W-:-:S09]  /*c110*/  UPRMT UR4, UR51, 0x654, UR4 ;  /* 0x0000065433047896 */ /* 0x000fd20008000004 */
[----:B------:R-:W-:Y:S03]  /*c120*/  SYNCS.ARRIVE.TRANS64.RED.A1T0 RZ, [UR4], RZ ;  /* 0x000000ffffff79a7 */ /* 0x000fe60008100404 */
.L_x_85:
[----:B------:R-:W-:Y:S05]  /*c130*/  BSYNC B0 ;  /* 0x0000000000007941 */ /* 0x000fea0003800000 */
.L_x_84:
        /* <DEDUP_REMOVED lines=9> */
.L_x_89:
[----:B------:R-:W-:Y:S01]  /*c1d0*/  LEA R20, R3, UR50, 0x3 ;  /* 0x0000003203147c11 */ /* 0x000fe2000f8e18ff */
[----:B------:R-:W-:Y:S01]  /*c1e0*/  BSSY B1, `(.L_x_90) ;  /* 0x0000004000017945 */ /* 0x000fe20003800000 */
[----:B------:R-:W-:-:S04]  /*c1f0*/  SHF.L.U32 R21, R13, 0x1f, RZ ;  /* 0x0000001f0d157819 */ /* 0x000fc800000006ff */
[----:B------:R-:W1:Y:S02]  /*c200*/  SYNCS.PHASECHK.TRANS64.TRYWAIT P2, [R20+URZ+0x30], R21 ;  /* 0x00003015140075a7 */ /* 0x000e64000804017f */
[----:B-1----:R-:W-:Y:S05]  /*c210*/  @!P2 BRA `(.L_x_91) ;  /* 0x000000a000bca947 */ /* 0x002fea0003800000 */
.L_x_359:
[----:B------:R-:W-:Y:S05]  /*c220*/  BSYNC B1 ;  /* 0x0000000000017941 */ /* 0x000fea0003800000 */
.L_x_90:
[C---:B-1----:R-:W-:Y:S01]  /*c230*/  @!P3 IMAD R21, R3.reuse, 0x2000, R19 ;  /* 0x000020000315b824 */ /* 0x042fe200078e0213 */
[----:B------:R-:W-:Y:S05]  /*c240*/  @!P3 WARPSYNC.ALL ;  /* 0x000000000000b948 */ /* 0x000fea0003800000 */
[----:B------:R-:W-:Y:S01]  /*c250*/  @!P3 LEA R20, R18, R21, 0x1 ;  /* 0x000000151214b211 */ /* 0x000fe200078e08ff */
[----:B------:R1:W2:Y:S01]  /*c260*/  @!P3 LDSM.16.M88.4 R4, [R21] ;  /* 0x000000001504b83b */ /* 0x0002a20000000200 */
[----:B------:R-:W-:-:S03]  /*c270*/  IADD3 R3, R3, 0x1, RZ ;  /* 0x0000000103037810 */ /* 0x000fc60007ffe0ff */
[----:B------:R1:W3:Y:S01]  /*c280*/  @!P3 LDSM.16.M88.4 R8, [R20] ;  /* 0x000000001408b83b */ /* 0x0002e20000000200 */
[----:B------:R-:W-:-:S04]  /*c290*/  ISETP.NE.AND P2, PT, R3, 0x4, PT ;  /* 0x000000040300780c */ /* 0x000fc80003f45270 */
[----:B------:R-:W-:Y:S02]  /*c2a0*/  SEL R22, RZ, 0x1, P2 ;  /* 0x00000001ff167807 */ /* 0x000fe40001000000 */
[----:B------:R-:W-:Y:S02]  /*c2b0*/  SEL R3, R3, RZ, P2 ;  /* 0x000000ff03037207 */ /* 0x000fe40001000000 */
[----:B-1----:R-:W-:-:S07]  /*c2c0*/  LOP3.LUT R13, R13, R22, RZ, 0x3c, !PT ;  /* 0x000000160d0d7212 */ /* 0x002fce00078e3cff */
.L_x_88:
[----:B------:R-:W-:Y:S05]  /*c2d0*/  BSYNC B0 ;  /* 0x0000000000007941 */ /* 0x000fea0003800000 */
.L_x_87:
[----:B------:R-:W4:Y:S04]  /*c2e0*/  LDL.LU R21, [R1+0x80] ;  /* 0x0000800001157983 */ /* 0x000f280000300800 */
        /* <DEDUP_REMOVED lines=15> */
[--C-:B--2---:R-:W-:Y:S01]  /*c3e0*/  HADD2.F32 R22, -RZ, R4.reuse.H1_H1 ;  /* 0x30000004ff167230 */ /* 0x104fe20000004100 */
[----:B------:R-:W-:Y:S05]  /*c3f0*/  WARPSYNC.ALL ;  /* 0x0000000000007948 */ /* 0x000fea0003800000 */
[----:B------:R-:W-:Y:S01]  /*c400*/  BSSY B0, `(.L_x_92) ;  /* 0x000004b000007945 */ /* 0x000fe20003800000 */
[C-C-:B----4-:R-:W-:Y:S01]  /*c410*/  FFMA R21, R17.reuse, R21, R2.reuse ;  /* 0x0000001511157223 */ /* 0x150fe20000000002 */
[----:B-----5:R-:W-:Y:S01]  /*c420*/  FFMA R23, R17, R20, R2 ;  /* 0x0000001411177223 */ /* 0x020fe20000000002 */
[----:B------:R-:W-:-:S05]  /*c430*/  HADD2.F32 R20, -RZ, R4.H0_H0 ;  /* 0x20000004ff147230 */ /* 0x000fca0000004100 */
[-C--:B------:R-:W-:Y:S01]  /*c440*/  FFMA R20, R20, R16.reuse, R21 ;  /* 0x0000001014147223 */ /* 0x080fe20000000015 */
[----:B------:R-:W-:Y:S01]  /*c450*/  FFMA R21, R22, R16, R23 ;  /* 0x0000001016157223 */ /* 0x000fe20000000017 */
[C-C-:B---3--:R-:W-:Y:S01]  /*c460*/  FFMA R23, R17.reuse, R25, R12.reuse ;  /* 0x0000001911177223 */ /* 0x148fe2000000000c */
[----:B------:R-:W-:Y:S01]  /*c470*/  FFMA R25, R17, R24, R12 ;  /* 0x0000001811197223 */ /* 0x000fe2000000000c */
[--C-:B------:R-:W-:Y:S02]  /*c480*/  HADD2.F32 R24, -RZ, R5.reuse.H1_H1 ;  /* 0x30000005ff187230 */ /* 0x100fe40000004100 */
[----:B------:R-:W-:Y:S01]  /*c490*/  HADD2.F32 R22, -RZ, R5.H0_H0 ;  /* 0x20000005ff167230 */ /* 0x000fe20000004100 */
[----:B------:R-:W-:Y:S02]  /*c4a0*/  F2FP.RELU.F16.F32.PACK_AB R20, R21, R20 ;  /* 0x000000141514723e */ /* 0x000fe400000008ff */
[----:B------:R-:W-:Y:S01]  /*c4b0*/  FFMA R27, R24, R16, R25 ;  /* 0x00000010181b7223 */ /* 0x000fe20000000019 */
[----:B------:R-:W-:Y:S01]  /*c4c0*/  FFMA R25, R17, R26, R2 ;  /* 0x0000001a11197223 */ /* 0x000fe20000000002 */
[----:B------:R-:W-:Y:S01]  /*c4d0*/  FFMA R22, R22, R16, R23 ;  /* 0x0000001016167223 */ /* 0x000fe20000000017 */
[----:B------:R-:W-:-:S02]  /*c4e0*/  HADD2.F32 R24, -RZ, R6.H0_H0 ;  /* 0x20000006ff187230 */ /* 0x000fc40000004100 */
[----:B------:R-:W-:Y:S01]  /*c4f0*/  FFMA R23, R17, R41, R2 ;  /* 0x0000002911177223 */ /* 0x000fe20000000002 */
[----:B------:R-:W-:Y:S01]  /*c500*/  HADD2.F32 R26, -RZ, R6.H1_H1 ;  /* 0x30000006ff1a7230 */ /* 0x000fe20000004100 */
[----:B------:R-:W-:Y:S02]  /*c510*/  F2FP.RELU.F16.F32.PACK_AB R21, R27, R22 ;  /* 0x000000161b15723e */ /* 0x000fe400000008ff */
[-C--:B------:R-:W-:Y:S02]  /*c520*/  FFMA R23, R24, R16.reuse, R23 ;  /* 0x0000001018177223 */ /* 0x080fe40000000017 */
[----:B------:R-:W-:Y:S01]  /*c530*/  FFMA R24, R26, R16, R25 ;  /* 0x000000101a187223 */ /* 0x000fe20000000019 */
[--C-:B------:R-:W-:Y:S02]  /*c540*/  HADD2.F32 R26, -RZ, R7.reuse.H1_H1 ;  /* 0x30000007ff1a7230 */ /* 0x100fe40000004100 */
[----:B------:R-:W-:Y:S02]  /*c550*/  FFMA R25, R17, R39, R12 ;  /* 0x0000002711197223 */ /* 0x000fe4000000000c */
[----:B------:R-:W-:Y:S01]  /*c560*/  F2FP.RELU.F16.F32.PACK_AB R22, R24, R23 ;  /* 0x000000171816723e */ /* 0x000fe200000008ff */
[----:B------:R-:W-:-:S02]  /*c570*/  HADD2.F32 R24, -RZ, R7.H0_H0 ;  /* 0x20000007ff187230 */ /* 0x000fc40000004100 */
[C---:B------:R-:W-:Y:S01]  /*c580*/  FFMA R23, R17.reuse, R40, R12 ;  /* 0x0000002811177223 */ /* 0x040fe2000000000c */
[C-C-:B------:R-:W-:Y:S01]  /*c590*/  FFMA R27, R17.reuse, R32, R2.reuse ;  /* 0x00000020111b7223 */ /* 0x140fe20000000002 */
[--C-:B------:R-:W-:Y:S02]  /*c5a0*/  HADD2.F32 R32, -RZ, R8.reuse.H1_H1 ;  /* 0x30000008ff207230 */ /* 0x100fe40000004100 */
[-C--:B------:R-:W-:Y:S01]  /*c5b0*/  FFMA R23, R24, R16.reuse, R23 ;  /* 0x0000001018177223 */ /* 0x080fe20000000017 */
[----:B------:R-:W-:Y:S01]  /*c5c0*/  FFMA R24, R26, R16, R25 ;  /* 0x000000101a187223 */ /* 0x000fe20000000019 */
[----:B------:R-:W-:Y:S02]  /*c5d0*/  HADD2.F32 R26, -RZ, R8.H0_H0 ;  /* 0x20000008ff1a7230 */ /* 0x000fe40000004100 */
[C---:B------:R-:W-:Y:S01]  /*c5e0*/  FFMA R25, R17.reuse, R36, R2 ;  /* 0x0000002411197223 */ /* 0x040fe20000000002 */
[C-C-:B------:R-:W-:Y:S01]  /*c5f0*/  FFMA R31, R17.reuse, R31, R12.reuse ;  /* 0x0000001f111f7223 */ /* 0x140fe2000000000c */
[----:B------:R-:W-:Y:S01]  /*c600*/  HADD2.F32 R36, -RZ, R10.H1_H1 ;  /* 0x3000000aff247230 */ /* 0x000fe20000004100 */
[----:B------:R-:W-:Y:S01]  /*c610*/  F2FP.RELU.F16.F32.PACK_AB R23, R24, R23 ;  /* 0x000000171817723e */ /* 0x000fe200000008ff */
[-C--:B------:R-:W-:Y:S01]  /*c620*/  FFMA R25, R26, R16.reuse, R25 ;  /* 0x000000101a197223 */ /* 0x080fe20000000019 */
[----:B------:R-:W-:Y:S01]  /*c630*/  FFMA R26, R32, R16, R27 ;  /* 0x00000010201a7223 */ /* 0x000fe2000000001b */
[----:B------:R-:W-:Y:S01]  /*c640*/  FFMA R27, R17, R34, R12 ;  /* 0x00000022111b7223 */ /* 0x000fe2000000000c */
[--C-:B------:R-:W-:Y:S01]  /*c650*/  HADD2.F32 R32, -RZ, R9.reuse.H0_H0 ;  /* 0x20000009ff207230 */ /* 0x100fe20000004100 */
[----:B------:R1:W-:Y:S01]  /*c660*/  STSM.16.M88.4 [R15+0x200], R20 ;  /* 0x000200140f007844 */ /* 0x0003e20000000200 */
[----:B------:R-:W-:-:S02]  /*c670*/  HADD2.F32 R34, -RZ, R9.H1_H1 ;  /* 0x30000009ff227230 */ /* 0x000fc40000004100 */
[C-C-:B------:R-:W-:Y:S01]  /*c680*/  FFMA R33, R17.reuse, R33, R2.reuse ;  /* 0x0000002111217223 */ /* 0x140fe20000000002 */
[----:B------:R-:W-:Y:S01]  /*c690*/  F2FP.RELU.F16.F32.PACK_AB R24, R26, R25 ;  /* 0x000000191a18723e */ /* 0x000fe200000008ff */
[-C--:B------:R-:W-:Y:S01]  /*c6a0*/  FFMA R27, R32, R16.reuse, R27 ;  /* 0x00000010201b7223 */ /* 0x080fe2000000001b */
[-C--:B------:R-:W-:Y:S01]  /*c6b0*/  FFMA R32, R34, R16.reuse, R31 ;  /* 0x0000001022207223 */ /* 0x080fe2000000001f */
[----:B------:R-:W-:Y:S02]  /*c6c0*/  HADD2.F32 R34, -RZ, R10.H0_H0 ;  /* 0x2000000aff227230 */ /* 0x000fe40000004100 */
[C---:B------:R-:W-:Y:S01]  /*c6d0*/  FFMA R31, R17.reuse, R35, R2 ;  /* 0x00000023111f7223 */ /* 0x040fe20000000002 */
[-C--:B------:R-:W-:Y:S01]  /*c6e0*/  FFMA R35, R36, R16.reuse, R33 ;  /* 0x0000001024237223 */ /* 0x080fe20000000021 */
[--C-:B------:R-:W-:Y:S02]  /*c6f0*/  HADD2.F32 R36, -RZ, R11.reuse.H0_H0 ;  /* 0x2000000bff247230 */ /* 0x100fe40000004100 */
[C-C-:B------:R-:W-:Y:S01]  /*c700*/  FFMA R33, R17.reuse, R37, R12.reuse ;  /* 0x0000002511217223 */ /* 0x140fe2000000000c */
[----:B------:R-:W-:Y:S01]  /*c710*/  FFMA R34, R34, R16, R31 ;  /* 0x0000001022227223 */ /* 0x000fe2000000001f */
[----:B------:R-:W-:Y:S01]  /*c720*/  FFMA R31, R17, R38, R12 ;  /* 0x00000026111f7223 */ /* 0x000fe2000000000c */
[----:B------:R-:W-:Y:S01]  /*c730*/  HADD2.F32 R38, -RZ, R11.H1_H1 ;  /* 0x3000000bff267230 */ /* 0x000fe20000004100 */
[----:B------:R-:W-:-:S02]  /*c740*/  F2FP.RELU.F16.F32.PACK_AB R25, R32, R27 ;  /* 0x0000001b2019723e */ /* 0x000fc400000008ff */
[----:B------:R-:W-:Y:S01]  /*c750*/  FFMA R31, R36, R16, R31 ;  /* 0x00000010241f7223 */ /* 0x000fe2000000001f */
[----:B------:R-:W-:Y:S01]  /*c760*/  F2FP.RELU.F16.F32.PACK_AB R26, R35, R34 ;  /* 0x00000022231a723e */ /* 0x000fe200000008ff */
[----:B------:R-:W-:-:S05]  /*c770*/  FFMA R36, R38, R16, R33 ;  /* 0x0000001026247223 */ /* 0x000fca0000000021 */
[----:B------:R-:W-:-:S05]  /*c780*/  F2FP.RELU.F16.F32.PACK_AB R27, R36, R31 ;  /* 0x0000001f241b723e */ /* 0x000fca00000008ff */
[----:B------:R1:W-:Y:S01]  /*c790*/  STSM.16.M88.4 [R158], R24 ;  /* 0x000000189e007844 */ /* 0x0003e20000000200 */
        /* <DEDUP_REMOVED lines=17> */
.L_x_93:
[----:B------:R-:W-:Y:S05]  /*c8b0*/  BSYNC B0 ;  /* 0x0000000000007941 */ /* 0x000fea0003800000 */
.L_x_92:
[----:B------:R-:W-:Y:S06]  /*c8c0*/  BAR.SYNC.DEFER_BLOCKING 0x1, 0x100 ;  /* 0x0044000000007b1d */ /* 0x000fec0000010000 */
[----:B------:R-:W-:Y:S04]  /*c8d0*/  BSSY B0, `(.L_x_94) ;  /* 0x000000a000007945 */ /* 0x000fe80003800000 */
[----:B------:R-:W-:Y:S05]  /*c8e0*/  @P1 BRA `(.L_x_95) ;  /* 0x0000000000201947 */ /* 0x000fea0003800000 */
[----:B------:R-:W-:-:S06]  /*c8f0*/  UISETP.NE.AND UP0, UPT, UR48, 0x3, UPT ;  /* 0x000000033000788c */ /* 0x000fcc000bf05270 */
[----:B------:R-:W-:-:S13]  /*c900*/  PLOP3.LUT P2, PT, PT, PT, UP0, 0x80, 0x0 ;  /* 0x000000000000781c */ /* 0x000fda0003f4f008 */
[----:B------:R-:W-:Y:S05]  /*c910*/  @!P2 BRA `(.L_x_96) ;  /* 0x000000000004a947 */ /* 0x000fea0003800000 */
[----:B------:R-:W-:Y:S01]  /*c920*/  BPT.TRAP 0x1 ;  /* 0x000000040000795c */ /* 0x000fe20000300000 */
.L_x_96:
[----:B------:R-:W-:-:S04]  /*c930*/  ULEA UR4, UR8, UR50, 0x3 ;  /* 0x0000003208047291 */ /* 0x000fc8000f8e183f */
[----:B------:R-:W-:-:S04]  /*c940*/  UIADD3 UR4, UR4, 0x50, URZ ;  /* 0x0000005004047890 */ /* 0x000fc8000fffe03f */
[----:B------:R-:W-:-:S09]  /*c950*/  UPRMT UR4, UR51, 0x654, UR4 ;  /* 0x0000065433047896 */ /* 0x000fd20008000004 */
[----:B------:R-:W-:Y:S03]  /*c960*/  SYNCS.ARRIVE.TRANS64.RED.A1T0 RZ, [UR4], RZ ;  /* 0x000000ffffff79a7 */ /* 0x000fe60008100404 */
.L_x_95:
[----:B------:R-:W-:Y:S05]  /*c970*/  BSYNC B0 ;  /* 0x0000000000007941 */ /* 0x000fea0003800000 */
.L_x_94:
        /* <DEDUP_REMOVED lines=9> */
.L_x_99:
[C---:B-1----:R-:W-:Y:S01]  /*ca10*/  LEA R20, R3.reuse, UR50, 0x3 ;  /* 0x0000003203147c11 */ /* 0x042fe2000f8e18ff */
[----:B------:R-:W-:Y:S01]  /*ca20*/  @!P3 IMAD R23, R3, 0x2000, R19 ;  /* 0x000020000317b824 */ /* 0x000fe200078e0213 */
[----:B------:R-:W-:Y:S01]  /*ca30*/  SHF.L.U32 R21, R13, 0x1f, RZ ;  /* 0x0000001f0d157819 */ /* 0x000fe200000006ff */
[----:B------:R-:W-:Y:S03]  /*ca40*/  BSSY B1, `(.L_x_100) ;  /* 0x0000004000017945 */ /* 0x000fe60003800000 */
[----:B------:R-:W1:Y:S01]  /*ca50*/  SYNCS.PHASECHK.TRANS64.TRYWAIT P2, [R20+URZ+0x30], R21 ;  /* 0x00003015140075a7 */ /* 0x000e62000804017f */
[----:B------:R-:W-:Y:S01]  /*ca60*/  @!P3 LEA R22, R18, R23, 0x1 ;  /* 0x000000171216b211 */ /* 0x000fe200078e08ff */
[----:B-1----:R-:W-:Y:S06]  /*ca70*/  @!P2 BRA `(.L_x_101) ;  /* 0x0000009800b8a947 */ /* 0x002fec0003800000 */
.L_x_360:
[----:B------:R-:W-:Y:S05]  /*ca80*/  BSYNC B1 ;  /* 0x0000000000017941 */ /* 0x000fea0003800000 */
.L_x_100:
[----:B------:R-:W-:Y:S05]  /*ca90*/  @!P3 WARPSYNC.ALL ;  /* 0x000000000000b948 */ /* 0x000fea0003800000 */
[----:B------:R2:W3:Y:S01]  /*caa0*/  @!P3 LDSM.16.M88.4 R4, [R23] ;  /* 0x000000001704b83b */ /* 0x0004e20000000200 */
[----:B------:R-:W-:-:S03]  /*cab0*/  IADD3 R3, R3, 0x1, RZ ;  /* 0x0000000103037810 */ /* 0x000fc60007ffe0ff */
[----:B------:R2:W4:Y:S01]  /*cac0*/  @!P3 LDSM.16.M88.4 R8, [R22] ;  /* 0x000000001608b83b */ /* 0x0005220000000200 */
[----:B------:R-:W-:-:S04]  /*cad0*/  ISETP.NE.AND P2, PT, R3, 0x4, PT ;  /* 0x000000040300780c */ /* 0x000fc80003f45270 */
[----:B-1----:R-:W-:Y:S02]  /*cae0*/  SEL R20, RZ, 0x1, P2 ;  /* 0x00000001ff147807 */ /* 0x002fe40001000000 */
[----:B------:R-:W-:Y:S02]  /*caf0*/  SEL R3, R3, RZ, P2 ;  /* 0x000000ff03037207 */ /* 0x000fe40001000000 */
[----:B--2---:R-:W-:-:S07]  /*cb00*/  LOP3.LUT R13, R13, R20, RZ, 0x3c, !PT ;  /* 0x000000140d0d7212 */ /* 0x004fce00078e3cff */
.L_x_98:
[----:B------:R-:W-:Y:S05]  /*cb10*/  BSYNC B0 ;  /* 0x0000000000007941 */ /* 0x000fea0003800000 */
.L_x_97:
[--C-:B-1-3--:R-:W-:Y:S02]  /*cb20*/  HADD2.F32 R20, -RZ, R4.reuse.H0_H0 ;  /* 0x20000004ff147230 */ /* 0x10afe40000004100 */
[C-C-:B------:R-:W-:Y:S01]  /*cb30*/  FFMA R21, R17.reuse, R56, R14.reuse ;  /* 0x0000003811157223 */ /* 0x140fe2000000000e */
[----:B------:R-:W-:Y:S02]  /*cb40*/  HADD2.F32 R22, -RZ, R4.H1_H1 ;  /* 0x30000004ff167230 */ /* 0x000fe40000004100 */
[C---:B------:R-:W-:Y:S01]  /*cb50*/  FFMA R57, R17.reuse, R57, R14 ;  /* 0x0000003911397223 */ /* 0x040fe2000000000e */
[--C-:B------:R-:W-:Y:S02]  /*cb60*/  HADD2.F32 R24, -RZ, R5.reuse.H0_H0 ;  /* 0x20000005ff187230 */ /* 0x100fe40000004100 */
[C-C-:B------:R-:W-:Y:S01]  /*cb70*/  FFMA R23, R17.reuse, R58, R0.reuse ;  /* 0x0000003a11177223 */ /* 0x140fe20000000000 */
[----:B------:R-:W-:Y:S02]  /*cb80*/  HADD2.F32 R26, -RZ, R5.H1_H1 ;  /* 0x30000005ff1a7230 */ /* 0x000fe40000004100 */
[----:B------:R-:W-:Y:S01]  /*cb90*/  FFMA R59, R17, R59, R0 ;  /* 0x0000003b113b7223 */ /* 0x000fe20000000000 */
[-C--:B------:R-:W-:Y:S01]  /*cba0*/  FFMA R20, R20, R16.reuse, R21 ;  /* 0x0000001014147223 */ /* 0x080fe20000000015 */
[-C--:B------:R-:W-:Y:S01]  /*cbb0*/  FFMA R21, R22, R16.reuse, R57 ;  /* 0x0000001016157223 */ /* 0x080fe20000000039 */
[-C--:B------:R-:W-:Y:S01]  /*cbc0*/  FFMA R22, R24, R16.reuse, R23 ;  /* 0x0000001018167223 */ /* 0x080fe20000000017 */
[----:B------:R-:W-:Y:S01]  /*cbd0*/  FFMA R23, R26, R16, R59 ;  /* 0x000000101a177223 */ /* 0x000fe2000000003b */
[----:B------:R-:W-:-:S02]  /*cbe0*/  HADD2.F32 R24, -RZ, R6.H0_H0 ;  /* 0x20000006ff187230 */ /* 0x000fc40000004100 */
        /* <DEDUP_REMOVED lines=11> */
[----:B----4-:R-:W-:-:S02]  /*cca0*/  HADD2.F32 R34, -RZ, R8.H1_H1 ;  /* 0x30000008ff227230 */ /* 0x010fc40000004100 */
[C---:B------:R-:W-:Y:S01]  /*ccb0*/  FFMA R65, R17.reuse, R65, R14 ;  /* 0x0000004111417223 */ /* 0x040fe2000000000e */
[--C-:B------:R-:W-:Y:S02]  /*ccc0*/  HADD2.F32 R36, -RZ, R9.reuse.H0_H0 ;  /* 0x20000009ff247230 */ /* 0x100fe40000004100 */
[C---:B------:R-:W-:Y:S01]  /*ccd0*/  FFMA R33, R17.reuse, R66, R0 ;  /* 0x0000004211217223 */ /* 0x040fe20000000000 */
[----:B------:R-:W-:Y:S02]  /*cce0*/  HADD2.F32 R32, -RZ, R8.H0_H0 ;  /* 0x20000008ff207230 */ /* 0x000fe40000004100 */
[C---:B------:R-:W-:Y:S01]  /*ccf0*/  FFMA R31, R17.reuse, R64, R14 ;  /* 0x00000040111f7223 */ /* 0x040fe2000000000e */
        /* <DEDUP_REMOVED lines=18> */
[----:B------:R-:W-:Y:S01]  /*ce20*/  F2FP.RELU.F16.F32.PACK_AB R20, R21, R20 ;  /* 0x000000141514723e */ /* 0x000fe200000008ff */
[----:B------:R-:W-:Y:S05]  /*ce30*/  WARPSYNC.ALL ;  /* 0x0000000000007948 */ /* 0x000fea0003800000 */
[----:B------:R-:W-:Y:S01]  /*ce40*/  F2FP.RELU.F16.F32.PACK_AB R21, R23, R22 ;  /* 0x000000161715723e */ /* 0x000fe200000008ff */
[----:B------:R-:W-:Y:S01]  /*ce50*/  BSSY B0, `(.L_x_102) ;  /* 0x000001a000007945 */ /* 0x000fe20003800000 */
[----:B------:R-:W-:-:S02]  /*ce60*/  F2FP.RELU.F16.F32.PACK_AB R22, R25, R24 ;  /* 0x000000181916723e */ /* 0x000fc400000008ff */
[----:B------:R-:W-:Y:S02]  /*ce70*/  F2FP.RELU.F16.F32.PACK_AB R23, R27, R26 ;  /* 0x0000001a1b17723e */ /* 0x000fe400000008ff */
[----:B------:R-:W-:Y:S02]  /*ce80*/  F2FP.RELU.F16.F32.PACK_AB R24, R65, R32 ;  /* 0x000000204118723e */ /* 0x000fe400000008ff */
[----:B------:R-:W-:Y:S01]  /*ce90*/  F2FP.RELU.F16.F32.PACK_AB R25, R67, R34 ;  /* 0x000000224319723e */ /* 0x000fe200000008ff */
[----:B------:R1:W-:Y:S01]  /*cea0*/  STSM.16.M88.4 [R15+0x2200], R20 ;  /* 0x002200140f007844 */ /* 0x0003e20000000200 */
[----:B------:R-:W-:Y:S02]  /*ceb0*/  F2FP.RELU.F16.F32.PACK_AB R26, R36, R31 ;  /* 0x0000001f241a723e */ /* 0x000fe400000008ff */
        /* <DEDUP_REMOVED lines=19> */
.L_x_103:
[----:B------:R-:W-:Y:S05]  /*cff0*/  BSYNC B0 ;  /* 0x0000000000007941 */ /* 0x000fea0003800000 */
.L_x_102:
[----:B------:R-:W-:Y:S06]  /*d000*/  BAR.SYNC.DEFER_BLOCKING 0x1, 0x100 ;  /* 0x0044000000007b1d */ /* 0x000fec0000010000 */
[----:B------:R-:W-:Y:S04]  /*d010*/  BSSY B0, `(.L_x_104) ;  /* 0x000000a000007945 */ /* 0x000fe80003800000 */
[----:B------:R-:W-:Y:S05]  /*d020*/  @P1 BRA `(.L_x_105) ;  /* 0x0000000000201947 */ /* 0x000fea0003800000 */
[----:B------:R-:W-:-:S06]  /*d030*/  UISETP.NE.AND UP0, UPT, UR48, 0x3, UPT ;  /* 0x000000033000788c */ /* 0x000fcc000bf05270 */
[----:B------:R-:W-:-:S13]  /*d040*/  PLOP3.LUT P2, PT, PT, PT, UP0, 0x80, 0x0 ;  /* 0x000000000000781c */ /* 0x000fda0003f4f008 */
[----:B------:R-:W-:Y:S05]  /*d050*/  @!P2 BRA `(.L_x_106) ;  /* 0x000000000004a947 */ /* 0x000fea0003800000 */
[----:B------:R-:W-:Y:S01]  /*d060*/  BPT.TRAP 0x1 ;  /* 0x000000040000795c */ /* 0x000fe20000300000 */
.L_x_106:
[----:B------:R-:W-:-:S04]  /*d070*/  ULEA UR4, UR8, UR50, 0x3 ;  /* 0x0000003208047291 */ /* 0x000fc8000f8e183f */
[----:B------:R-:W-:-:S04]  /*d080*/  UIADD3 UR4, UR4, 0x50, URZ ;  /* 0x0000005004047890 */ /* 0x000fc8000fffe03f */
[----:B------:R-:W-:-:S09]  /*d090*/  UPRMT UR4, UR51, 0x654, UR4 ;  /* 0x0000065433047896 */ /* 0x000fd20008000004 */
[----:B------:R-:W-:Y:S03]  /*d0a0*/  SYNCS.ARRIVE.TRANS64.RED.A1T0 RZ, [UR4], RZ ;  /* 0x000000ffffff79a7 */ /* 0x000fe60008100404 */
.L_x_105:
[----:B------:R-:W-:Y:S05]  /*d0b0*/  BSYNC B0 ;  /* 0x0000000000007941 */ /* 0x000fea0003800000 */
.L_x_104:
        /* <DEDUP_REMOVED lines=9> */
.L_x_109:
[C---:B-1----:R-:W-:Y:S01]  /*d150*/  LEA R20, R3.reuse, UR50, 0x3 ;  /* 0x0000003203147c11 */ /* 0x042fe2000f8e18ff */
[----:B------:R-:W-:Y:S01]  /*d160*/  @!P3 IMAD R23, R3, 0x2000, R19 ;  /* 0x000020000317b824 */ /* 0x000fe200078e0213 */
[----:B------:R-:W-:Y:S01]  /*d170*/  SHF.L.U32 R21, R13, 0x1f, RZ ;  /* 0x0000001f0d157819 */ /* 0x000fe200000006ff */
[----:B------:R-:W-:Y:S03]  /*d180*/  BSSY B1, `(.L_x_110) ;  /* 0x0000004000017945 */ /* 0x000fe60003800000 */
[----:B------:R-:W1:Y:S01]  /*d190*/  SYNCS.PHASECHK.TRANS64.TRYWAIT P2, [R20+URZ+0x30], R21 ;  /* 0x00003015140075a7 */ /* 0x000e62000804017f */
[----:B------:R-:W-:Y:S01]  /*d1a0*/  @!P3 LEA R22, R18, R23, 0x1 ;  /* 0x000000171216b211 */ /* 0x000fe200078e08ff */
[----:B-1----:R-:W-:Y:S06]  /*d1b0*/  @!P2 BRA `(.L_x_111) ;  /* 0x0000009000fca947 */ /* 0x002fec0003800000 */
.L_x_361:
[----:B------:R-:W-:Y:S05]  /*d1c0*/  BSYNC B1 ;  /* 0x0000000000017941 */ /* 0x000fea0003800000 */
.L_x_110:
        /* <DEDUP_REMOVED lines=8> */
.L_x_108:
[----:B------:R-:W-:Y:S05]  /*d250*/  BSYNC B0 ;  /* 0x0000000000007941 */ /* 0x000fea0003800000 */
.L_x_107:
[----:B-1----:R-:W2:Y:S04]  /*d260*/  LDL.LU R21, [R1+0xc0] ;  /* 0x0000c00001157983 */ /* 0x002ea80000300800 */
[----:B------:R-:W5:Y:S04]  /*d270*/  LDL.LU R22, [R1+0xc4] ;  /* 0x0000c40001167983 */ /* 0x000f680000300800 */
[----:B------:R-:W4:Y:S04]  /*d280*/  LDL.LU R20, [R1+0xc8] ;  /* 0x0000c80001147983 */ /* 0x000f280000300800 */
        /* <DEDUP_REMOVED lines=12> */
[----:B------:R-:W4:Y:S01]  /*d350*/  LDL.LU R43, [R1+0xfc] ;  /* 0x0000fc00012b7983 */ /* 0x000f220000300800 */
[--C-:B---3--:R-:W-:Y:S01]  /*d360*/  HADD2.F32 R24, -RZ, R5.reuse.H0_H0 ;  /* 0x20000005ff187230 */ /* 0x108fe20000004100 */
[----:B------:R-:W-:Y:S05]  /*d370*/  WARPSYNC.ALL ;  /* 0x0000000000007948 */ /* 0x000fea0003800000 */
[----:B------:R-:W-:Y:S01]  /*d380*/  HADD2.F32 R26, -RZ, R5.H1_H1 ;  /* 0x30000005ff1a7230 */ /* 0x000fe20000004100 */
[----:B------:R-:W-:Y:S01]  /*d390*/  BSSY B0, `(.L_x_112) ;  /* 0x000004a000007945 */ /* 0x000fe20003800000 */
[C-C-:B--2---:R-:W-:Y:S01]  /*d3a0*/  FFMA R21, R17.reuse, R21, R2.reuse ;  /* 0x0000001511157223 */ /* 0x144fe20000000002 */
[----:B-----5:R-:W-:Y:S01]  /*d3b0*/  FFMA R23, R17, R22, R2 ;  /* 0x0000001611177223 */ /* 0x020fe20000000002 */
[----:B------:R-:W-:-:S02]  /*d3c0*/  HADD2.F32 R22, -RZ, R4.H1_H1 ;  /* 0x30000004ff167230 */ /* 0x000fc40000004100 */
[C-C-:B----4-:R-:W-:Y:S01]  /*d3d0*/  FFMA R25, R17.reuse, R20, R12.reuse ;  /* 0x0000001411197223 */ /* 0x150fe2000000000c */
[----:B------:R-:W-:Y:S02]  /*d3e0*/  HADD2.F32 R20, -RZ, R4.H0_H0 ;  /* 0x20000004ff147230 */ /* 0x000fe40000004100 */
[-C--:B------:R-:W-:Y:S01]  /*d3f0*/  FFMA R31, R22, R16.reuse, R23 ;  /* 0x00000010161f7223 */ /* 0x080fe20000000017 */
[----:B------:R-:W-:Y:S01]  /*d400*/  FFMA R27, R17, R27, R12 ;  /* 0x0000001b111b7223 */ /* 0x000fe2000000000c */
[-C--:B------:R-:W-:Y:S01]  /*d410*/  FFMA R22, R24, R16.reuse, R25 ;  /* 0x0000001018167223 */ /* 0x080fe20000000019 */
[-C--:B------:R-:W-:Y:S01]  /*d420*/  FFMA R20, R20, R16.reuse, R21 ;  /* 0x0000001014147223 */ /* 0x080fe20000000015 */
[--C-:B------:R-:W-:Y:S02]  /*d430*/  HADD2.F32 R24, -RZ, R6.reuse.H0_H0 ;  /* 0x20000006ff187230 */ /* 0x100fe40000004100 */
[----:B------:R-:W-:Y:S01]  /*d440*/  FFMA R33, R26, R16, R27 ;  /* 0x000000101a217223 */ /* 0x000fe2000000001b */
[----:B------:R-:W-:-:S02]  /*d450*/  HADD2.F32 R26, -RZ, R6.H1_H1 ;  /* 0x30000006ff1a7230 */ /* 0x000fc40000004100 */
[--C-:B------:R-:W-:Y:S01]  /*d460*/  FFMA R21, R17, R37, R2.reuse ;  /* 0x0000002511157223 */ /* 0x100fe20000000002 */
[----:B------:R-:W-:Y:S01]  /*d470*/  F2FP.RELU.F16.F32.PACK_AB R20, R31, R20 ;  /* 0x000000141f14723e */ /* 0x000fe200000008ff */
[C---:B------:R-:W-:Y:S01]  /*d480*/  FFMA R23, R17.reuse, R34, R2 ;  /* 0x0000002211177223 */ /* 0x040fe20000000002 */
[--C-:B------:R-:W-:Y:S02]  /*d490*/  HADD2.F32 R34, -RZ, R7.reuse.H1_H1 ;  /* 0x30000007ff227230 */ /* 0x100fe40000004100 */
[----:B------:R-:W-:Y:S01]  /*d4a0*/  FFMA R24, R24, R16, R21 ;  /* 0x0000001018187223 */ /* 0x000fe20000000015 */
[C-C-:B------:R-:W-:Y:S01]  /*d4b0*/  FFMA R25, R17.reuse, R32, R12.reuse ;  /* 0x0000002011197223 */ /* 0x140fe2000000000c */
[----:B------:R-:W-:Y:S02]  /*d4c0*/  HADD2.F32 R32, -RZ, R7.H0_H0 ;  /* 0x20000007ff207230 */ /* 0x000fe40000004100 */
[----:B------:R-:W-:Y:S01]  /*d4d0*/  FFMA R27, R17, R35, R12 ;  /* 0x00000023111b7223 */ /* 0x000fe2000000000c */
[----:B------:R-:W-:-:S02]  /*d4e0*/  FFMA R35, R26, R16, R23 ;  /* 0x000000101a237223 */ /* 0x000fc40000000017 */
[-C--:B------:R-:W-:Y:S01]  /*d4f0*/  FFMA R26, R32, R16.reuse, R25 ;  /* 0x00000010201a7223 */ /* 0x080fe20000000019 */
[--C-:B------:R-:W-:Y:S02]  /*d500*/  HADD2.F32 R32, -RZ, R8.reuse.H0_H0 ;  /* 0x20000008ff207230 */ /* 0x100fe40000004100 */
[----:B------:R-:W-:Y:S01]  /*d510*/  FFMA R37, R34, R16, R27 ;  /* 0x0000001022257223 */ /* 0x000fe2000000001b */
[----:B------:R-:W-:Y:S02]  /*d520*/  HADD2.F32 R34, -RZ, R8.H1_H1 ;  /* 0x30000008ff227230 */ /* 0x000fe40000004100 */
[C-C-:B------:R-:W-:Y:S01]  /*d530*/  FFMA R21, R17.reuse, R41, R2.reuse ;  /* 0x0000002911157223 */ /* 0x140fe20000000002 */
[C---:B------:R-:W-:Y:S01]  /*d540*/  FFMA R23, R17.reuse, R38, R2 ;  /* 0x0000002611177223 */ /* 0x040fe20000000002 */
[--C-:B------:R-:W-:Y:S02]  /*d550*/  HADD2.F32 R38, -RZ, R9.reuse.H1_H1 ;  /* 0x30000009ff267230 */ /* 0x100fe40000004100 */
[----:B------:R-:W-:Y:S01]  /*d560*/  FFMA R32, R32, R16, R21 ;  /* 0x0000001020207223 */ /* 0x000fe20000000015 */
[----:B------:R-:W-:Y:S01]  /*d570*/  FFMA R25, R17, R36, R12 ;  /* 0x0000002411197223 */ /* 0x000fe2000000000c */
[----:B------:R-:W-:-:S02]  /*d580*/  HADD2.F32 R36, -RZ, R9.H0_H0 ;  /* 0x20000009ff247230 */ /* 0x000fc40000004100 */
[C---:B------:R-:W-:Y:S01]  /*d590*/  FFMA R27, R17.reuse, R39, R12 ;  /* 0x00000027111b7223 */ /* 0x040fe2000000000c */
[-C--:B------:R-:W-:Y:S02]  /*d5a0*/  FFMA R39, R34, R16.reuse, R23 ;  /* 0x0000001022277223 */ /* 0x080fe40000000017 */
[-C--:B------:R-:W-:Y:S01]  /*d5b0*/  FFMA R34, R36, R16.reuse, R25 ;  /* 0x0000001024227223 */ /* 0x080fe20000000019 */
[--C-:B------:R-:W-:Y:S02]  /*d5c0*/  HADD2.F32 R36, -RZ, R10.reuse.H0_H0 ;  /* 0x2000000aff247230 */ /* 0x100fe40000004100 */
[----:B------:R-:W-:Y:S01]  /*d5d0*/  FFMA R41, R38, R16, R27 ;  /* 0x0000001026297223 */ /* 0x000fe2000000001b */
[----:B------:R-:W-:Y:S02]  /*d5e0*/  HADD2.F32 R38, -RZ, R10.H1_H1 ;  /* 0x3000000aff267230 */ /* 0x000fe40000004100 */
[C-C-:B------:R-:W-:Y:S01]  /*d5f0*/  FFMA R21, R17.reuse, R44, R2.reuse ;  /* 0x0000002c11157223 */ /* 0x140fe20000000002 */
[----:B------:R-:W-:Y:S01]  /*d600*/  FFMA R23, R17, R42, R2 ;  /* 0x0000002a11177223 */ /* 0x000fe20000000002 */
[----:B------:R-:W-:-:S02]  /*d610*/  HADD2.F32 R42, -RZ, R11.H1_H1 ;  /* 0x3000000bff2a7230 */ /* 0x000fc40000004100 */
[----:B------:R-:W-:Y:S01]  /*d620*/  FFMA R36, R36, R16, R21 ;  /* 0x0000001024247223 */ /* 0x000fe20000000015 */
[----:B------:R-:W-:Y:S01]  /*d630*/  F2FP.RELU.F16.F32.PACK_AB R21, R33, R22 ;  /* 0x000000162115723e */ /* 0x000fe200000008ff */
[--C-:B------:R-:W-:Y:S01]  /*d640*/  FFMA R25, R17, R40, R12.reuse ;  /* 0x0000002811197223 */ /* 0x100fe2000000000c */
[----:B------:R-:W-:Y:S01]  /*d650*/  HADD2.F32 R40, -RZ, R11.H0_H0 ;  /* 0x2000000bff287230 */ /* 0x000fe20000004100 */
[----:B------:R-:W-:Y:S01]  /*d660*/  F2FP.RELU.F16.F32.PACK_AB R22, R35, R24 ;  /* 0x000000182316723e */ /* 0x000fe200000008ff */
[----:B------:R-:W-:Y:S01]  /*d670*/  FFMA R27, R17, R43, R12 ;  /* 0x0000002b111b7223 */ /* 0x000fe2000000000c */
[-C--:B------:R-:W-:Y:S02]  /*d680*/  FFMA R43, R38, R16.reuse, R23 ;  /* 0x00000010262b7223 */ /* 0x080fe40000000017 */
[----:B------:R-:W-:Y:S01]  /*d690*/  FFMA R38, R40, R16, R25 ;  /* 0x0000001028267223 */ /* 0x000fe20000000019 */
[----:B------:R-:W-:Y:S01]  /*d6a0*/  F2FP.RELU.F16.F32.PACK_AB R23, R37, R26 ;  /* 0x0000001a2517723e */ /* 0x000fe200000008ff */
[----:B------:R-:W-:Y:S01]  /*d6b0*/  FFMA R27, R42, R16, R27 ;  /* 0x000000102a1b7223 */ /* 0x000fe2000000001b */
[----:B------:R-:W-:-:S02]  /*d6c0*/  F2FP.RELU.F16.F32.PACK_AB R24, R39, R32 ;  /* 0x000000202718723e */ /* 0x000fc400000008ff */
        /* <DEDUP_REMOVED lines=22> */
.L_x_113:
[----:B------:R-:W-:Y:S05]  /*d830*/  BSYNC B0 ;  /* 0x0000000000007941 */ /* 0x000fea0003800000 */
.L_x_112:
[----:B------:R-:W-:Y:S06]  /*d840*/  BAR.SYNC.DEFER_BLOCKING 0x1, 0x100 ;  /* 0x0044000000007b1d */ /* 0x000fec0000010000 */
[----:B------:R-:W-:Y:S04]  /*d850*/  BSSY B0, `(.L_x_114) ;  /* 0x000000a000007945 */ /* 0x000fe80003800000 */
[----:B------:R-:W-:Y:S05]  /*d860*/  @P1 BRA `(.L_x_115) ;  /* 0x0000000000201947 */ /* 0x000fea0003800000 */
[----:B------:R-:W-:-:S06]  /*d870*/  UISETP.NE.AND UP0, UPT, UR48, 0x3, UPT ;  /* 0x000000033000788c */ /* 0x000fcc000bf05270 */
[----:B------:R-:W-:-:S13]  /*d880*/  PLOP3.LUT P2, PT, PT, PT, UP0, 0x80, 0x0 ;  /* 0x000000000000781c */ /* 0x000fda0003f4f008 */
[----:B------:R-:W-:Y:S05]  /*d890*/  @!P2 BRA `(.L_x_116) ;  /* 0x000000000004a947 */ /* 0x000fea0003800000 */
[----:B------:R-:W-:Y:S01]  /*d8a0*/  BPT.TRAP 0x1 ;  /* 0x000000040000795c */ /* 0x000fe20000300000 */
.L_x_116:
[----:B------:R-:W-:-:S04]  /*d8b0*/  ULEA UR4, UR8, UR50, 0x3 ;  /* 0x0000003208047291 */ /* 0x000fc8000f8e183f */
[----:B------:R-:W-:-:S04]  /*d8c0*/  UIADD3 UR4, UR4, 0x50, URZ ;  /* 0x0000005004047890 */ /* 0x000fc8000fffe03f */
[----:B------:R-:W-:-:S09]  /*d8d0*/  UPRMT UR4, UR51, 0x654, UR4 ;  /* 0x0000065433047896 */ /* 0x000fd20008000004 */
[----:B------:R-:W-:Y:S03]  /*d8e0*/  SYNCS.ARRIVE.TRANS64.RED.A1T0 RZ, [UR4], RZ ;  /* 0x000000ffffff79a7 */ /* 0x000fe60008100404 */
.L_x_115:
[----:B------:R-:W-:Y:S05]  /*d8f0*/  BSYNC B0 ;  /* 0x0000000000007941 */ /* 0x000fea0003800000 */
.L_x_114:
        /* <DEDUP_REMOVED lines=9> */
.L_x_119:
[C---:B-1----:R-:W-:Y:S01]  /*d990*/  LEA R20, R3.reuse, UR50, 0x3 ;  /* 0x0000003203147c11 */ /* 0x042fe2000f8e18ff */
[----:B------:R-:W-:Y:S01]  /*d9a0*/  @!P3 IMAD R23, R3, 0x2000, R19 ;  /* 0x000020000317b824 */ /* 0x000fe200078e0213 */
[----:B------:R-:W-:Y:S01]  /*d9b0*/  SHF.L.U32 R21, R13, 0x1f, RZ ;  /* 0x0000001f0d157819 */ /* 0x000fe200000006ff */
[----:B------:R-:W-:Y:S03]  /*d9c0*/  BSSY B1, `(.L_x_120) ;  /* 0x0000004000017945 */ /* 0x000fe60003800000 */
[----:B------:R-:W1:Y:S01]  /*d9d0*/  SYNCS.PHASECHK.TRANS64.TRYWAIT P2, [R20+URZ+0x30], R21 ;  /* 0x00003015140075a7 */ /* 0x000e62000804017f */
[----:B------:R-:W-:Y:S01]  /*d9e0*/  @!P3 LEA R22, R18, R23, 0x1 ;  /* 0x000000171216b211 */ /* 0x000fe200078e08ff */
[----:B-1----:R-:W-:Y:S06]  /*d9f0*/  @!P2 BRA `(.L_x_121) ;  /* 0x0000008c0000a947 */ /* 0x002fec0003800000 */
.L_x_362:
[----:B------:R-:W-:Y:S05]  /*da00*/  BSYNC B1 ;  /* 0x0000000000017941 */ /* 0x000fea0003800000 */
.L_x_120:
        /* <DEDUP_REMOVED lines=8> */
.L_x_118:
[----:B------:R-:W-:Y:S05]  /*da90*/  BSYNC B0 ;  /* 0x0000000000007941 */ /* 0x000fea0003800000 */
.L_x_117:
[--C-:B-1-3--:R-:W-:Y:S02]  /*daa0*/  HADD2.F32 R22, -RZ, R4.reuse.H1_H1 ;  /* 0x30000004ff167230 */ /* 0x10afe40000004100 */
[C---:B------:R-:W-:Y:S01]  /*dab0*/  FFMA R73, R17.reuse, R73, R14 ;  /* 0x0000004911497223 */ /* 0x040fe2000000000e */
[--C-:B------:R-:W-:Y:S02]  /*dac0*/  HADD2.F32 R26, -RZ, R5.reuse.H1_H1 ;  /* 0x30000005ff1a7230 */ /* 0x100fe40000004100 */
[C-C-:B------:R-:W-:Y:S01]  /*dad0*/  FFMA R75, R17.reuse, R75, R0.reuse ;  /* 0x0000004b114b7223 */ /* 0x140fe20000000000 */
[----:B------:R-:W-:Y:S02]  /*dae0*/  HADD2.F32 R24, -RZ, R5.H0_H0 ;  /* 0x20000005ff187230 */ /* 0x000fe40000004100 */
[C---:B------:R-:W-:Y:S01]  /*daf0*/  FFMA R23, R17.reuse, R74, R0 ;  /* 0x0000004a11177223 */ /* 0x040fe20000000000 */
[----:B------:R-:W-:Y:S02]  /*db00*/  HADD2.F32 R20, -RZ, R4.H0_H0 ;  /* 0x20000004ff147230 */ /* 0x000fe40000004100 */
[----:B------:R-:W-:Y:S01]  /*db10*/  FFMA R21, R17, R72, R14 ;  /* 0x0000004811157223 */ /* 0x000fe2000000000e */
[-C--:B------:R-:W-:Y:S01]  /*db20*/  FFMA R73, R22, R16.reuse, R73 ;  /* 0x0000001016497223 */ /* 0x080fe20000000049 */
[-C--:B------:R-:W-:Y:S01]  /*db30*/  FFMA R75, R26, R16.reuse, R75 ;  /* 0x000000101a4b7223 */ /* 0x080fe2000000004b */
[----:B------:R-:W-:Y:S01]  /*db40*/  FFMA R22, R24, R16, R23 ;  /* 0x0000001018167223 */ /* 0x000fe20000000017 */
[----:B------:R-:W-:-:S02]  /*db50*/  HADD2.F32 R26, -RZ, R6.H1_H1 ;  /* 0x30000006ff1a7230 */ /* 0x000fc40000004100 */
[----:B------:R-:W-:Y:S01]  /*db60*/  FFMA R20, R20, R16, R21 ;  /* 0x0000001014147223 */ /* 0x000fe20000000015 */
[--C-:B------:R-:W-:Y:S02]  /*db70*/  HADD2.F32 R32, -RZ, R7.reuse.H0_H0 ;  /* 0x20000007ff207230 */ /* 0x100fe40000004100 */
[C---:B------:R-:W-:Y:S01]  /*db80*/  FFMA R77, R17.reuse, R77, R14 ;  /* 0x0000004d114d7223 */ /* 0x040fe2000000000e */
        /* <DEDUP_REMOVED lines=9> */
[----:B----4-:R-:W-:-:S02]  /*dc20*/  HADD2.F32 R32, -RZ, R8.H0_H0 ;  /* 0x20000008ff207230 */ /* 0x010fc40000004100 */
        /* <DEDUP_REMOVED lines=52> */
.L_x_123:
[----:B------:R-:W-:Y:S05]  /*df70*/  BSYNC B0 ;  /* 0x0000000000007941 */ /* 0x000fea0003800000 */
.L_x_122:
[----:B------:R-:W-:Y:S06]  /*df80*/  BAR.SYNC.DEFER_BLOCKING 0x1, 0x100 ;  /* 0x0044000000007b1d */ /* 0x000fec0000010000 */
[----:B------:R-:W-:Y:S04]  /*df90*/  BSSY B0, `(.L_x_124) ;  /* 0x000000a000007945 */ /* 0x000fe80003800000 */
[----:B------:R-:W-:Y:S05]  /*dfa0*/  @P1 BRA `(.L_x_125) ;  /* 0x0000000000201947 */ /* 0x000fea0003800000 */
[----:B------:R-:W-:-:S06]  /*dfb0*/  UISETP.NE.AND UP0, UPT, UR48, 0x3, UPT ;  /* 0x000000033000788c */ /* 0x000fcc000bf05270 */
[----:B------:R-:W-:-:S13]  /*dfc0*/  PLOP3.LUT P2, PT, PT, PT, UP0, 0x80, 0x0 ;  /* 0x000000000000781c */ /* 0x000fda0003f4f008 */
[----:B------:R-:W-:Y:S05]  /*dfd0*/  @!P2 BRA `(.L_x_126) ;  /* 0x000000000004a947 */ /* 0x000fea0003800000 */
[----:B------:R-:W-:Y:S01]  /*dfe0*/  BPT.TRAP 0x1 ;  /* 0x000000040000795c */ /* 0x000fe20000300000 */
.L_x_126:
[----:B------:R-:W-:-:S04]  /*dff0*/  ULEA UR4, UR8, UR50, 0x3 ;  /* 0x0000003208047291 */ /* 0x000fc8000f8e183f */
[----:B------:R-:W-:-:S04]  /*e000*/  UIADD3 UR4, UR4, 0x50, URZ ;  /* 0x0000005004047890 */ /* 0x000fc8000fffe03f */
[----:B------:R-:W-:-:S09]  /*e010*/  UPRMT UR4, UR51, 0x654, UR4 ;  /* 0x0000065433047896 */ /* 0x000fd20008000004 */
[----:B------:R-:W-:Y:S03]  /*e020*/  SYNCS.ARRIVE.TRANS64.RED.A1T0 RZ, [UR4], RZ ;  /* 0x000000ffffff79a7 */ /* 0x000fe60008100404 */
.L_x_125:
[----:B------:R-:W-:Y:S05]  /*e030*/  BSYNC B0 ;  /* 0x0000000000007941 */ /* 0x000fea0003800000 */
.L_x_124:
        /* <DEDUP_REMOVED lines=9> */
.L_x_129:
[C---:B-1----:R-:W-:Y:S01]  /*e0d0*/  LEA R20, R3.reuse, UR50, 0x3 ;  /* 0x0000003203147c11 */ /* 0x042fe2000f8e18ff */
[----:B------:R-:W-:Y:S01]  /*e0e0*/  @!P3 IMAD R23, R3, 0x2000, R19 ;  /* 0x000020000317b824 */ /* 0x000fe200078e0213 */
[----:B------:R-:W-:Y:S01]  /*e0f0*/  SHF.L.U32 R21, R13, 0x1f, RZ ;  /* 0x0000001f0d157819 */ /* 0x000fe200000006ff */
[----:B------:R-:W-:Y:S03]  /*e100*/  BSSY B1, `(.L_x_130) ;  /* 0x0000004000017945 */ /* 0x000fe60003800000 */
[----:B------:R-:W1:Y:S01]  /*e110*/  SYNCS.PHASECHK.TRANS64.TRYWAIT P2, [R20+URZ+0x30], R21 ;  /* 0x00003015140075a7 */ /* 0x000e62000804017f */
[----:B------:R-:W-:Y:S01]  /*e120*/  @!P3 LEA R22, R18, R23, 0x1 ;  /* 0x000000171216b211 */ /* 0x000fe200078e08ff */
[----:B-1----:R-:W-:Y:S06]  /*e130*/  @!P2 BRA `(.L_x_131) ;  /* 0x000000840044a947 */ /* 0x002fec0003800000 */
.L_x_363:
[----:B------:R-:W-:Y:S05]  /*e140*/  BSYNC B1 ;  /* 0x0000000000017941 */ /* 0x000fea0003800000 */
.L_x_130:
        /* <DEDUP_REMOVED lines=8> */
.L_x_128:
[----:B------:R-:W-:Y:S05]  /*e1d0*/  BSYNC B0 ;  /* 0x0000000000007941 */ /* 0x000fea0003800000 */
.L_x_127:
        /* <DEDUP_REMOVED lines=93> */
.L_x_133:
[----:B------:R-:W-:Y:S05]  /*e7b0*/  BSYNC B0 ;  /* 0x0000000000007941 */ /* 0x000fea0003800000 */
.L_x_132:
[----:B------:R-:W-:Y:S06]  /*e7c0*/  BAR.SYNC.DEFER_BLOCKING 0x1, 0x100 ;  /* 0x0044000000007b1d */ /* 0x000fec0000010000 */
[----:B------:R-:W-:Y:S04]  /*e7d0*/  BSSY B0, `(.L_x_134) ;  /* 0x000000a000007945 */ /* 0x000fe80003800000 */
[----:B------:R-:W-:Y:S05]  /*e7e0*/  @P1 BRA `(.L_x_135) ;  /* 0x0000000000201947 */ /* 0x000fea0003800000 */
[----:B------:R-:W-:-:S06]  /*e7f0*/  UISETP.NE.AND UP0, UPT, UR48, 0x3, UPT ;  /* 0x000000033000788c */ /* 0x000fcc000bf05270 */
[----:B------:R-:W-:-:S13]  /*e800*/  PLOP3.LUT P2, PT, PT, PT, UP0, 0x80, 0x0 ;  /* 0x000000000000781c */ /* 0x000fda0003f4f008 */
[----:B------:R-:W-:Y:S05]  /*e810*/  @!P2 BRA `(.L_x_136) ;  /* 0x000000000004a947 */ /* 0x000fea0003800000 */
[----:B------:R-:W-:Y:S01]  /*e820*/  BPT.TRAP 0x1 ;  /* 0x000000040000795c */ /* 0x000fe20000300000 */
.L_x_136:
[----:B------:R-:W-:-:S04]  /*e830*/  ULEA UR4, UR8, UR50, 0x3 ;  /* 0x0000003208047291 */ /* 0x000fc8000f8e183f */
[----:B------:R-:W-:-:S04]  /*e840*/  UIADD3 UR4, UR4, 0x50, URZ ;  /* 0x0000005004047890 */ /* 0x000fc8000fffe03f */
[----:B------:R-:W-:-:S09]  /*e850*/  UPRMT UR4, UR51, 0x654, UR4 ;  /* 0x0000065433047896 */ /* 0x000fd20008000004 */
[----:B------:R-:W-:Y:S03]  /*e860*/  SYNCS.ARRIVE.TRANS64.RED.A1T0 RZ, [UR4], RZ ;  /* 0x000000ffffff79a7 */ /* 0x000fe60008100404 */
.L_x_135:
[----:B------:R-:W-:Y:S05]  /*e870*/  BSYNC B0 ;  /* 0x0000000000007941 */ /* 0x000fea0003800000 */
.L_x_134:
        /* <DEDUP_REMOVED lines=9> */
.L_x_139:
[C---:B-1----:R-:W-:Y:S01]  /*e910*/  LEA R20, R3.reuse, UR50, 0x3 ;  /* 0x0000003203147c11 */ /* 0x042fe2000f8e18ff */
[----:B------:R-:W-:Y:S01]  /*e920*/  @!P3 IMAD R23, R3, 0x2000, R19 ;  /* 0x000020000317b824 */ /* 0x000fe200078e0213 */
[----:B------:R-:W-:Y:S01]  /*e930*/  SHF.L.U32 R21, R13, 0x1f, RZ ;  /* 0x0000001f0d157819 */ /* 0x000fe200000006ff */
[----:B------:R-:W-:Y:S03]  /*e940*/  BSSY B1, `(.L_x_140) ;  /* 0x0000004000017945 */ /* 0x000fe60003800000 */
[----:B------:R-:W1:Y:S01]  /*e950*/  SYNCS.PHASECHK.TRANS64.TRYWAIT P2, [R20+URZ+0x30], R21 ;  /* 0x00003015140075a7 */ /* 0x000e62000804017f */
[----:B------:R-:W-:Y:S01]  /*e960*/  @!P3 LEA R22, R18, R23, 0x1 ;  /* 0x000000171216b211 */ /* 0x000fe200078e08ff */
[----:B-1----:R-:W-:Y:S06]  /*e970*/  @!P2 BRA `(.L_x_141) ;  /* 0x0000007c0048a947 */ /* 0x002fec0003800000 */
.L_x_364:
[----:B------:R-:W-:Y:S05]  /*e980*/  BSYNC B1 ;  /* 0x0000000000017941 */ /* 0x000fea0003800000 */
.L_x_140:
        /* <DEDUP_REMOVED lines=8> */
.L_x_138:
[----:B------:R-:W-:Y:S05]  /*ea10*/  BSYNC B0 ;  /* 0x0000000000007941 */ /* 0x000fea0003800000 */
.L_x_137:
        /* <DEDUP_REMOVED lines=77> */
.L_x_143:
[----:B------:R-:W-:Y:S05]  /*eef0*/  BSYNC B0 ;  /* 0x0000000000007941 */ /* 0x000fea0003800000 */
.L_x_142:
[----:B------:R-:W-:Y:S06]  /*ef00*/  BAR.SYNC.DEFER_BLOCKING 0x1, 0x100 ;  /* 0x0044000000007b1d */ /* 0x000fec0000010000 */
[----:B------:R-:W-:Y:S04]  /*ef10*/  BSSY B0, `(.L_x_144) ;  /* 0x000000a000007945 */ /* 0x000fe80003800000 */
[----:B------:R-:W-:Y:S05]  /*ef20*/  @P1 BRA `(.L_x_145) ;  /* 0x0000000000201947 */ /* 0x000fea0003800000 */
[----:B------:R-:W-:-:S06]  /*ef30*/  UISETP.NE.AND UP0, UPT, UR48, 0x3, UPT ;  /* 0x000000033000788c */ /* 0x000fcc000bf05270 */
[----:B------:R-:W-:-:S13]  /*ef40*/  PLOP3.LUT P2, PT, PT, PT, UP0, 0x80, 0x0 ;  /* 0x000000000000781c */ /* 0x000fda0003f4f008 */
[----:B------:R-:W-:Y:S05]  /*ef50*/  @!P2 BRA `(.L_x_146) ;  /* 0x000000000004a947 */ /* 0x000fea0003800000 */
[----:B------:R-:W-:Y:S01]  /*ef60*/  BPT.TRAP 0x1 ;  /* 0x000000040000795c */ /* 0x000fe20000300000 */
.L_x_146:
[----:B------:R-:W-:-:S04]  /*ef70*/  ULEA UR4, UR8, UR50, 0x3 ;  /* 0x0000003208047291 */ /* 0x000fc8000f8e183f */
[----:B------:R-:W-:-:S04]  /*ef80*/  UIADD3 UR4, UR4, 0x50, URZ ;  /* 0x0000005004047890 */ /* 0x000fc8000fffe03f */
[----:B------:R-:W-:-:S09]  /*ef90*/  UPRMT UR4, UR51, 0x654, UR4 ;  /* 0x0000065433047896 */ /* 0x000fd20008000004 */
[----:B------:R-:W-:Y:S03]  /*efa0*/  SYNCS.ARRIVE.TRANS64.RED.A1T0 RZ, [UR4], RZ ;  /* 0x000000ffffff79a7 */ /* 0x000fe60008100404 */
.L_x_145:
[----:B------:R-:W-:Y:S05]  /*efb0*/  BSYNC B0 ;  /* 0x0000000000007941 */ /* 0x000fea0003800000 */
.L_x_144:
        /* <DEDUP_REMOVED lines=9> */
.L_x_149:
[C---:B-1----:R-:W-:Y:S01]  /*f050*/  LEA R20, R3.reuse, UR50, 0x3 ;  /* 0x0000003203147c11 */ /* 0x042fe2000f8e18ff */
[----:B------:R-:W-:Y:S01]  /*f060*/  @!P3 IMAD R23, R3, 0x2000, R19 ;  /* 0x000020000317b824 */ /* 0x000fe200078e0213 */
[----:B------:R-:W-:Y:S01]  /*f070*/  SHF.L.U32 R21, R13, 0x1f, RZ ;  /* 0x0000001f0d157819 */ /* 0x000fe200000006ff */
[----:B------:R-:W-:Y:S03]  /*f080*/  BSSY B1, `(.L_x_150) ;  /* 0x0000004000017945 */ /* 0x000fe60003800000 */
[----:B------:R-:W1:Y:S01]  /*f090*/  SYNCS.PHASECHK.TRANS64.TRYWAIT P2, [R20+URZ+0x30], R21 ;  /* 0x00003015140075a7 */ /* 0x000e62000804017f */
[----:B------:R-:W-:Y:S01]  /*f0a0*/  @!P3 LEA R22, R18, R23, 0x1 ;  /* 0x000000171216b211 */ /* 0x000fe200078e08ff */
[----:B-1----:R-:W-:Y:S06]  /*f0b0*/  @!P2 BRA `(.L_x_151) ;  /* 0x00000074008ca947 */ /* 0x002fec0003800000 */
.L_x_365:
[----:B------:R-:W-:Y:S05]  /*f0c0*/  BSYNC B1 ;  /* 0x0000000000017941 */ /* 0x000fea0003800000 */
.L_x_150:
        /* <DEDUP_REMOVED lines=8> */
.L_x_148:
[----:B------:R-:W-:Y:S05]  /*f150*/  BSYNC B0 ;  /* 0x0000000000007941 */ /* 0x000fea0003800000 */
.L_x_147:
        /* <DEDUP_REMOVED lines=93> */
.L_x_153:
[----:B------:R-:W-:Y:S05]  /*f730*/  BSYNC B0 ;  /* 0x0000000000007941 */ /* 0x000fea0003800000 */
.L_x_152:
[----:B------:R-:W-:Y:S06]  /*f740*/  BAR.SYNC.DEFER_BLOCKING 0x1, 0x100 ;  /* 0x0044000000007b1d */ /* 0x000fec0000010000 */
[----:B------:R-:W-:Y:S04]  /*f750*/  BSSY B0, `(.L_x_154) ;  /* 0x000000a000007945 */ /* 0x000fe80003800000 */
[----:B------:R-:W-:Y:S05]  /*f760*/  @P1 BRA `(.L_x_155) ;  /* 0x0000000000201947 */ /* 0x000fea0003800000 */
[----:B------:R-:W-:-:S06]  /*f770*/  UISETP.NE.AND UP0, UPT, UR48, 0x3, UPT ;  /* 0x000000033000788c */ /* 0x000fcc000bf05270 */
[----:B------:R-:W-:-:S13]  /*f780*/  PLOP3.LUT P2, PT, PT, PT, UP0, 0x80, 0x0 ;  /* 0x000000000000781c */ /* 0x000fda0003f4f008 */
[----:B------:R-:W-:Y:S05]  /*f790*/  @!P2 BRA `(.L_x_156) ;  /* 0x000000000004a947 */ /* 0x000fea0003800000 */
[----:B------:R-:W-:Y:S01]  /*f7a0*/  BPT.TRAP 0x1 ;  /* 0x000000040000795c */ /* 0x000fe20000300000 */
.L_x_156:
[----:B------:R-:W-:-:S04]  /*f7b0*/  ULEA UR4, UR8, UR50, 0x3 ;  /* 0x0000003208047291 */ /* 0x000fc8000f8e183f */
[----:B------:R-:W-:-:S04]  /*f7c0*/  UIADD3 UR4, UR4, 0x50, URZ ;  /* 0x0000005004047890 */ /* 0x000fc8000fffe03f */
[----:B------:R-:W-:-:S09]  /*f7d0*/  UPRMT UR4, UR51, 0x654, UR4 ;  /* 0x0000065433047896 */ /* 0x000fd20008000004 */
[----:B------:R-:W-:Y:S03]  /*f7e0*/  SYNCS.ARRIVE.TRANS64.RED.A1T0 RZ, [UR4], RZ ;  /* 0x000000ffffff79a7 */ /* 0x000fe60008100404 */
.L_x_155:
[----:B------:R-:W-:Y:S05]  /*f7f0*/  BSYNC B0 ;  /* 0x0000000000007941 */ /* 0x000fea0003800000 */
.L_x_154:
        /* <DEDUP_REMOVED lines=9> */
.L_x_159:
[C---:B-1----:R-:W-:Y:S01]  /*f890*/  LEA R20, R3.reuse, UR50, 0x3 ;  /* 0x0000003203147c11 */ /* 0x042fe2000f8e18ff */
[----:B------:R-:W-:Y:S01]  /*f8a0*/  @!P3 IMAD R23, R3, 0x2000, R19 ;  /* 0x000020000317b824 */ /* 0x000fe200078e0213 */
[----:B------:R-:W-:Y:S01]  /*f8b0*/  SHF.L.U32 R21, R13, 0x1f, RZ ;  /* 0x0000001f0d157819 */ /* 0x000fe200000006ff */
[----:B------:R-:W-:Y:S03]  /*f8c0*/  BSSY B1, `(.L_x_160) ;  /* 0x0000004000017945 */ /* 0x000fe60003800000 */
[----:B------:R-:W1:Y:S01]  /*f8d0*/  SYNCS.PHASECHK.TRANS64.TRYWAIT P2, [R20+URZ+0x30], R21 ;  /* 0x00003015140075a7 */ /* 0x000e62000804017f */
[----:B------:R-:W-:Y:S01]  /*f8e0*/  @!P3 LEA R22, R18, R23, 0x1 ;  /* 0x000000171216b211 */ /* 0x000fe200078e08ff */
[----:B-1----:R-:W-:Y:S06]  /*f8f0*/  @!P2 BRA `(.L_x_161) ;  /* 0x0000006c0090a947 */ /* 0x002fec0003800000 */
.L_x_366:
[----:B------:R-:W-:Y:S05]  /*f900*/  BSYNC B1 ;  /* 0x0000000000017941 */ /* 0x000fea0003800000 */
.L_x_160:
        /* <DEDUP_REMOVED lines=8> */
.L_x_158:
[----:B------:R-:W-:Y:S05]  /*f990*/  BSYNC B0 ;  /* 0x0000000000007941 */ /* 0x000fea0003800000 */
.L_x_157:
        /* <DEDUP_REMOVED lines=77> */
.L_x_163:
[----:B------:R-:W-:Y:S05]  /*fe70*/  BSYNC B0 ;  /* 0x0000000000007941 */ /* 0x000fea0003800000 */
.L_x_162:
[----:B------:R-:W-:Y:S06]  /*fe80*/  BAR.SYNC.DEFER_BLOCKING 0x1, 0x100 ;  /* 0x0044000000007b1d */ /* 0x000fec0000010000 */
[----:B------:R-:W-:Y:S04]  /*fe90*/  BSSY B0, `(.L_x_164) ;  /* 0x000000a000007945 */ /* 0x000fe80003800000 */
[----:B------:R-:W-:Y:S05]  /*fea0*/  @P1 BRA `(.L_x_165) ;  /* 0x0000000000201947 */ /* 0x000fea0003800000 */
[----:B------:R-:W-:-:S06]  /*feb0*/  UISETP.NE.AND UP0, UPT, UR48, 0x3, UPT ;  /* 0x000000033000788c */ /* 0x000fcc000bf05270 */
[----:B------:R-:W-:-:S13]  /*fec0*/  PLOP3.LUT P2, PT, PT, PT, UP0, 0x80, 0x0 ;  /* 0x000000000000781c */ /* 0x000fda0003f4f008 */
[----:B------:R-:W-:Y:S05]  /*fed0*/  @!P2 BRA `(.L_x_166) ;  /* 0x000000000004a947 */ /* 0x000fea0003800000 */
[----:B------:R-:W-:Y:S01]  /*fee0*/  BPT.TRAP 0x1 ;  /* 0x000000040000795c */ /* 0x000fe20000300000 */
.L_x_166:
[----:B------:R-:W-:-:S04]  /*fef0*/  ULEA UR4, UR8, UR50, 0x3 ;  /* 0x0000003208047291 */ /* 0x000fc8000f8e183f */
[----:B------:R-:W-:-:S04]  /*ff00*/  UIADD3 UR4, UR4, 0x50, URZ ;  /* 0x0000005004047890 */ /* 0x000fc8000fffe03f */
[----:B------:R-:W-:-:S09]  /*ff10*/  UPRMT UR4, UR51, 0x654, UR4 ;  /* 0x0000065433047896 */ /* 0x000fd20008000004 */
[----:B------:R-:W-:Y:S03]  /*ff20*/  SYNCS.ARRIVE.TRANS64.RED.A1T0 RZ, [UR4], RZ ;  /* 0x000000ffffff79a7 */ /* 0x000fe60008100404 */
.L_x_165:
[----:B------:R-:W-:Y:S05]  /*ff30*/  BSYNC B0 ;  /* 0x0000000000007941 */ /* 0x000fea0003800000 */
.L_x_164:
        /* <DEDUP_REMOVED lines=9> */
.L_x_169:
[C---:B-1----:R-:W-:Y:S01]  /*ffd0*/  LEA R20, R3.reuse, UR50, 0x3 ;  /* 0x0000003203147c11 */ /* 0x042fe2000f8e18ff */
[----:B------:R-:W-:Y:S01]  /*ffe0*/  @!P3 IMAD R23, R3, 0x2000, R19 ;  /* 0x000020000317b824 */ /* 0x000fe200078e0213 */
[----:B------:R-:W-:Y:S01]  /*fff0*/  SHF.L.U32 R21, R13, 0x1f, RZ ;  /* 0x0000001f0d157819 */ /* 0x000fe200000006ff */
[----:B------:R-:W-:Y:S03]  /*10000*/  BSSY B1, `(.L_x_170) ;  /* 0x0000004000017945 */ /* 0x000fe60003800000 */
[----:B------:R-:W1:Y:S01]  /*10010*/  SYNCS.PHASECHK.TRANS64.TRYWAIT P2, [R20+URZ+0x30], R21 ;  /* 0x00003015140075a7 */ /* 0x000e62000804017f */
[----:B------:R-:W-:Y:S01]  /*10020*/  @!P3 LEA R22, R18, R23, 0x1 ;  /* 0x000000171216b211 */ /* 0x000fe200078e08ff */
[----:B-1----:R-:W-:Y:S06]  /*10030*/  @!P2 BRA `(.L_x_171) ;  /* 0x0000006400d4a947 */ /* 0x002fec0003800000 */
.L_x_367:
[----:B------:R-:W-:Y:S05]  /*10040*/  BSYNC B1 ;  /* 0x0000000000017941 */ /* 0x000fea0003800000 */
.L_x_170:
        /* <DEDUP_REMOVED lines=8> */
.L_x_168:
[----:B------:R-:W-:Y:S05]  /*100d0*/  BSYNC B0 ;  /* 0x0000000000007941 */ /* 0x000fea0003800000 */
.L_x_167:
        /* <DEDUP_REMOVED lines=57> */
[--C-:B------:R-:W-:Y:S01]  /*10470*/  FFMA R21, R17, R44, R2.reuse ;  /* 0x0000002c11157223 */ /* 0x100fe20000000002 */
[----:B------:R-:W-:Y:S01]  /*10480*/  F2FP.RELU.F16.F32.PACK_AB R32, R39, R32 ;  /* 0x000000202720723e */ /* 0x000fe200000008ff */
        /* <DEDUP_REMOVED lines=34> */
.L_x_173:
[----:B------:R-:W-:Y:S05]  /*106b0*/  BSYNC B0 ;  /* 0x0000000000007941 */ /* 0x000fea0003800000 */
.L_x_172:
[----:B------:R-:W-:Y:S06]  /*106c0*/  BAR.SYNC.DEFER_BLOCKING 0x1, 0x100 ;  /* 0x0044000000007b1d */ /* 0x000fec0000010000 */
[----:B------:R-:W-:Y:S04]  /*106d0*/  BSSY B0, `(.L_x_174) ;  /* 0x000000a000007945 */ /* 0x000fe80003800000 */
[----:B------:R-:W-:Y:S05]  /*106e0*/  @P1 BRA `(.L_x_175) ;  /* 0x0000000000201947 */ /* 0x000fea0003800000 */
[----:B------:R-:W-:-:S06]  /*106f0*/  UISETP.NE.AND UP0, UPT, UR48, 0x3, UPT ;  /* 0x000000033000788c */ /* 0x000fcc000bf05270 */
[----:B------:R-:W-:-:S13]  /*10700*/  PLOP3.LUT P2, PT, PT, PT, UP0, 0x80, 0x0 ;  /* 0x000000000000781c */ /* 0x000fda0003f4f008 */
[----:B------:R-:W-:Y:S05]  /*10710*/  @!P2 BRA `(.L_x_176) ;  /* 0x000000000004a947 */ /* 0x000fea0003800000 */
[----:B------:R-:W-:Y:S01]  /*10720*/  BPT.TRAP 0x1 ;  /* 0x000000040000795c */ /* 0x000fe20000300000 */
.L_x_176:
[----:B------:R-:W-:-:S04]  /*10730*/  ULEA UR4, UR8, UR50, 0x3 ;  /* 0x0000003208047291 */ /* 0x000fc8000f8e183f */
[----:B------:R-:W-:-:S04]  /*10740*/  UIADD3 UR4, UR4, 0x50, URZ ;  /* 0x0000005004047890 */ /* 0x000fc8000fffe03f */
[----:B------:R-:W-:-:S09]  /*10750*/  UPRMT UR4, UR51, 0x654, UR4 ;  /* 0x0000065433047896 */ /* 0x000fd20008000004 */
[----:B------:R-:W-:Y:S03]  /*10760*/  SYNCS.ARRIVE.TRANS64.RED.A1T0 RZ, [UR4], RZ ;  /* 0x000000ffffff79a7 */ /* 0x000fe60008100404 */
.L_x_175:
[----:B------:R-:W-:Y:S05]  /*10770*/  BSYNC B0 ;  /* 0x0000000000007941 */ /* 0x000fea0003800000 */
.L_x_174:
        /* <DEDUP_REMOVED lines=9> */
.L_x_179:
[C---:B-1----:R-:W-:Y:S01]  /*10810*/  LEA R20, R3.reuse, UR50, 0x3 ;  /* 0x0000003203147c11 */ /* 0x042fe2000f8e18ff */
[----:B------:R-:W-:Y:S01]  /*10820*/  @!P3 IMAD R23, R3, 0x2000, R19 ;  /* 0x000020000317b824 */ /* 0x000fe200078e0213 */
[----:B------:R-:W-:Y:S01]  /*10830*/  SHF.L.U32 R21, R13, 0x1f, RZ ;  /* 0x0000001f0d157819 */ /* 0x000fe200000006ff */
[----:B------:R-:W-:Y:S03]  /*10840*/  BSSY B1, `(.L_x_180) ;  /* 0x0000004000017945 */ /* 0x000fe60003800000 */
[----:B------:R-:W1:Y:S01]  /*10850*/  SYNCS.PHASECHK.TRANS64.TRYWAIT P2, [R20+URZ+0x30], R21 ;  /* 0x00003015140075a7 */ /* 0x000e62000804017f */
[----:B------:R-:W-:Y:S01]  /*10860*/  @!P3 LEA R22, R18, R23, 0x1 ;  /* 0x000000171216b211 */ /* 0x000fe200078e08ff */
[----:B-1----:R-:W-:Y:S06]  /*10870*/  @!P2 BRA `(.L_x_181) ;  /* 0x0000005c00d8a947 */ /* 0x002fec0003800000 */
.L_x_368:
[----:B------:R-:W-:Y:S05]  /*10880*/  BSYNC B1 ;  /* 0x0000000000017941 */ /* 0x000fea0003800000 */
.L_x_180:
        /* <DEDUP_REMOVED lines=8> */
.L_x_178:
[----:B------:R-:W-:Y:S05]  /*10910*/  BSYNC B0 ;  /* 0x0000000000007941 */ /* 0x000fea0003800000 */
.L_x_177:
        /* <DEDUP_REMOVED lines=77> */
.L_x_183:
[----:B------:R-:W-:Y:S05]  /*10df0*/  BSYNC B0 ;  /* 0x0000000000007941 */ /* 0x000fea0003800000 */
.L_x_182:
[----:B------:R-:W-:Y:S06]  /*10e00*/  BAR.SYNC.DEFER_BLOCKING 0x1, 0x100 ;  /* 0x0044000000007b1d */ /* 0x000fec0000010000 */
[----:B------:R-:W-:Y:S04]  /*10e10*/  BSSY B0, `(.L_x_184) ;  /* 0x000000a000007945 */ /* 0x000fe80003800000 */
[----:B------:R-:W-:Y:S05]  /*10e20*/  @P1 BRA `(.L_x_185) ;  /* 0x0000000000201947 */ /* 0x000fea0003800000 */
[----:B------:R-:W-:-:S06]  /*10e30*/  UISETP.NE.AND UP0, UPT, UR48, 0x3, UPT ;  /* 0x000000033000788c */ /* 0x000fcc000bf05270 */
[----:B------:R-:W-:-:S13]  /*10e40*/  PLOP3.LUT P2, PT, PT, PT, UP0, 0x80, 0x0 ;  /* 0x000000000000781c */ /* 0x000fda0003f4f008 */
[----:B------:R-:W-:Y:S05]  /*10e50*/  @!P2 BRA `(.L_x_186) ;  /* 0x000000000004a947 */ /* 0x000fea0003800000 */
[----:B------:R-:W-:Y:S01]  /*10e60*/  BPT.TRAP 0x1 ;  /* 0x000000040000795c */ /* 0x000fe20000300000 */
.L_x_186:
[----:B------:R-:W-:-:S04]  /*10e70*/  ULEA UR4, UR8, UR50, 0x3 ;  /* 0x0000003208047291 */ /* 0x000fc8000f8e183f */
[----:B------:R-:W-:-:S04]  /*10e80*/  UIADD3 UR4, UR4, 0x50, URZ ;  /* 0x0000005004047890 */ /* 0x000fc8000fffe03f */
[----:B------:R-:W-:-:S09]  /*10e90*/  UPRMT UR4, UR51, 0x654, UR4 ;  /* 0x0000065433047896 */ /* 0x000fd20008000004 */
[----:B------:R-:W-:Y:S03]  /*10ea0*/  SYNCS.ARRIVE.TRANS64.RED.A1T0 RZ, [UR4], RZ ;  /* 0x000000ffffff79a7 */ /* 0x000fe60008100404 */
.L_x_185:
[----:B------:R-:W-:Y:S05]  /*10eb0*/  BSYNC B0 ;  /* 0x0000000000007941 */ /* 0x000fea0003800000 */
.L_x_184:
        /* <DEDUP_REMOVED lines=9> */
.L_x_189:
[C---:B------:R-:W-:Y:S01]  /*10f50*/  LEA R20, R3.reuse, UR50, 0x3 ;  /* 0x0000003203147c11 */ /* 0x040fe2000f8e18ff */
[----:B------:R-:W-:Y:S01]  /*10f60*/  @!P3 IMAD R23, R3, 0x2000, R19 ;  /* 0x000020000317b824 */ /* 0x000fe200078e0213 */
[----:B------:R-:W-:Y:S01]  /*10f70*/  SHF.L.U32 R21, R13, 0x1f, RZ ;  /* 0x0000001f0d157819 */ /* 0x000fe200000006ff */
[----:B------:R-:W-:Y:S03]  /*10f80*/  BSSY B1, `(.L_x_190) ;  /* 0x0000004000017945 */ /* 0x000fe60003800000 */
[----:B------:R-:W2:Y:S01]  /*10f90*/  SYNCS.PHASECHK.TRANS64.TRYWAIT P2, [R20+URZ+0x30], R21 ;  /* 0x00003015140075a7 */ /* 0x000ea2000804017f */
[----:B------:R-:W-:Y:S01]  /*10fa0*/  @!P3 LEA R22, R18, R23, 0x1 ;  /* 0x000000171216b211 */ /* 0x000fe200078e08ff */
[----:B--2---:R-:W-:Y:S06]  /*10fb0*/  @!P2 BRA `(.L_x_191) ;  /* 0x00000058001ca947 */ /* 0x004fec0003800000 */
.L_x_369:
[----:B------:R-:W-:Y:S05]  /*10fc0*/  BSYNC B1 ;  /* 0x0000000000017941 */ /* 0x000fea0003800000 */
.L_x_190:
[----:B------:R-:W-:Y:S05]  /*10fd0*/  @!P3 WARPSYNC.ALL ;  /* 0x000000000000b948 */ /* 0x000fea0003800000 */
[----:B------:R3:W4:Y:S01]  /*10fe0*/  @!P3 LDSM.16.M88.4 R4, [R23] ;  /* 0x000000001704b83b */ /* 0x0007220000000200 */
[----:B------:R-:W-:-:S03]  /*10ff0*/  IADD3 R3, R3, 0x1, RZ ;  /* 0x0000000103037810 */ /* 0x000fc60007ffe0ff */
[----:B------:R3:W1:Y:S01]  /*11000*/  @!P3 LDSM.16.M88.4 R8, [R22] ;  /* 0x000000001608b83b */ /* 0x0006620000000200 */
[----:B------:R-:W-:-:S04]  /*11010*/  ISETP.NE.AND P2, PT, R3, 0x4, PT ;  /* 0x000000040300780c */ /* 0x000fc80003f45270 */
[----:B--2---:R-:W-:Y:S02]  /*11020*/  SEL R20, RZ, 0x1, P2 ;  /* 0x00000001ff147807 */ /* 0x004fe40001000000 */
[----:B------:R-:W-:Y:S02]  /*11030*/  SEL R3, R3, RZ, P2 ;  /* 0x000000ff03037207 */ /* 0x000fe40001000000 */
[----:B---3--:R-:W-:-:S07]  /*11040*/  LOP3.LUT R13, R13, R20, RZ, 0x3c, !PT ;  /* 0x000000140d0d7212 */ /* 0x008fce00078e3cff */
.L_x_188:
[----:B------:R-:W-:Y:S05]  /*11050*/  BSYNC B0 ;  /* 0x0000000000007941 */ /* 0x000fea0003800000 */
.L_x_187:
[----:B------:R-:W2:Y:S04]  /*11060*/  LDL.LU R21, [R1+0x1c0] ;  /* 0x0001c00001157983 */ /* 0x000ea80000300800 */
[----:B------:R-:W3:Y:S04]  /*11070*/  LDL.LU R23, [R1+0x1c4] ;  /* 0x0001c40001177983 */ /* 0x000ee80000300800 */
[----:B------:R-:W5:Y:S04]  /*11080*/  LDL.LU R31, [R1+0x1d0] ;  /* 0x0001d000011f7983 */ /* 0x000f680000300800 */
[----:B-1----:R-:W4:Y:S04]  /*11090*/  LDL.LU R33, [R1+0x1d4] ;  /* 0x0001d40001217983 */ /* 0x002f280000300800 */
        /* <DEDUP_REMOVED lines=12> */
[----:B------:R-:W-:Y:S05]  /*11160*/  WARPSYNC.ALL ;  /* 0x0000000000007948 */ /* 0x000fea0003800000 */
[----:B------:R-:W-:Y:S01]  /*11170*/  BSSY B0, `(.L_x_192) ;  /* 0x000004c000007945 */ /* 0x000fe20003800000 */
[C-C-:B--2---:R-:W-:Y:S01]  /*11180*/  FFMA R21, R17.reuse, R21, R2.reuse ;  /* 0x0000001511157223 */ /* 0x144fe20000000002 */
[C-C-:B---3--:R-:W-:Y:S01]  /*11190*/  FFMA R23, R17.reuse, R23, R2.reuse ;  /* 0x0000001711177223 */ /* 0x148fe20000000002 */
[C-C-:B-----5:R-:W-:Y:S01]  /*111a0*/  FFMA R31, R17.reuse, R31, R2.reuse ;  /* 0x0000001f111f7223 */ /* 0x160fe20000000002 */
[C-C-:B----4-:R-:W-:Y:S01]  /*111b0*/  FFMA R33, R17.reuse, R33, R2.reuse ;  /* 0x0000002111217223 */ /* 0x150fe20000000002 */
[C-C-:B------:R-:W-:Y:S01]  /*111c0*/  FFMA R39, R17.reuse, R37, R2.reuse ;  /* 0x0000002511277223 */ /* 0x140fe20000000002 */
[----:B------:R-:W-:Y:S01]  /*111d0*/  FFMA R41, R17, R36, R2 ;  /* 0x0000002411297223 */ /* 0x000fe20000000002 */
[----:B------:R-:W-:-:S02]  /*111e0*/  HADD2.F32 R36, -RZ, R11.H1_H1 ;  /* 0x3000000bff247230 */ /* 0x000fc40000004100 */
[C-C-:B------:R-:W-:Y:S01]  /*111f0*/  FFMA R47, R17.reuse, R35, R2.reuse ;  /* 0x00000023112f7223 */ /* 0x140fe20000000002 */
[C---:B------:R-:W-:Y:S01]  /*11200*/  FFMA R49, R17.reuse, R34, R2 ;  /* 0x0000002211317223 */ /* 0x040fe20000000002 */
[--C-:B------:R-:W-:Y:S02]  /*11210*/  HADD2.F32 R2, -RZ, R4.reuse.H0_H0 ;  /* 0x20000004ff027230 */ /* 0x100fe40000004100 */
[----:B------:R-:W-:Y:S02]  /*11220*/  HADD2.F32 R34, -RZ, R11.H0_H0 ;  /* 0x2000000bff227230 */ /* 0x000fe40000004100 */
[C-C-:B------:R-:W-:Y:S01]  /*11230*/  FFMA R25, R17.reuse, R25, R12.reuse ;  /* 0x0000001911197223 */ /* 0x140fe2000000000c */
[----:B------:R-:W-:Y:S01]  /*11240*/  FFMA R21, R2, R16, R21 ;  /* 0x0000001002157223 */ /* 0x000fe20000000015 */
[----:B------:R-:W-:Y:S02]  /*11250*/  HADD2.F32 R2, -RZ, R4.H1_H1 ;  /* 0x30000004ff027230 */ /* 0x000fe40000004100 */
[C-C-:B------:R-:W-:Y:S01]  /*11260*/  FFMA R27, R17.reuse, R27, R12.reuse ;  /* 0x0000001b111b7223 */ /* 0x140fe2000000000c */
[----:B------:R-:W-:Y:S01]  /*11270*/  FFMA R35, R17, R32, R12 ;  /* 0x0000002011237223 */ /* 0x000fe2000000000c */
[----:B------:R-:W-:-:S02]  /*11280*/  HADD2.F32 R32, -RZ, R9.H0_H0 ;  /* 0x20000009ff207230 */ /* 0x000fc40000004100 */
[----:B------:R-:W-:Y:S01]  /*11290*/  FFMA R2, R2, R16, R23 ;  /* 0x0000001002027223 */ /* 0x000fe20000000017 */
[----:B------:R-:W-:Y:S01]  /*112a0*/  FFMA R37, R17, R30, R12 ;  /* 0x0000001e11257223 */ /* 0x000fe2000000000c */
[----:B------:R-:W-:-:S03]  /*112b0*/  HADD2.F32 R30, -RZ, R8.H1_H1 ;  /* 0x30000008ff1e7230 */ /* 0x000fc60000004100 */
[----:B------:R-:W-:Y:S01]  /*112c0*/  F2FP.RELU.F16.F32.PACK_AB R52, R2, R21 ;  /* 0x000000150234723e */ /* 0x000fe200000008ff */
[C-C-:B------:R-:W-:Y:S01]  /*112d0*/  FFMA R43, R17.reuse, R26, R12.reuse ;  /* 0x0000001a112b7223 */ /* 0x140fe2000000000c */
[----:B------:R-:W-:Y:S02]  /*112e0*/  HADD2.F32 R26, -RZ, R8.H0_H0 ;  /* 0x20000008ff1a7230 */ /* 0x000fe40000004100 */
[C-C-:B------:R-:W-:Y:S01]  /*112f0*/  FFMA R45, R17.reuse, R24, R12.reuse ;  /* 0x00000018112d7223 */ /* 0x140fe2000000000c */
[--C-:B------:R-:W-:Y:S02]  /*11300*/  HADD2.F32 R24, -RZ, R6.reuse.H1_H1 ;  /* 0x30000006ff187230 */ /* 0x100fe40000004100 */
[-C--:B------:R-:W-:Y:S01]  /*11310*/  FFMA R39, R26, R16.reuse, R39 ;  /* 0x000000101a277223 */ /* 0x080fe20000000027 */
[----:B------:R-:W-:Y:S01]  /*11320*/  FFMA R43, R32, R16, R43 ;  /* 0x00000010202b7223 */ /* 0x000fe2000000002b */
[----:B------:R-:W-:Y:S01]  /*11330*/  FFMA R51, R17, R22, R12 ;  /* 0x0000001611337223 */ /* 0x000fe2000000000c */
[----:B------:R-:W-:-:S02]  /*11340*/  HADD2.F32 R22, -RZ, R6.H0_H0 ;  /* 0x20000006ff167230 */ /* 0x000fc40000004100 */
[----:B------:R-:W-:Y:S02]  /*11350*/  HADD2.F32 R26, -RZ, R9.H1_H1 ;  /* 0x30000009ff1a7230 */ /* 0x000fe40000004100 */
[----:B------:R-:W-:Y:S01]  /*11360*/  FFMA R53, R17, R20, R12 ;  /* 0x0000001411357223 */ /* 0x000fe2000000000c */
[--C-:B------:R-:W-:Y:S02]  /*11370*/  HADD2.F32 R12, -RZ, R5.reuse.H0_H0 ;  /* 0x20000005ff0c7230 */ /* 0x100fe40000004100 */
[-C--:B------:R-:W-:Y:S01]  /*11380*/  FFMA R31, R22, R16.reuse, R31 ;  /* 0x00000010161f7223 */ /* 0x080fe2000000001f */
[----:B------:R-:W-:Y:S02]  /*11390*/  HADD2.F32 R20, -RZ, R5.H1_H1 ;  /* 0x30000005ff147230 */ /* 0x000fe40000004100 */
[-C--:B------:R-:W-:Y:S01]  /*113a0*/  FFMA R26, R26, R16.reuse, R45 ;  /* 0x000000101a1a7223 */ /* 0x080fe2000000002d */
[----:B------:R-:W-:Y:S02]  /*113b0*/  HADD2.F32 R22, -RZ, R7.H0_H0 ;  /* 0x20000007ff167230 */ /* 0x000fe40000004100 */
[----:B------:R-:W-:Y:S01]  /*113c0*/  FFMA R25, R12, R16, R25 ;  /* 0x000000100c197223 */ /* 0x000fe20000000019 */
[----:B------:R-:W-:-:S02]  /*113d0*/  HADD2.F32 R32, -RZ, R10.H1_H1 ;  /* 0x3000000aff207230 */ /* 0x000fc40000004100 */
[-C--:B------:R-:W-:Y:S01]  /*113e0*/  FFMA R12, R20, R16.reuse, R27 ;  /* 0x00000010140c7223 */ /* 0x080fe2000000001b */
[-C--:B------:R-:W-:Y:S01]  /*113f0*/  FFMA R20, R24, R16.reuse, R33 ;  /* 0x0000001018147223 */ /* 0x080fe20000000021 */
[----:B------:R-:W-:Y:S02]  /*11400*/  HADD2.F32 R24, -RZ, R7.H1_H1 ;  /* 0x30000007ff187230 */ /* 0x000fe40000004100 */
[-C--:B------:R-:W-:Y:S01]  /*11410*/  FFMA R35, R22, R16.reuse, R35 ;  /* 0x0000001016237223 */ /* 0x080fe20000000023 */
[-C--:B------:R-:W-:Y:S01]  /*11420*/  FFMA R51, R34, R16.reuse, R51 ;  /* 0x0000001022337223 */ /* 0x080fe20000000033 */
[----:B------:R-:W-:Y:S01]  /*11430*/  F2FP.RELU.F16.F32.PACK_AB R54, R20, R31 ;  /* 0x0000001f1436723e */ /* 0x000fe200000008ff */
[-C--:B------:R-:W-:Y:S01]  /*11440*/  FFMA R22, R24, R16.reuse, R37 ;  /* 0x0000001018167223 */ /* 0x080fe20000000025 */
[----:B------:R-:W-:Y:S01]  /*11450*/  FFMA R24, R30, R16, R41 ;  /* 0x000000101e187223 */ /* 0x000fe20000000029 */
[----:B------:R-:W-:-:S03]  /*11460*/  HADD2.F32 R30, -RZ, R10.H0_H0 ;  /* 0x2000000aff1e7230 */ /* 0x000fc60000004100 */
[----:B------:R-:W-:Y:S02]  /*11470*/  F2FP.RELU.F16.F32.PACK_AB R55, R22, R35 ;  /* 0x000000231637723e */ /* 0x000fe400000008ff */
[-C--:B------:R-:W-:Y:S01]  /*11480*/  FFMA R47, R30, R16.reuse, R47 ;  /* 0x000000101e2f7223 */ /* 0x080fe2000000002f */
[-C--:B------:R-:W-:Y:S01]  /*11490*/  FFMA R30, R32, R16.reuse, R49 ;  /* 0x00000010201e7223 */ /* 0x080fe20000000031 */
[----:B------:R-:W-:Y:S01]  /*114a0*/  FFMA R32, R36, R16, R53 ;  /* 0x0000001024207223 */ /* 0x000fe20000000035 */
[----:B------:R-:W-:Y:S02]  /*114b0*/  F2FP.RELU.F16.F32.PACK_AB R53, R12, R25 ;  /* 0x000000190c35723e */ /* 0x000fe400000008ff */
[----:B------:R-:W-:Y:S02]  /*114c0*/  F2FP.RELU.F16.F32.PACK_AB R25, R26, R43 ;  /* 0x0000002b1a19723e */ /* 0x000fe400000008ff */
[----:B------:R-:W-:Y:S01]  /*114d0*/  F2FP.RELU.F16.F32.PACK_AB R24, R24, R39 ;  /* 0x000000271818723e */ /* 0x000fe200000008ff */
[----:B------:R1:W-:Y:S01]  /*114e0*/  STSM.16.M88.4 [R15+0x4200], R52 ;  /* 0x004200340f007844 */ /* 0x0003e20000000200 */
[----:B------:R-:W-:-:S02]  /*114f0*/  F2FP.RELU.F16.F32.PACK_AB R26, R30, R47 ;  /* 0x0000002f1e1a723e */ /* 0x000fc400000008ff */
        /* <DEDUP_REMOVED lines=19> */
.L_x_193:
[----:B------:R-:W-:Y:S05]  /*11630*/  BSYNC B0 ;  /* 0x0000000000007941 */ /* 0x000fea0003800000 */
.L_x_192:
[----:B------:R-:W-:Y:S06]  /*11640*/  BAR.SYNC.DEFER_BLOCKING 0x1, 0x100 ;  /* 0x0044000000007b1d */ /* 0x000fec0000010000 */
[----:B------:R-:W-:Y:S04]  /*11650*/  BSSY B0, `(.L_x_194) ;  /* 0x000000a000007945 */ /* 0x000fe80003800000 */
[----:B------:R-:W-:Y:S05]  /*11660*/  @P1 BRA `(.L_x_195) ;  /* 0x0000000000201947 */ /* 0x000fea0003800000 */
[----:B------:R-:W-:-:S06]  /*11670*/  UISETP.NE.AND UP0, UPT, UR48, 0x3, UPT ;  /* 0x000000033000788c */ /* 0x000fcc000bf05270 */
[----:B------:R-:W-:-:S13]  /*11680*/  PLOP3.LUT P2, PT, PT, PT, UP0, 0x80, 0x0 ;  /* 0x000000000000781c */ /* 0x000fda0003f4f008 */
[----:B------:R-:W-:Y:S05]  /*11690*/  @!P2 BRA `(.L_x_196) ;  /* 0x000000000004a947 */ /* 0x000fea0003800000 */
[----:B------:R-:W-:Y:S01]  /*116a0*/  BPT.TRAP 0x1 ;  /* 0x000000040000795c */ /* 0x000fe20000300000 */
.L_x_196:
[----:B------:R-:W-:-:S04]  /*116b0*/  ULEA UR4, UR8, UR50, 0x3 ;  /* 0x0000003208047291 */ /* 0x000fc8000f8e183f */
[----:B------:R-:W-:-:S04]  /*116c0*/  UIADD3 UR4, UR4, 0x50, URZ ;  /* 0x0000005004047890 */ /* 0x000fc8000fffe03f */
[----:B------:R-:W-:-:S09]  /*116d0*/  UPRMT UR4, UR51, 0x654, UR4 ;  /* 0x0000065433047896 */ /* 0x000fd20008000004 */
[----:B------:R-:W-:Y:S03]  /*116e0*/  SYNCS.ARRIVE.TRANS64.RED.A1T0 RZ, [UR4], RZ ;  /* 0x000000ffffff79a7 */ /* 0x000fe60008100404 */
.L_x_195:
[----:B------:R-:W-:Y:S05]  /*116f0*/  BSYNC B0 ;  /* 0x0000000000007941 */ /* 0x000fea0003800000 */
.L_x_194:
        /* <DEDUP_REMOVED lines=9> */
.L_x_199:
[----:B------:R-:W-:Y:S01]  /*11790*/  SHF.L.U32 R13, R13, 0x1f, RZ ;  /* 0x0000001f0d0d7819 */ /* 0x000fe200000006ff */
[----:B------:R-:W-:Y:S01]  /*117a0*/  BSSY B1, `(.L_x_200) ;  /* 0x0000006000017945 */ /* 0x000fe20003800000 */
[C---:B------:R-:W-:Y:S01]  /*117b0*/  LEA R12, R3.reuse, UR50, 0x3 ;  /* 0x00000032030c7c11 */ /* 0x040fe2000f8e18ff */
[----:B------:R-:W-:-:S03]  /*117c0*/  @!P3 IMAD R3, R3, 0x2000, R19 ;  /* 0x000020000303b824 */ /* 0x000fc600078e0213 */
[----:B------:R-:W2:Y:S02]  /*117d0*/  SYNCS.PHASECHK.TRANS64.TRYWAIT P2, [R12+URZ+0x30], R13 ;  /* 0x0000300d0c0075a7 */ /* 0x000ea4000804017f */
[----:B------:R-:W-:Y:S01]  /*117e0*/  @!P3 LEA R2, R18, R3, 0x1 ;  /* 0x000000031202b211 */ /* 0x000fe200078e08ff */
[----:B--2---:R-:W-:Y:S06]  /*117f0*/  @!P2 BRA `(.L_x_201) ;  /* 0x000000500020a947 */ /* 0x004fec0003800000 */
.L_x_370:
[----:B------:R-:W-:Y:S05]  /*11800*/  BSYNC B1 ;  /* 0x0000000000017941 */ /* 0x000fea0003800000 */
.L_x_200:
[----:B------:R-:W-:Y:S05]  /*11810*/  @!P3 WARPSYNC.ALL ;  /* 0x000000000000b948 */ /* 0x000fea0003800000 */
[----:B------:R3:W4:Y:S04]  /*11820*/  @!P3 LDSM.16.M88.4 R4, [R3] ;  /* 0x000000000304b83b */ /* 0x0007280000000200 */
[----:B------:R3:W1:Y:S02]  /*11830*/  @!P3 LDSM.16.M88.4 R8, [R2] ;  /* 0x000000000208b83b */ /* 0x0006640000000200 */
.L_x_198:
[----:B------:R-:W-:Y:S05]  /*11840*/  BSYNC B0 ;  /* 0x0000000000007941 */ /* 0x000fea0003800000 */
.L_x_197:
[C-C-:B---3--:R-:W-:Y:S01]  /*11850*/  FFMA R3, R17.reuse, R136, R14.reuse ;  /* 0x0000008811037223 */ /* 0x148fe2000000000e */
[C-C-:B------:R-:W-:Y:S01]  /*11860*/  FFMA R137, R17.reuse, R137, R14.reuse ;  /* 0x0000008911897223 */ /* 0x140fe2000000000e */
[C-C-:B------:R-:W-:Y:S01]  /*11870*/  FFMA R19, R17.reuse, R140, R14.reuse ;  /* 0x0000008c11137223 */ /* 0x140fe2000000000e */
[C-C-:B------:R-:W-:Y:S01]  /*11880*/  FFMA R141, R17.reuse, R141, R14.reuse ;  /* 0x0000008d118d7223 */ /* 0x140fe2000000000e */
[C-C-:B------:R-:W-:Y:S01]  /*11890*/  FFMA R23, R17.reuse, R144, R14.reuse ;  /* 0x0000009011177223 */ /* 0x140fe2000000000e */
[C-C-:B------:R-:W-:Y:S01]  /*118a0*/  FFMA R145, R17.reuse, R145, R14.reuse ;  /* 0x0000009111917223 */ /* 0x140fe2000000000e */
[C-C-:B-1----:R-:W-:Y:S01]  /*118b0*/  FFMA R27, R17.reuse, R148, R14.reuse ;  /* 0x00000094111b7223 */ /* 0x142fe2000000000e */
[C---:B------:R-:W-:Y:S01]  /*118c0*/  FFMA R149, R17.reuse, R149, R14 ;  /* 0x0000009511957223 */ /* 0x040fe2000000000e */
[C-C-:B--2---:R-:W-:Y:S01]  /*118d0*/  FFMA R13, R17.reuse, R138, R0.reuse ;  /* 0x0000008a110d7223 */ /* 0x144fe20000000000 */
[C-C-:B------:R-:W-:Y:S01]  /*118e0*/  FFMA R139, R17.reuse, R139, R0.reuse ;  /* 0x0000008b118b7223 */ /* 0x140fe20000000000 */
[C-C-:B------:R-:W-:Y:S01]  /*118f0*/  FFMA R21, R17.reuse, R142, R0.reuse ;  /* 0x0000008e11157223 */ /* 0x140fe20000000000 */
[C-C-:B------:R-:W-:Y:S01]  /*11900*/  FFMA R143, R17.reuse, R143, R0.reuse ;  /* 0x0000008f118f7223 */ /* 0x140fe20000000000 */
[C-C-:B------:R-:W-:Y:S01]  /*11910*/  FFMA R25, R17.reuse, R146, R0.reuse ;  /* 0x0000009211197223 */ /* 0x140fe20000000000 */
[C-C-:B------:R-:W-:Y:S01]  /*11920*/  FFMA R147, R17.reuse, R147, R0.reuse ;  /* 0x0000009311937223 */ /* 0x140fe20000000000 */
[C-C-:B------:R-:W-:Y:S01]  /*11930*/  FFMA R29, R17.reuse, R150, R0.reuse ;  /* 0x00000096111d7223 */ /* 0x140fe20000000000 */
[----:B------:R-:W-:Y:S01]  /*11940*/  FFMA R151, R17, R151, R0 ;  /* 0x0000009711977223 */ /* 0x000fe20000000000 */
[----:B----4-:R-:W-:Y:S01]  /*11950*/  HADD2.F32 R0, -RZ, R4.H0_H0 ;  /* 0x20000004ff007230 */ /* 0x010fe20000004100 */
[----:B------:R-:W-:Y:S05]  /*11960*/  WARPSYNC.ALL ;  /* 0x0000000000007948 */ /* 0x000fea0003800000 */
[----:B------:R-:W-:-:S02]  /*11970*/  HADD2.F32 R14, -RZ, R6.H0_H0 ;  /* 0x20000006ff0e7230 */ /* 0x000fc40000004100 */
[-C--:B------:R-:W-:Y:S01]  /*11980*/  FFMA R0, R0, R16.reuse, R3 ;  /* 0x0000001000007223 */ /* 0x080fe20000000003 */
[----:B------:R-:W-:Y:S01]  /*11990*/  HADD2.F32 R4, -RZ, R4.H1_H1 ;  /* 0x30000004ff047230 */ /* 0x000fe20000004100 */
[----:B------:R-:W-:Y:S01]  /*119a0*/  BSSY B0, `(.L_x_202) ;  /* 0x0000038000007945 */ /* 0x000fe20003800000 */
[--C-:B------:R-:W-:Y:S02]  /*119b0*/  HADD2.F32 R2, -RZ, R5.reuse.H0_H0 ;  /* 0x20000005ff027230 */ /* 0x100fe40000004100 */
[-C--:B------:R-:W-:Y:S01]  /*119c0*/  FFMA R14, R14, R16.reuse, R19 ;  /* 0x000000100e0e7223 */ /* 0x080fe20000000013 */
[----:B------:R-:W-:Y:S02]  /*119d0*/  HADD2.F32 R12, -RZ, R5.H1_H1 ;  /* 0x30000005ff0c7230 */ /* 0x000fe40000004100 */
[-C--:B------:R-:W-:Y:S01]  /*119e0*/  FFMA R137, R4, R16.reuse, R137 ;  /* 0x0000001004897223 */ /* 0x080fe20000000089 */
[----:B------:R-:W-:Y:S02]  /*119f0*/  HADD2.F32 R6, -RZ, R6.H1_H1 ;  /* 0x30000006ff067230 */ /* 0x000fe40000004100 */
[----:B------:R-:W-:Y:S01]  /*11a00*/  FFMA R2, R2, R16, R13 ;  /* 0x0000001002027223 */ /* 0x000fe2000000000d */
[----:B------:R-:W-:-:S02]  /*11a10*/  HADD2.F32 R20, -RZ, R7.H0_H0 ;  /* 0x20000007ff147230 */ /* 0x000fc40000004100 */
[-C--:B------:R-:W-:Y:S01]  /*11a20*/  FFMA R139, R12, R16.reuse, R139 ;  /* 0x000000100c8b7223 */ /* 0x080fe2000000008b */
[----:B------:R-:W-:Y:S02]  /*11a30*/  HADD2.F32 R22, -RZ, R7.H1_H1 ;  /* 0x30000007ff167230 */ /* 0x000fe40000004100 */
[-C--:B------:R-:W-:Y:S01]  /*11a40*/  FFMA R141, R6, R16.reuse, R141 ;  /* 0x00000010068d7223 */ /* 0x080fe2000000008d */
[----:B------:R-:W-:Y:S02]  /*11a50*/  HADD2.F32 R24, -RZ, R8.H0_H0 ;  /* 0x20000008ff187230 */ /* 0x000fe40000004100 */
[-C--:B------:R-:W-:Y:S01]  /*11a60*/  FFMA R20, R20, R16.reuse, R21 ;  /* 0x0000001014147223 */ /* 0x080fe20000000015 */
[----:B------:R-:W-:Y:S02]  /*11a70*/  HADD2.F32 R32, -RZ, R10.H0_H0 ;  /* 0x2000000aff207230 */ /* 0x000fe40000004100 */
[----:B------:R-:W-:Y:S01]  /*11a80*/  FFMA R143, R22, R16, R143 ;  /* 0x00000010168f7223 */ /* 0x000fe2000000008f */
[----:B------:R-:W-:-:S02]  /*11a90*/  HADD2.F32 R8, -RZ, R8.H1_H1 ;  /* 0x30000008ff087230 */ /* 0x000fc40000004100 */
[-C--:B------:R-:W-:Y:S01]  /*11aa0*/  FFMA R23, R24, R16.reuse, R23 ;  /* 0x0000001018177223 */ /* 0x080fe20000000017 */
        /* <DEDUP_REMOVED lines=9> */
[----:B------:R-:W-:Y:S01]  /*11b40*/  FFMA R10, R10, R16, R149 ;  /* 0x000000100a0a7223 */ /* 0x000fe20000000095 */
[----:B------:R-:W-:Y:S01]  /*11b50*/  F2FP.RELU.F16.F32.PACK_AB R4, R137, R0 ;  /* 0x000000008904723e */ /* 0x000fe200000008ff */
[----:B------:R-:W-:Y:S01]  /*11b60*/  FFMA R29, R34, R16, R29 ;  /* 0x00000010221d7223 */ /* 0x000fe2000000001d */
[----:B------:R-:W-:Y:S01]  /*11b70*/  F2FP.RELU.F16.F32.PACK_AB R5, R139, R2 ;  /* 0x000000028b05723e */ /* 0x000fe200000008ff */
[----:B------:R-:W-:Y:S01]  /*11b80*/  FFMA R36, R36, R16, R151 ;  /* 0x0000001024247223 */ /* 0x000fe20000000097 */
[----:B------:R-:W-:Y:S02]  /*11b90*/  F2FP.RELU.F16.F32.PACK_AB R6, R141, R14 ;  /* 0x0000000e8d06723e */ /* 0x000fe400000008ff */
[----:B------:R-:W-:-:S02]  /*11ba0*/  F2FP.RELU.F16.F32.PACK_AB R7, R143, R20 ;  /* 0x000000148f07723e */ /* 0x000fc400000008ff */
        /* <DEDUP_REMOVED lines=23> */
.L_x_203:
[----:B------:R-:W-:Y:S05]  /*11d20*/  BSYNC B0 ;  /* 0x0000000000007941 */ /* 0x000fea0003800000 */
.L_x_202:
[----:B------:R-:W-:Y:S06]  /*11d30*/  BAR.SYNC.DEFER_BLOCKING 0x1, 0x100 ;  /* 0x0044000000007b1d */ /* 0x000fec0000010000 */
[----:B------:R-:W-:Y:S04]  /*11d40*/  BSSY B0, `(.L_x_204) ;  /* 0x000000a000007945 */ /* 0x000fe80003800000 */
[----:B------:R-:W-:Y:S05]  /*11d50*/  @P1 BRA `(.L_x_205) ;  /* 0x0000000000201947 */ /* 0x000fea0003800000 */
[----:B------:R-:W-:-:S06]  /*11d60*/  UISETP.NE.AND UP0, UPT, UR48, 0x3, UPT ;  /* 0x000000033000788c */ /* 0x000fcc000bf05270 */
[----:B------:R-:W-:-:S13]  /*11d70*/  PLOP3.LUT P0, PT, PT, PT, UP0, 0x80, 0x0 ;  /* 0x000000000000781c */ /* 0x000fda0003f0f008 */
[----:B------:R-:W-:Y:S05]  /*11d80*/  @!P0 BRA `(.L_x_206) ;  /* 0x0000000000048947 */ /* 0x000fea0003800000 */
[----:B------:R-:W-:Y:S01]  /*11d90*/  BPT.TRAP 0x1 ;  /* 0x000000040000795c */ /* 0x000fe20000300000 */
.L_x_206:
[----:B------:R-:W-:-:S04]  /*11da0*/  ULEA UR4, UR36, UR50, 0x3 ;  /* 0x0000003224047291 */ /* 0x000fc8000f8e183f */
[----:B------:R-:W-:-:S04]  /*11db0*/  UIADD3 UR4, UR4, 0x50, URZ ;  /* 0x0000005004047890 */ /* 0x000fc8000fffe03f */
[----:B------:R-:W-:-:S09]  /*11dc0*/  UPRMT UR4, UR51, 0x654, UR4 ;  /* 0x0000065433047896 */ /* 0x000fd20008000004 */
[----:B------:R-:W-:Y:S03]  /*11dd0*/  SYNCS.ARRIVE.TRANS64.RED.A1T0 RZ, [UR4], RZ ;  /* 0x000000ffffff79a7 */ /* 0x000fe60008100404 */
.L_x_205:
[----:B------:R-:W-:Y:S05]  /*11de0*/  BSYNC B0 ;  /* 0x0000000000007941 */ /* 0x000fea0003800000 */
.L_x_204:
[----:B------:R-:W2:Y:S01]  /*11df0*/  LDL.LU R23, [R1+0x204] ;  /* 0x0002040001177983 */ /* 0x000ea20000300800 */
[----:B------:R-:W-:-:S03]  /*11e00*/  ULDC.64 UR4, c[0x0][0x8f8] ;  /* 0x00023e0000047ab9 */ /* 0x000fc60000000a00 */
[----:B------:R-:W3:Y:S01]  /*11e10*/  LDL.LU R22, [R1+0x200] ;  /* 0x0002000001167983 */ /* 0x000ee20000300800 */
[----:B------:R-:W-:Y:S01]  /*11e20*/  UIADD3 UR36, UR36, 0x1, URZ ;  /* 0x0000000124247890 */ /* 0x000fe2000fffe03f */
[----:B------:R-:W-:Y:S01]  /*11e30*/  PRMT R0, RZ, 0x7610, R0 ;  /* 0x00007610ff007816 */ /* 0x000fe20000000000 */
[----:B------:R-:W-:Y:S01]  /*11e40*/  UMOV UR43, 0xffffffff ;  /* 0xffffffff002b7882 */ /* 0x000fe20000000000 */
[----:B------:R-:W-:Y:S01]  /*11e50*/  UMOV UR47, 0xffffffff ;  /* 0xffffffff002f7882 */ /* 0x000fe20000000000 */
[----:B------:R-:W-:Y:S01]  /*11e60*/  UISETP.NE.AND UP0, UPT, UR36, 0x4, UPT ;  /* 0x000000042400788c */ /* 0x000fe2000bf05270 */
[----:B------:R-:W-:-:S03]  /*11e70*/  MOV R19, 0xffffffff ;  /* 0xffffffff00137802 */ /* 0x000fc60000000f00 */
[----:B------:R-:W-:Y:S01]  /*11e80*/  USEL UR36, UR36, URZ, UP0 ;  /* 0x0000003f24247287 */ /* 0x000fe20008000000 */
[----:B---3--:R-:W-:-:S04]  /*11e90*/  IADD3 R22, P0, R22, UR54, RZ ;  /* 0x0000003616167c10 */ /* 0x008fc8000ff1e0ff */
[----:B--2---:R-:W-:Y:S01]  /*11ea0*/  IADD3.X R23, R23, UR56, RZ, P0, !PT ;  /* 0x0000003817177c10 */ /* 0x004fe200087fe4ff */
[----:B------:R2:W-:Y:S01]  /*11eb0*/  STL [R1+0x200], R22 ;  /* 0x0002001601007387 */ /* 0x0005e20000100800 */
[----:B------:R-:W-:-:S03]  /*11ec0*/  ISETP.GE.U32.AND P0, PT, R22, UR4, PT ;  /* 0x0000000416007c0c */ /* 0x000fc6000bf06070 */
[----:B------:R2:W-:Y:S01]  /*11ed0*/  STL [R1+0x204], R23 ;  /* 0x0002041701007387 */ /* 0x0005e20000100800 */
[----:B------:R-:W-:-:S13]  /*11ee0*/  ISETP.GE.U32.AND.EX P0, PT, R23, UR5, PT, P0 ;  /* 0x0000000517007c0c */ /* 0x000fda000bf06100 */
[----:B--2---:R-:W-:Y:S05]  /*11ef0*/  @P0 BRA `(.L_x_207) ;  /* 0x0000000400780947 */ /* 0x004fea0003800000 */
[----:B------:R-:W2:Y:S01]  /*11f00*/  S2R R16, SR_CTAID.X ;  /* 0x0000000000107919 */ /* 0x000ea20000002500 */
[----:B-1----:R-:W1:Y:S01]  /*11f10*/  LDC.64 R8, c[0x0][0x8d0] ;  /* 0x00023400ff087b82 */ /* 0x002e620000000a00 */
[----:B------:R-:W-:Y:S01]  /*11f20*/  ULDC UR4, c[0x0][0x150] ;  /* 0x0000540000047ab9 */ /* 0x000fe20000000800 */
[----:B------:R-:W-:Y:S01]  /*11f30*/  IMAD.MOV.U32 R6, RZ, RZ, R22 ;  /* 0x000000ffff067224 */ /* 0x000fe200078e0016 */
[----:B------:R-:W3:Y:S01]  /*11f40*/  S2R R20, SR_CTAID.Y ;  /* 0x0000000000147919 */ /* 0x000ee20000002600 */
[----:B------:R-:W-:-:S04]  /*11f50*/  MOV R7, R23 ;  /* 0x0000001700077202 */ /* 0x000fc80000000f00 */
[----:B------:R-:W4:Y:S08]  /*11f60*/  LDC R21, c[0x0][0x144] ;  /* 0x00005100ff157b82 */ /* 0x000f300000000800 */
[----:B------:R-:W3:Y:S08]  /*11f70*/  LDC R10, c[0x0][0x8d8] ;  /* 0x00023600ff0a7b82 */ /* 0x000ef00000000800 */
[----:B------:R-:W3:Y:S01]  /*11f80*/  LDC.64 R14, c[0x0][0x8c8] ;  /* 0x00023200ff0e7b82 */ /* 0x000ee20000000a00 */
[----:B-1----:R-:W-:-:S04]  /*11f90*/  ISETP.NE.U32.AND P0, PT, R8, RZ, PT ;  /* 0x000000ff0800720c */ /* 0x002fc80003f05070 */
[----:B------:R-:W-:Y:S02]  /*11fa0*/  ISETP.NE.AND.EX P0, PT, R9, RZ, PT, P0 ;  /* 0x000000ff0900720c */ /* 0x000fe40003f05300 */
[----:B--2---:R-:W-:-:S05]  /*11fb0*/  I2FP.F32.U32 R0, R16 ;  /* 0x0000001000007245 */ /* 0x004fca0000201000 */
[----:B------:R-:W-:-:S04]  /*11fc0*/  FMUL R0, R0, UR4 ;  /* 0x0000000400007c20 */ /* 0x000fc80008400000 */
[----:B------:R1:W2:Y:S02]  /*11fd0*/  F2I.U32.TRUNC.NTZ R19, R0 ;  /* 0x0000000000137305 */ /* 0x0002a4000020f000 */
[----:B----4-:R-:W-:Y:S05]  /*11fe0*/  @!P0 BRA `(.L_x_208) ;  /* 0x0000000000288947 */ /* 0x010fea0003800000 */
[----:B-1----:R-:W1:Y:S02]  /*11ff0*/  LDC R0, c[0x0][0x8dc] ;  /* 0x00023700ff007b82 */ /* 0x002e640000000800 */
[----:B-1----:R-:W-:-:S04]  /*12000*/  IADD3 R7, P0, R22, R0, RZ ;  /* 0x0000000016077210 */ /* 0x002fc80007f1e0ff */
[----:B------:R-:W-:-:S05]  /*12010*/  IADD3.X R11, RZ, R23, RZ, P0, !PT ;  /* 0x00000017ff0b7210 */ /* 0x000fca00007fe4ff */
[----:B------:R-:W-:-:S04]  /*12020*/  IMAD.WIDE.U32 R2, R11, R8, RZ ;  /* 0x000000080b027225 */ /* 0x000fc800078e00ff */
[----:B------:R-:W-:-:S04]  /*12030*/  IMAD.WIDE.U32 R4, P0, R7, R9, R2 ;  /* 0x0000000907047225 */ /* 0x000fc80007800002 */
[----:B------:R-:W-:Y:S01]  /*12040*/  IMAD.WIDE.U32 R2, R7, R8, RZ ;  /* 0x0000000807027225 */ /* 0x000fe200078e00ff */
[----:B------:R-:W-:-:S03]  /*12050*/  MOV R6, R5 ;  /* 0x0000000500067202 */ /* 0x000fc60000000f00 */
[----:B------:R-:W-:Y:S01]  /*12060*/  IMAD.X R7, RZ, RZ, RZ, P0 ;  /* 0x000000ffff077224 */ /* 0x000fe200000e06ff */
[----:B------:R-:W-:-:S05]  /*12070*/  IADD3 RZ, P0, R3, R4, RZ ;  /* 0x0000000403ff7210 */ /* 0x000fca0007f1e0ff */
[----:B------:R-:W-:-:S08]  /*12080*/  IMAD.WIDE.U32.X R6, R11, R9, R6, P0 ;  /* 0x000000090b067225 */ /* 0x000fd000000e0406 */
.L_x_208:
[-CC-:B---3--:R-:W-:Y:S01]  /*12090*/  SHF.R.U64 R26, R6, R10.reuse, R7.reuse ;  /* 0x0000000a061a7219 */ /* 0x188fe20000001207 */
[----:B------:R-:W3:Y:S01]  /*120a0*/  LDC.64 R12, c[0x0][0x8e8] ;  /* 0x00023a00ff0c7b82 */ /* 0x000ee20000000a00 */
[----:B-1----:R-:W-:Y:S01]  /*120b0*/  SHF.R.U32.HI R0, RZ, R10, R7 ;  /* 0x0000000aff007219 */ /* 0x002fe20000011607 */
[----:B--2---:R-:W-:Y:S01]  /*120c0*/  IMAD.MOV R19, RZ, RZ, -R19 ;  /* 0x000000ffff137224 */ /* 0x004fe200078e0a13 */
[----:B------:R-:W-:Y:S01]  /*120d0*/  IADD3 R5, P0, RZ, -R26, RZ ;  /* 0x8000001aff057210 */ /* 0x000fe20007f1e0ff */
[----:B------:R-:W-:Y:S01]  /*120e0*/  ULDC UR4, c[0x0][0x154] ;  /* 0x0000550000047ab9 */ /* 0x000fe20000000800 */
[----:B------:R-:W-:Y:S01]  /*120f0*/  MOV R2, R22 ;  /* 0x0000001600027202 */ /* 0x000fe20000000f00 */
[----:B------:R-:W-:Y:S01]  /*12100*/  IMAD R22, R21, R19, R16 ;  /* 0x0000001315167224 */ /* 0x000fe200078e0210 */
[----:B------:R-:W-:Y:S01]  /*12110*/  IADD3.X R3, RZ, ~R0, RZ, P0, !PT ;  /* 0x80000000ff037210 */ /* 0x000fe200007fe4ff */
[----:B------:R-:W1:Y:S01]  /*12120*/  LDC R4, c[0x0][0x8c0] ;  /* 0x00023000ff047b82 */ /* 0x000e620000000800 */
[----:B------:R-:W-:-:S03]  /*12130*/  MOV R7, 0x1 ;  /* 0x0000000100077802 */ /* 0x000fc60000000f00 */
[----:B------:R-:W-:Y:S01]  /*12140*/  IMAD R0, R3, R14, RZ ;  /* 0x0000000e03007224 */ /* 0x000fe200078e02ff */
[----:B------:R-:W-:-:S03]  /*12150*/  MOV R3, R23 ;  /* 0x0000001700037202 */ /* 0x000fc60000000f00 */
[----:B------:R-:W2:Y:S01]  /*12160*/  LDC R6, c[0x0][0x8b0] ;  /* 0x00022c00ff067b82 */ /* 0x000ea20000000800 */
[----:B------:R-:W-:-:S04]  /*12170*/  IMAD.WIDE.U32 R2, R5, R14, R2 ;  /* 0x0000000e05027225 */ /* 0x000fc800078e0002 */
[----:B------:R-:W-:Y:S01]  /*12180*/  IMAD R5, R5, R15, R0 ;  /* 0x0000000f05057224 */ /* 0x000fe200078e0200 */
[----:B------:R-:W-:Y:S02]  /*12190*/  I2FP.F32.U32 R0, R20 ;  /* 0x0000001400007245 */ /* 0x000fe40000201000 */
[----:B------:R-:W4:Y:S01]  /*121a0*/  LDC R24, c[0x0][0x900] ;  /* 0x00024000ff187b82 */ /* 0x000f220000000800 */
[----:B---3--:R-:W-:Y:S01]  /*121b0*/  ISETP.NE.U32.AND P0, PT, R12, RZ, PT ;  /* 0x000000ff0c00720c */ /* 0x008fe20003f05070 */
[----:B------:R-:W-:Y:S01]  /*121c0*/  IMAD.IADD R3, R3, 0x1, R5 ;  /* 0x0000000103037824 */ /* 0x000fe200078e0205 */
[----:B------:R-:W-:Y:S01]  /*121d0*/  MOV R5, 0xffffffff ;  /* 0xffffffff00057802 */ /* 0x000fe20000000f00 */
[----:B------:R-:W-:Y:S01]  /*121e0*/  FMUL R0, R0, UR4 ;  /* 0x0000000400007c20 */ /* 0x000fe20008400000 */
[----:B------:R-:W-:-:S03]  /*121f0*/  ISETP.NE.AND.EX P0, PT, R13, RZ, PT, P0 ;  /* 0x000000ff0d00720c */ /* 0x000fc60003f05300 */
[----:B------:R-:W3:Y:S01]  /*12200*/  LDC R15, c[0x0][0x148] ;  /* 0x00005200ff0f7b82 */ /* 0x000ee20000000800 */
[-CC-:B-1----:R-:W-:Y:S01]  /*12210*/  SHF.R.U64 R10, R2, R4.reuse, R3.reuse ;  /* 0x00000004020a7219 */ /* 0x182fe20000001203 */
[----:B------:R1:W1:Y:S01]  /*12220*/  F2I.U32.TRUNC.NTZ R14, R0 ;  /* 0x00000000000e7305 */ /* 0x000262000020f000 */
[----:B------:R-:W-:-:S05]  /*12230*/  SHF.R.U32.HI R3, RZ, R4, R3 ;  /* 0x00000004ff037219 */ /* 0x000fca0000011603 */
[----:B------:R-:W1:Y:S01]  /*12240*/  LDC R16, c[0x0][0x8a8] ;  /* 0x00022a00ff107b82 */ /* 0x000e620000000800 */
[-CC-:B--2---:R-:W-:Y:S02]  /*12250*/  SHF.R.U64 R8, R10, R6.reuse, R3.reuse ;  /* 0x000000060a087219 */ /* 0x184fe40000001203 */
[----:B------:R-:W-:-:S05]  /*12260*/  SHF.R.U32.HI R3, RZ, R6, R3 ;  /* 0x00000006ff037219 */ /* 0x000fca0000011603 */
[----:B------:R-:W2:Y:S01]  /*12270*/  LDC R21, c[0x0][0x8f0] ;  /* 0x00023c00ff157b82 */ /* 0x000ea20000000800 */
[-CC-:B----4-:R-:W-:Y:S02]  /*12280*/  SHF.R.U64 R11, R8, R24.reuse, R3.reuse ;  /* 0x00000018080b7219 */ /* 0x190fe40000001203 */
[-C--:B------:R-:W-:Y:S02]  /*12290*/  SHF.L.U32 R5, R5, R24.reuse, RZ ;  /* 0x0000001805057219 */ /* 0x080fe400000006ff */
[-C--:B------:R-:W-:Y:S01]  /*122a0*/  SHF.R.U32.HI R3, RZ, R24.reuse, R3 ;  /* 0x00000018ff037219 */ /* 0x080fe20000011603 */
[----:B------:R-:W-:Y:S01]  /*122b0*/  IMAD.MOV.U32 R2, RZ, RZ, R11 ;  /* 0x000000ffff027224 */ /* 0x000fe200078e000b */
[----:B------:R-:W-:Y:S01]  /*122c0*/  SHF.L.U32 R24, R7, R24, RZ ;  /* 0x0000001807187219 */ /* 0x000fe200000006ff */
[----:B------:R-:W4:Y:S01]  /*122d0*/  LDC R23, c[0x0][0x8e0] ;  /* 0x00023800ff177b82 */ /* 0x000f220000000800 */
[----:B------:R-:W-:-:S07]  /*122e0*/  LOP3.LUT R19, RZ, R5, RZ, 0x33, !PT ;  /* 0x00000005ff137212 */ /* 0x000fce00078e33ff */
[----:B------:R-:W1:Y:S01]  /*122f0*/  LDC R25, c[0x0][0x8b8] ;  /* 0x00022e00ff197b82 */ /* 0x000e620000000800 */
[----:B------:R-:W-:Y:S05]  /*12300*/  @!P0 BRA `(.L_x_209) ;  /* 0x0000000000288947 */ /* 0x000fea0003800000 */
[----:B-1----:R-:W1:Y:S02]  /*12310*/  LDC R0, c[0x0][0x8f4] ;  /* 0x00023d00ff007b82 */ /* 0x002e640000000800 */
[----:B-1----:R-:W-:-:S04]  /*12320*/  IADD3 R7, P0, R11, R0, RZ ;  /* 0x000000000b077210 */ /* 0x002fc80007f1e0ff */
[----:B------:R-:W-:-:S05]  /*12330*/  IADD3.X R9, RZ, R3, RZ, P0, !PT ;  /* 0x00000003ff097210 */ /* 0x000fca00007fe4ff */
[----:B------:R-:W-:-:S04]  /*12340*/  IMAD.WIDE.U32 R2, R9, R12, RZ ;  /* 0x0000000c09027225 */ /* 0x000fc800078e00ff */
[----:B------:R-:W-:-:S04]  /*12350*/  IMAD.WIDE.U32 R4, P0, R7, R13, R2 ;  /* 0x0000000d07047225 */ /* 0x000fc80007800002 */
[----:B------:R-:W-:Y:S01]  /*12360*/  IMAD.WIDE.U32 R2, R7, R12, RZ ;  /* 0x0000000c07027225 */ /* 0x000fe200078e00ff */
[----:B------:R-:W-:-:S03]  /*12370*/  IADD3.X R7, RZ, RZ, RZ, P0, !PT ;  /* 0x000000ffff077210 */ /* 0x000fc600007fe4ff */
[----:B------:R-:W-:Y:S01]  /*12380*/  IMAD.MOV.U32 R6, RZ, RZ, R5 ;  /* 0x000000ffff067224 */ /* 0x000fe200078e0005 */
[----:B------:R-:W-:-:S05]  /*12390*/  IADD3 RZ, P0, R3, R4, RZ ;  /* 0x0000000403ff7210 */ /* 0x000fca0007f1e0ff */
[----:B------:R-:W-:-:S08]  /*123a0*/  IMAD.WIDE.U32.X R2, R9, R13, R6, P0 ;  /* 0x0000000d09027225 */ /* 0x000fd000000e0406 */
.L_x_209:
[----:B------:R-:W5:Y:S01]  /*123b0*/  LDC R4, c[0x0][0x904] ;  /* 0x00024100ff047b82 */ /* 0x000f620000000800 */
[----:B-12---:R-:W-:Y:S02]  /*123c0*/  SHF.R.U64 R0, R2, R21, R3 ;  /* 0x0000001502007219 */ /* 0x006fe40000001203 */
[----:B------:R-:W-:Y:S02]  /*123d0*/  LOP3.LUT R19, R8, R19, RZ, 0xc0, !PT ;  /* 0x0000001308137212 */ /* 0x000fe400078ec0ff */
[----:B------:R-:W-:Y:S01]  /*123e0*/  IADD3 R14, -R14, RZ, RZ ;  /* 0x000000ff0e0e7210 */ /* 0x000fe20007ffe1ff */
[----:B------:R-:W-:Y:S01]  /*123f0*/  IMAD.MOV R2, RZ, RZ, -R0 ;  /* 0x000000ffff027224 */ /* 0x000fe200078e0a00 */
[----:B------:R-:W-:Y:S01]  /*12400*/  IADD3 R3, R16, -0x1, RZ ;  /* 0xffffffff10037810 */ /* 0x000fe20007ffe0ff */
[----:B------:R-:W-:Y:S01]  /*12410*/  IMAD R19, R24, R0, R19 ;  /* 0x0000000018137224 */ /* 0x000fe200078e0213 */
[----:B------:R-:W-:Y:S01]  /*12420*/  R2UR UR47, R26 ;  /* 0x000000001a2f72ca */ /* 0x000fe200000e0000 */
[----:B----4-:R-:W-:Y:S01]  /*12430*/  IMAD R0, R2, R23, R11 ;  /* 0x0000001702007224 */ /* 0x010fe200078e020b */
[----:B------:R-:W-:-:S05]  /*12440*/  LOP3.LUT R3, R10, R3, RZ, 0xc0, !PT ;  /* 0x000000030a037212 */ /* 0x000fca00078ec0ff */
[----:B------:R-:W-:Y:S01]  /*12450*/  IMAD R0, R0, R16, R3 ;  /* 0x0000001000007224 */ /* 0x000fe200078e0203 */
[----:B-----5:R-:W-:-:S13]  /*12460*/  ISETP.NE.AND P0, PT, R4, 0x1, PT ;  /* 0x000000010400780c */ /* 0x020fda0003f05270 */
[----:B---3--:R-:W-:-:S04]  /*12470*/  @P0 IMAD R22, R15, R14, R20 ;  /* 0x0000000e0f160224 */ /* 0x008fc800078e0214 */
[----:B------:R-:W-:-:S05]  /*12480*/  IMAD R19, R19, R25, R22 ;  /* 0x0000001913137224 */ /* 0x000fca00078e0216 */
[----:B------:R-:W-:Y:S02]  /*12490*/  SEL R2, R0, R19, !P0 ;  /* 0x0000001300027207 */ /* 0x000fe40004000000 */
[----:B------:R-:W-:Y:S02]  /*124a0*/  SEL R19, R19, R0, !P0 ;  /* 0x0000000013137207 */ /* 0x000fe40004000000 */
[----:B------:R-:W-:Y:S02]  /*124b0*/  R2UR UR43, R2 ;  /* 0x00000000022b72ca */ /* 0x000fe400000e0000 */
[----:B------:R-:W-:-:S04]  /*124c0*/  MOV R2, 0x1 ;  /* 0x0000000100027802 */ /* 0x000fc80000000f00 */
[----:B------:R-:W-:-:S09]  /*124d0*/  PRMT R0, R2, 0x7610, R0 ;  /* 0x0000761002007816 */ /* 0x000fd20000000000 */
.L_x_207:
[----:B------:R-:W-:Y:S01]  /*124e0*/  LOP3.LUT P0, RZ, R0, 0xff, RZ, 0xc0, !PT ;  /* 0x000000ff00ff7812 */ /* 0x000fe2000780c0ff */
[----:B------:R-:W-:Y:S01]  /*124f0*/  UIMAD.WIDE.U32 UR4, UR42, -0x55555555, URZ ;  /* 0xaaaaaaab2a0478a5 */ /* 0x000fe2000f8e003f */
[----:B------:R-:W-:Y:S01]  /*12500*/  MOV R16, R155 ;  /* 0x0000009b00107202 */ /* 0x000fe20000000f00 */
[----:B------:R-:W-:Y:S02]  /*12510*/  UIADD3 UR40, UR40, 0x10, URZ ;  /* 0x0000001028287890 */ /* 0x000fe4000fffe03f */
[----:B------:R-:W-:-:S04]  /*12520*/  USHF.R.U32.HI UR4, URZ, 0x1, UR5 ;  /* 0x000000013f047899 */ /* 0x000fc80008011605 */
[----:B------:R-:W-:-:S04]  /*12530*/  UIMAD UR42, UR4, -0x3, UR42 ;  /* 0xfffffffd042a78a4 */ /* 0x000fc8000f8e022a */
[----:B------:R-:W-:Y:S08]  /*12540*/  @P0 BRA `(.L_x_210) ;  /* 0xfffffef000240947 */ /* 0x000ff0000383ffff */
[----:B------:R-:W-:-:S13]  /*12550*/  PLOP3.LUT P0, PT, PT, PT, PT, 0x8, 0x0 ;  /* 0x000000000000781c */ /* 0x000fda0003f0e170 */
.L_x_18:
[----:B------:R-:W-:Y:S05]  /*12560*/  @P0 BRA `(.L_x_10) ;  /* 0x0000003c00600947 */ /* 0x000fea0003800000 */
[----:B------:R-:W-:Y:S01]  /*12570*/  ULDC.64 UR6, c[0x0][0x588] ;  /* 0x0001620000067ab9 */ /* 0x000fe20000000a00 */
[----:B------:R-:W-:Y:S01]  /*12580*/  ISETP.NE.U32.AND P1, PT, R159, RZ, PT ;  /* 0x000000ff9f00720c */ /* 0x000fe20003f25070 */
[----:B------:R-:W-:-:S04]  /*12590*/  DEPBAR.LE SB0, 0x0 ;  /* 0x000080000000791a */ /* 0x000fc80000000000 */
[----:B------:R-:W-:Y:S01]  /*125a0*/  ISETP.NE.U32.AND P0, PT, RZ, UR6, PT ;  /* 0x00000006ff007c0c */ /* 0x000fe2000bf05070 */
[----:B------:R-:W-:Y:S01]  /*125b0*/  BSSY B0, `(.L_x_211) ;  /* 0x0000015000007945 */ /* 0x000fe20003800000 */
[----:B------:R-:W-:Y:S02]  /*125c0*/  ISETP.NE.AND.EX P1, PT, R163, RZ, PT, P1 ;  /* 0x000000ffa300720c */ /* 0x000fe40003f25310 */
[----:B------:R-:W-:-:S13]  /*125d0*/  ISETP.NE.AND.EX P0, PT, RZ, UR7, PT, P0 ;  /* 0x00000007ff007c0c */ /* 0x000fda000bf05300 */
[----:B------:R-:W-:Y:S05]  /*125e0*/  @P0 BRA P1, `(.L_x_212) ;  /* 0x0000000000440947 */ /* 0x000fea0000800000 */
[----:B------:R-:W-:-:S04]  /*125f0*/  ISETP.NE.U32.AND P0, PT, R159, RZ, PT ;  /* 0x000000ff9f00720c */ /* 0x000fc80003f05070 */
[----:B------:R-:W-:-:S13]  /*12600*/  ISETP.NE.AND.EX P0, PT, R163, RZ, PT, P0 ;  /* 0x000000ffa300720c */ /* 0x000fda0003f05300 */
[----:B------:R-:W-:Y:S05]  /*12610*/  @!P0 BRA `(.L_x_213) ;  /* 0x00000000002c8947 */ /* 0x000fea0003800000 */
[----:B------:R-:W-:-:S13]  /*12620*/  LOP3.LUT P0, RZ, R160, 0xff, RZ, 0xc0, !PT ;  /* 0x000000ffa0ff7812 */ /* 0x000fda000780c0ff */
[----:B------:R-:W-:Y:S05]  /*12630*/  @!P0 BRA `(.L_x_214) ;  /* 0x0000000000108947 */ /* 0x000fea0003800000 */
[----:B-----5:R-:W-:-:S13]  /*12640*/  FSETP.NEU.AND P0, PT, R152, RZ, PT ;  /* 0x000000ff9800720b */ /* 0x020fda0003f0d000 */
[----:B------:R-:W-:Y:S05]  /*12650*/  @!P0 BREAK B0 ;  /* 0x0000000000008942 */ /* 0x000fea0003800000 */
[----:B------:R-:W-:Y:S05]  /*12660*/  @P0 BRA `(.L_x_212) ;  /* 0x0000000000240947 */ /* 0x000fea0003800000 */
[----:B------:R-:W-:Y:S05]  /*12670*/  BRA `(.L_x_10) ;  /* 0x0000003c001c7947 */ /* 0x000fea0003800000 */
.L_x_214:
[----:B------:R-:W-:-:S04]  /*12680*/  ISETP.NE.U32.AND P0, PT, RZ, UR6, PT ;  /* 0x00000006ff007c0c */ /* 0x000fc8000bf05070 */
[----:B------:R-:W-:-:S13]  /*12690*/  ISETP.NE.AND.EX P0, PT, RZ, UR7, PT, P0 ;  /* 0x00000007ff007c0c */ /* 0x000fda000bf05300 */
[----:B------:R-:W-:Y:S05]  /*126a0*/  @!P0 BREAK B0 ;  /* 0x0000000000008942 */ /* 0x000fea0003800000 */
[----:B------:R-:W-:Y:S05]  /*126b0*/  @P0 BRA `(.L_x_212) ;  /* 0x0000000000100947 */ /* 0x000fea0003800000 */
[----:B------:R-:W-:Y:S05]  /*126c0*/  BRA `(.L_x_10) ;  /* 0x0000003c00087947 */ /* 0x000fea0003800000 */
.L_x_213:
[----:B-----5:R-:W-:-:S13]  /*126d0*/  FSETP.NEU.AND P0, PT, R152, RZ, PT ;  /* 0x000000ff9800720b */ /* 0x020fda0003f0d000 */
[----:B------:R-:W-:Y:S05]  /*126e0*/  @!P0 BREAK B0 ;  /* 0x0000000000008942 */ /* 0x000fea0003800000 */
[----:B------:R-:W-:Y:S05]  /*126f0*/  @!P0 BRA `(.L_x_10) ;  /* 0x0000003800fc8947 */ /* 0x000fea0003800000 */
.L_x_212:
[----:B------:R-:W-:Y:S05]  /*12700*/  BSYNC B0 ;  /* 0x0000000000007941 */ /* 0x000fea0003800000 */
.L_x_211:
[----:B------:R-:W-:-:S04]  /*12710*/  ULOP3.LUT UR4, UR60, 0x1, URZ, 0xfc, !UPT ;  /* 0x000000013c047892 */ /* 0x000fc8000f8efc3f */
[----:B------:R-:W-:-:S06]  /*12720*/  UISETP.NE.AND UP0, UPT, UR4, 0x3, UPT ;  /* 0x000000030400788c */ /* 0x000fcc000bf05270 */
[----:B------:R-:W-:-:S13]  /*12730*/  PLOP3.LUT P0, PT, PT, PT, UP0, 0x80, 0x0 ;  /* 0x000000000000781c */ /* 0x000fda0003f0f008 */
[----:B------:R-:W-:Y:S05]  /*12740*/  @!P0 BRA `(.L_x_215) ;  /* 0x0000000000048947 */ /* 0x000fea0003800000 */
[----:B------:R-:W-:Y:S01]  /*12750*/  BPT.TRAP 0x1 ;  /* 0x000000040000795c */ /* 0x000fe20000300000 */
.L_x_215:
[----:B------:R-:W3:Y:S01]  /*12760*/  S2UR UR5, SR_CgaCtaId ;  /* 0x00000000000579c3 */ /* 0x000ee20000008800 */
[----:B------:R-:W-:Y:S02]  /*12770*/  UMOV UR4, 0x400 ;  /* 0x0000040000047882 */ /* 0x000fe40000000000 */
[----:B---3--:R-:W-:-:S04]  /*12780*/  ULEA UR4, UR5, UR4, 0x18 ;  /* 0x0000000405047291 */ /* 0x008fc8000f8ec03f */
[----:B------:R-:W-:-:S04]  /*12790*/  ULEA UR4, UR36, UR4, 0x3 ;  /* 0x0000000424047291 */ /* 0x000fc8000f8e183f */
[----:B------:R-:W-:-:S04]  /*127a0*/  UIADD3 UR4, UR4, 0x50, URZ ;  /* 0x0000005004047890 */ /* 0x000fc8000fffe03f */
[----:B------:R-:W-:-:S09]  /*127b0*/  UPRMT UR4, UR5, 0x654, UR4 ;  /* 0x0000065405047896 */ /* 0x000fd20008000004 */
[----:B------:R-:W-:Y:S01]  /*127c0*/  SYNCS.ARRIVE.TRANS64.RED.A1T0 RZ, [UR4], RZ ;  /* 0x000000ffffff79a7 */ /* 0x000fe20008100404 */
[----:B------:R-:W-:Y:S05]  /*127d0*/  BRA `(.L_x_10) ;  /* 0x0000003800c47947 */ /* 0x000fea0003800000 */
.L_x_9:
[----:B------:R-:W2:Y:S01]  /*127e0*/  LDL R17, [R1+0x200] ;  /* 0x0002000001117983 */ /* 0x000ea20000100800 */
[----:B------:R-:W-:-:S03]  /*127f0*/  ULDC.64 UR4, c[0x0][0x8f8] ;  /* 0x00023e0000047ab9 */ /* 0x000fc60000000a00 */
[----:B------:R-:W3:Y:S01]  /*12800*/  LDL R18, [R1+0x204] ;  /* 0x0002040001127983 */ /* 0x000ee20000100800 */
[----:B------:R-:W-:Y:S01]  /*12810*/  PRMT R6, RZ, 0x7610, R6 ;  /* 0x00007610ff067816 */ /* 0x000fe20000000006 */
[----:B------:R-:W-:Y:S01]  /*12820*/  IMAD.MOV.U32 R2, RZ, RZ, -0x1 ;  /* 0xffffffffff027424 */ /* 0x000fe200078e00ff */
[----:B------:R-:W-:Y:S02]  /*12830*/  MOV R3, 0xffffffff ;  /* 0xffffffff00037802 */ /* 0x000fe40000000f00 */
[----:B------:R-:W-:Y:S02]  /*12840*/  MOV R9, 0xffffffff ;  /* 0xffffffff00097802 */ /* 0x000fe40000000f00 */
[----:B--2---:R-:W-:-:S04]  /*12850*/  ISETP.GE.U32.AND P0, PT, R17, UR4, PT ;  /* 0x0000000411007c0c */ /* 0x004fc8000bf06070 */
[----:B---3--:R-:W-:-:S13]  /*12860*/  ISETP.GE.U32.AND.EX P0, PT, R18, UR5, PT, P0 ;  /* 0x0000000512007c0c */ /* 0x008fda000bf06100 */
        /* <DEDUP_REMOVED lines=19> */
.L_x_217:
[--C-:B------:R-:W-:Y:S01]  /*129a0*/  SHF.R.U64 R10, R8, R12, R9.reuse ;  /* 0x0000000c080a7219 */ /* 0x100fe20000001209 */
[----:B------:R-:W1:Y:S01]  /*129b0*/  LDC R16, c[0x0][0x8c0] ;  /* 0x00023000ff107b82 */ /* 0x000e620000000800 */
[----:B------:R-:W-:Y:S01]  /*129c0*/  I2FP.F32.U32 R6, R4 ;  /* 0x0000000400067245 */ /* 0x000fe20000201000 */
[----:B------:R-:W-:Y:S01]  /*129d0*/  ULDC UR4, c[0x0][0x150] ;  /* 0x0000540000047ab9 */ /* 0x000fe20000000800 */
[----:B------:R-:W-:Y:S02]  /*129e0*/  MOV R3, R18 ;  /* 0x0000001200037202 */ /* 0x000fe40000000f00 */
[----:B------:R-:W-:Y:S01]  /*129f0*/  SHF.R.U32.HI R2, RZ, R12, R9 ;  /* 0x0000000cff027219 */ /* 0x000fe20000011609 */
[----:B------:R-:W-:Y:S01]  /*12a00*/  FMUL R9, R6, UR4 ;  /* 0x0000000406097c20 */ /* 0x000fe20008400000 */
[----:B------:R-:W-:Y:S01]  /*12a10*/  IADD3 R5, P0, RZ, -R10, RZ ;  /* 0x8000000aff057210 */ /* 0x000fe20007f1e0ff */
[----:B------:R-:W2:Y:S01]  /*12a20*/  LDC.64 R18, c[0x0][0x8e8] ;  /* 0x00023a00ff127b82 */ /* 0x000ea20000000a00 */
[----:B------:R-:W-:-:S02]  /*12a30*/  ULDC UR4, c[0x0][0x154] ;  /* 0x0000550000047ab9 */ /* 0x000fc40000000800 */
[----:B------:R-:W-:Y:S01]  /*12a40*/  IADD3.X R7, RZ, ~R2, RZ, P0, !PT ;  /* 0x80000002ff077210 */ /* 0x000fe200007fe4ff */
[----:B------:R-:W-:Y:S01]  /*12a50*/  IMAD.MOV.U32 R2, RZ, RZ, R17 ;  /* 0x000000ffff027224 */ /* 0x000fe200078e0011 */
[----:B------:R-:W3:Y:S03]  /*12a60*/  F2I.U32.TRUNC.NTZ R9, R9 ;  /* 0x0000000900097305 */ /* 0x000ee6000020f000 */
[----:B------:R-:W4:Y:S01]  /*12a70*/  LDC R11, c[0x0][0x144] ;  /* 0x00005100ff0b7b82 */ /* 0x000f220000000800 */
[-C--:B------:R-:W-:Y:S02]  /*12a80*/  IMAD R6, R7, R14.reuse, RZ ;  /* 0x0000000e07067224 */ /* 0x080fe400078e02ff */
[----:B------:R-:W-:-:S04]  /*12a90*/  IMAD.WIDE.U32 R2, R5, R14, R2 ;  /* 0x0000000e05027225 */ /* 0x000fc800078e0002 */
[----:B------:R-:W-:Y:S01]  /*12aa0*/  IMAD R5, R5, R15, R6 ;  /* 0x0000000f05057224 */ /* 0x000fe200078e0206 */
[----:B------:R-:W5:Y:S01]  /*12ab0*/  LDC R12, c[0x0][0x8b0] ;  /* 0x00022c00ff0c7b82 */ /* 0x000f620000000800 */
[----:B------:R-:W-:-:S03]  /*12ac0*/  MOV R6, 0xffffffff ;  /* 0xffffffff00067802 */ /* 0x000fc60000000f00 */
[----:B------:R-:W-:Y:S02]  /*12ad0*/  IADD3 R3, R3, R5, RZ ;  /* 0x0000000503037210 */ /* 0x000fe40007ffe0ff */
[----:B------:R-:W-:Y:S02]  /*12ae0*/  I2FP.F32.U32 R5, R0 ;  /* 0x0000000000057245 */ /* 0x000fe40000201000 */
[----:B------:R-:W5:Y:S01]  /*12af0*/  LDC R7, c[0x0][0x900] ;  /* 0x00024000ff077b82 */ /* 0x000f620000000800 */
[-C--:B-1----:R-:W-:Y:S01]  /*12b00*/  SHF.R.U64 R8, R2, R16.reuse, R3 ;  /* 0x0000001002087219 */ /* 0x082fe20000001203 */
[----:B---3--:R-:W-:Y:S01]  /*12b10*/  IMAD.MOV R2, RZ, RZ, -R9 ;  /* 0x000000ffff027224 */ /* 0x008fe200078e0a09 */
[----:B--2---:R-:W-:Y:S01]  /*12b20*/  ISETP.NE.U32.AND P0, PT, R18, RZ, PT ;  /* 0x000000ff1200720c */ /* 0x004fe20003f05070 */
[----:B------:R-:W-:Y:S01]  /*12b30*/  FMUL R5, R5, UR4 ;  /* 0x0000000405057c20 */ /* 0x000fe20008400000 */
[----:B------:R-:W-:Y:S02]  /*12b40*/  SHF.R.U32.HI R3, RZ, R16, R3 ;  /* 0x00000010ff037219 */ /* 0x000fe40000011603 */
[----:B------:R-:W-:Y:S01]  /*12b50*/  ISETP.NE.AND.EX P0, PT, R19, RZ, PT, P0 ;  /* 0x000000ff1300720c */ /* 0x000fe20003f05300 */
[----:B------:R-:W1:Y:S01]  /*12b60*/  LDC R15, c[0x0][0x148] ;  /* 0x00005200ff0f7b82 */ /* 0x000e620000000800 */
[----:B----4-:R-:W-:Y:S01]  /*12b70*/  IMAD R17, R11, R2, R4 ;  /* 0x000000020b117224 */ /* 0x010fe200078e0204 */
[----:B------:R-:W-:-:S06]  /*12b80*/  MOV R4, 0x1 ;  /* 0x0000000100047802 */ /* 0x000fcc0000000f00 */
[----:B------:R-:W2:Y:S01]  /*12b90*/  LDC R14, c[0x0][0x8a8] ;  /* 0x00022a00ff0e7b82 */ /* 0x000ea20000000800 */
[-CC-:B-----5:R-:W-:Y:S02]  /*12ba0*/  SHF.R.U64 R11, R8, R12.reuse, R3.reuse ;  /* 0x0000000c080b7219 */ /* 0x1a0fe40000001203 */
[----:B------:R-:W-:Y:S02]  /*12bb0*/  SHF.R.U32.HI R2, RZ, R12, R3 ;  /* 0x0000000cff027219 */ /* 0x000fe40000011603 */
[----:B------:R3:W4:Y:S03]  /*12bc0*/  F2I.U32.TRUNC.NTZ R12, R5 ;  /* 0x00000005000c7305 */ /* 0x000726000020f000 */
[----:B------:R-:W1:Y:S01]  /*12bd0*/  LDC R20, c[0x0][0x8f0] ;  /* 0x00023c00ff147b82 */ /* 0x000e620000000800 */
[-C--:B------:R-:W-:Y:S02]  /*12be0*/  SHF.R.U64 R13, R11, R7.reuse, R2 ;  /* 0x000000070b0d7219 */ /* 0x080fe40000001202 */
[----:B------:R-:W-:-:S02]  /*12bf0*/  SHF.L.U32 R6, R6, R7, RZ ;  /* 0x0000000706067219 */ /* 0x000fc400000006ff */
[-C--:B------:R-:W-:Y:S01]  /*12c00*/  SHF.R.U32.HI R3, RZ, R7.reuse, R2 ;  /* 0x00000007ff037219 */ /* 0x080fe20000011602 */
[----:B------:R-:W-:Y:S01]  /*12c10*/  IMAD.MOV.U32 R2, RZ, RZ, R13 ;  /* 0x000000ffff027224 */ /* 0x000fe200078e000d */
[----:B------:R-:W-:Y:S01]  /*12c20*/  SHF.L.U32 R16, R4, R7, RZ ;  /* 0x0000000704107219 */ /* 0x000fe200000006ff */
[----:B------:R-:W1:Y:S01]  /*12c30*/  LDC R21, c[0x0][0x8e0] ;  /* 0x00023800ff157b82 */ /* 0x000e620000000800 */
[----:B------:R-:W-:-:S07]  /*12c40*/  LOP3.LUT R22, RZ, R6, RZ, 0x33, !PT ;  /* 0x00000006ff167212 */ /* 0x000fce00078e33ff */
[----:B------:R-:W1:Y:S01]  /*12c50*/  LDC R23, c[0x0][0x8b8] ;  /* 0x00022e00ff177b82 */ /* 0x000e620000000800 */
[----:B---34-:R-:W-:Y:S05]  /*12c60*/  @!P0 BRA `(.L_x_218) ;  /* 0x0000000000288947 */ /* 0x018fea0003800000 */
[----:B------:R-:W3:Y:S02]  /*12c70*/  LDC R2, c[0x0][0x8f4] ;  /* 0x00023d00ff027b82 */ /* 0x000ee40000000800 */
[----:B---3--:R-:W-:-:S04]  /*12c80*/  IADD3 R7, P0, R13, R2, RZ ;  /* 0x000000020d077210 */ /* 0x008fc80007f1e0ff */
        /* <DEDUP_REMOVED lines=8> */
.L_x_218:
[----:B------:R-:W3:Y:S01]  /*12d10*/  LDC R4, c[0x0][0x904] ;  /* 0x00024100ff047b82 */ /* 0x000ee20000000800 */
[----:B-1----:R-:W-:Y:S02]  /*12d20*/  SHF.R.U64 R3, R2, R20, R3 ;  /* 0x0000001402037219 */ /* 0x002fe40000001203 */
[----:B------:R-:W-:Y:S02]  /*12d30*/  IADD3 R12, -R12, RZ, RZ ;  /* 0x000000ff0c0c7210 */ /* 0x000fe40007ffe1ff */
[----:B------:R-:W-:Y:S02]  /*12d40*/  LOP3.LUT R2, R11, R22, RZ, 0xc0, !PT ;  /* 0x000000160b027212 */ /* 0x000fe400078ec0ff */
[----:B--2---:R-:W-:Y:S02]  /*12d50*/  IADD3 R5, R14, -0x1, RZ ;  /* 0xffffffff0e057810 */ /* 0x004fe40007ffe0ff */
[----:B------:R-:W-:Y:S01]  /*12d60*/  MOV R6, 0x1 ;  /* 0x0000000100067802 */ /* 0x000fe20000000f00 */
[----:B------:R-:W-:Y:S01]  /*12d70*/  IMAD R2, R16, R3, R2 ;  /* 0x0000000310027224 */ /* 0x000fe200078e0202 */
[----:B------:R-:W-:-:S02]  /*12d80*/  LOP3.LUT R5, R8, R5, RZ, 0xc0, !PT ;  /* 0x0000000508057212 */ /* 0x000fc400078ec0ff */
[----:B------:R-:W-:Y:S02]  /*12d90*/  MOV R9, R10 ;  /* 0x0000000a00097202 */ /* 0x000fe40000000f00 */
[----:B---3--:R-:W-:Y:S01]  /*12da0*/  ISETP.NE.AND P0, PT, R4, 0x1, PT ;  /* 0x000000010400780c */ /* 0x008fe20003f05270 */
[----:B------:R-:W-:-:S12]  /*12db0*/  IMAD.MOV R4, RZ, RZ, -R3 ;  /* 0x000000ffff047224 */ /* 0x000fd800078e0a03 */
[----:B------:R-:W-:Y:S02]  /*12dc0*/  @P0 IMAD R17, R15, R12, R0 ;  /* 0x0000000c0f110224 */ /* 0x000fe400078e0200 */
[----:B------:R-:W-:Y:S02]  /*12dd0*/  IMAD R0, R4, R21, R13 ;  /* 0x0000001504007224 */ /* 0x000fe400078e020d */
[----:B------:R-:W-:Y:S02]  /*12de0*/  IMAD R2, R2, R23, R17 ;  /* 0x0000001702027224 */ /* 0x000fe400078e0211 */
[----:B------:R-:W-:-:S05]  /*12df0*/  IMAD R5, R0, R14, R5 ;  /* 0x0000000e00057224 */ /* 0x000fca00078e0205 */
[----:B------:R-:W-:Y:S02]  /*12e00*/  SEL R3, R5, R2, !P0 ;  /* 0x0000000205037207 */ /* 0x000fe40004000000 */
[----:B------:R-:W-:-:S07]  /*12e10*/  SEL R2, R2, R5, !P0 ;  /* 0x0000000502027207 */ /* 0x000fce0004000000 */
.L_x_216:
[----:B------:R-:W-:-:S08]  /*12e20*/  NOP ;  /* 0x0000000000007918 */ /* 0x000fd00000000000 */
[----:B------:R-:W1:-:S00]  /*12e30*/  USETMAXREG.DEALLOC.CTAPOOL 0x18 ;  /* 0x00000018000079c8 */ /* 0x000e4000080e0500 */
[----:B------:R-:W-:-:S06]  /*12e40*/  UISETP.NE.AND UP0, UPT, UR57, 0x1, UPT ;  /* 0x000000013900788c */ /* 0x000fcc000bf05270 */
[----:B------:R-:W-:-:S13]  /*12e50*/  PLOP3.LUT P0, PT, PT, PT, UP0, 0x80, 0x0 ;  /* 0x000000000000781c */ /* 0x000fda0003f0f008 */
[----:B-1----:R-:W-:Y:S05]  /*12e60*/  @!P0 BRA `(.L_x_10) ;  /* 0x0000003400208947 */ /* 0x002fea0003800000 */
[----:B------:R-:W-:-:S06]  /*12e70*/  UISETP.NE.AND UP0, UPT, UR57, URZ, UPT ;  /* 0x0000003f3900728c */ /* 0x000fcc000bf05270 */
[----:B------:R-:W-:-:S13]  /*12e80*/  PLOP3.LUT P0, PT, PT, PT, UP0, 0x80, 0x0 ;  /* 0x000000000000781c */ /* 0x000fda0003f0f008 */
[----:B------:R-:W-:Y:S05]  /*12e90*/  @!P0 BRA `(.L_x_219) ;  /* 0x0000002400388947 */ /* 0x000fea0003800000 */
[----:B------:R-:W-:-:S04]  /*12ea0*/  UISETP.NE.AND UP0, UPT, UR61, URZ, UPT ;  /* 0x0000003f3d00728c */ /* 0x000fc8000bf05270 */
[----:B------:R-:W-:-:S06]  /*12eb0*/  UISETP.NE.OR UP0, UPT, UR57, 0x2, UP0 ;  /* 0x000000023900788c */ /* 0x000fcc0008705670 */
[----:B------:R-:W-:-:S13]  /*12ec0*/  PLOP3.LUT P0, PT, PT, PT, UP0, 0x80, 0x0 ;  /* 0x000000000000781c */ /* 0x000fda0003f0f008 */
[----:B------:R-:W-:Y:S05]  /*12ed0*/  @P0 BRA `(.L_x_10) ;  /* 0x0000003400040947 */ /* 0x000fea0003800000 */
[----:B------:R-:W-:-:S13]  /*12ee0*/  LOP3.LUT P2, RZ, R6, 0xff, RZ, 0xc0, !PT ;  /* 0x000000ff06ff7812 */ /* 0x000fda000784c0ff */
[----:B------:R-:W-:Y:S05]  /*12ef0*/  @!P2 BRA `(.L_x_220) ;  /* 0x000000000018a947 */ /* 0x000fea0003800000 */
[----:B------:R-:W-:Y:S01]  /*12f00*/  UMOV UR4, 0x400 ;  /* 0x0000040000047882 */ /* 0x000fe20000000000 */
[----:B------:R-:W-:Y:S01]  /*12f10*/  IMAD.MOV.U32 R0, RZ, RZ, RZ ;  /* 0x000000ffff007224 */ /* 0x000fe200078e00ff */
[----:B------:R-:W-:-:S04]  /*12f20*/  ULEA UR4, UR53, UR4, 0x18 ;  /* 0x0000000435047291 */ /* 0x000fc8000f8ec03f */
[----:B------:R-:W-:-:S05]  /*12f30*/  SHF.L.U32 R0, R0, 0x1f, RZ ;  /* 0x0000001f00007819 */ /* 0x000fca00000006ff */
[----:B------:R-:W1:Y:S02]  /*12f40*/  SYNCS.PHASECHK.TRANS64.TRYWAIT P0, [UR4+0x78], R0 ;  /* 0x00007800ff0075a7 */ /* 0x000e640008000144 */
[----:B-1----:R-:W-:Y:S05]  /*12f50*/  @!P0 BRA `(.L_x_221) ;  /* 0x00000038005c8947 */ /* 0x002fea0003800000 */
.L_x_220:
[----:B-1----:R-:W-:Y:S01]  /*12f60*/  PRMT R0, RZ, 0x7610, R0 ;  /* 0x00007610ff007816 */ /* 0x002fe20000000000 */
[----:B------:R-:W-:Y:S06]  /*12f70*/  @P1 BRA `(.L_x_222) ;  /* 0x0000000000301947 */ /* 0x000fec0003800000 */
[----:B------:R-:W-:Y:S02]  /*12f80*/  ULDC.64 UR4, c[0x0][0x588] ;  /* 0x0001620000047ab9 */ /* 0x000fe40000000a00 */
[----:B------:R-:W-:-:S04]  /*12f90*/  ISETP.NE.U32.AND P0, PT, RZ, UR4, PT ;  /* 0x00000004ff007c0c */ /* 0x000fc8000bf05070 */
[----:B------:R-:W-:-:S13]  /*12fa0*/  ISETP.NE.AND.EX P0, PT, RZ, UR5, PT, P0 ;  /* 0x00000005ff007c0c */ /* 0x000fda000bf05300 */
[----:B------:R-:W-:Y:S05]  /*12fb0*/  @!P0 BRA `(.L_x_223) ;  /* 0x0000000000188947 */ /* 0x000fea0003800000 */
[----:B------:R-:W-:Y:S02]  /*12fc0*/  ULDC.64 UR4, c[0x0][0x588] ;  /* 0x0001620000047ab9 */ /* 0x000fe40000000a00 */
[----:B------:R-:W-:Y:S02]  /*12fd0*/  MOV R6, UR4 ;  /* 0x0000000400067c02 */ /* 0x000fe40008000f00 */
[----:B------:R-:W-:-:S05]  /*12fe0*/  MOV R7, UR5 ;  /* 0x0000000500077c02 */ /* 0x000fca0008000f00 */
[----:B------:R2:W5:Y:S01]  /*12ff0*/  LDG.E R6, desc[UR58][R6.64] ;  /* 0x0000003a06067981 */ /* 0x000562000c1e1900 */
[----:B------:R-:W-:Y:S01]  /*13000*/  IMAD.MOV.U32 R0, RZ, RZ, 0x1 ;  /* 0x00000001ff007424 */ /* 0x000fe200078e00ff */
[----:B------:R-:W-:Y:S06]  /*13010*/  BRA `(.L_x_222) ;  /* 0x0000000000087947 */ /* 0x000fec0003800000 */
.L_x_223:
[----:B------:R-:W1:Y:S01]  /*13020*/  LDC R6, c[0x0][0x580] ;  /* 0x00016000ff067b82 */ /* 0x000e620000000800 */
[----:B------:R-:W-:-:S07]  /*13030*/  MOV R0, 0x1 ;  /* 0x0000000100007802 */ /* 0x000fce0000000f00 */
.L_x_222:
[----:B------:R-:W-:Y:S05]  /*13040*/  @!P2 BRA `(.L_x_224) ;  /* 0x000000200050a947 */ /* 0x000fea0003800000 */
[----:B------:R-:W3:Y:S01]  /*13050*/  LDC R16, c[0x0][0x900] ;  /* 0x00024000ff107b82 */ /* 0x000ee20000000800 */
[----:B------:R-:W-:Y:S01]  /*13060*/  MOV R5, 0xffffffff ;  /* 0xffffffff00057802 */ /* 0x000fe20000000f00 */
[----:B--2---:R-:W-:Y:S01]  /*13070*/  IMAD.MOV.U32 R7, RZ, RZ, 0x1 ;  /* 0x00000001ff077424 */ /* 0x004fe200078e00ff */
[----:B------:R-:W-:Y:S01]  /*13080*/  ULOP3.LUT UR21, UR60, 0x2, URZ, 0xfc, !UPT ;  /* 0x000000023c157892 */ /* 0x000fe2000f8efc3f */
[----:B------:R-:W-:Y:S01]  /*13090*/  ULDC.64 UR6, c[0x0][0x198] ;  /* 0x0000660000067ab9 */ /* 0x000fe20000000a00 */
[----:B------:R-:W-:Y:S01]  /*130a0*/  ULDC.64 UR38, c[0x0][0x588] ;  /* 0x0001620000267ab9 */ /* 0x000fe20000000a00 */
[----:B------:R-:W-:Y:S02]  /*130b0*/  ULDC.64 UR30, c[0x0][0x8f8] ;  /* 0x00023e00001e7ab9 */ /* 0x000fe40000000a00 */
[----:B------:R-:W2:Y:S01]  /*130c0*/  LDC R17, c[0x0][0x8a8] ;  /* 0x00022a00ff117b82 */ /* 0x000ea20000000800 */
[----:B------:R-:W-:Y:S01]  /*130d0*/  ULDC.64 UR22, c[0x0][0x590] ;  /* 0x0001640000167ab9 */ /* 0x000fe20000000a00 */
[----:B---3--:R-:W-:-:S02]  /*130e0*/  SHF.L.U32 R5, R5, R16, RZ ;  /* 0x0000001005057219 */ /* 0x008fc400000006ff */
[----:B------:R-:W-:Y:S02]  /*130f0*/  SHF.L.U32 R16, R7, R16, RZ ;  /* 0x0000001007107219 */ /* 0x000fe400000006ff */
[----:B------:R-:W-:Y:S02]  /*13100*/  LOP3.LUT R14, RZ, R5, RZ, 0x33, !PT ;  /* 0x00000005ff0e7212 */ /* 0x000fe400078e33ff */
[----:B--2---:R-:W-:-:S07]  /*13110*/  IADD3 R17, R17, -0x1, RZ ;  /* 0xffffffff11117810 */ /* 0x004fce0007ffe0ff */
.L_x_328:
[----:B------:R-:W-:Y:S02]  /*13120*/  ISETP.NE.U32.AND P0, PT, RZ, UR22, PT ;  /* 0x00000016ff007c0c */ /* 0x000fe4000bf05070 */
[----:B------:R-:W-:Y:S02]  /*13130*/  R2UR UR51, R2 ;  /* 0x00000000023372ca */ /* 0x000fe400000e0000 */
[----:B------:R-:W-:Y:S02]  /*13140*/  R2UR UR50, R3 ;  /* 0x00000000033272ca */ /* 0x000fe400000e0000 */
[----:B------:R-:W-:-:S09]  /*13150*/  ISETP.NE.AND.EX P0, PT, RZ, UR23, PT, P0 ;  /* 0x00000017ff007c0c */ /* 0x000fd2000bf05300 */
[----:B------:R-:W-:Y:S02]  /*13160*/  USHF.L.U32 UR51, UR51, 0x8, URZ ;  /* 0x0000000833337899 */ /* 0x000fe4000800063f */
[----:B------:R-:W-:Y:S02]  /*13170*/  USHF.L.U32 UR50, UR50, 0x8, URZ ;  /* 0x0000000832327899 */ /* 0x000fe4000800063f */
[----:B------:R-:W-:Y:S10]  /*13180*/  @!P0 BRA `(.L_x_225) ;  /* 0x00000000002c8947 */ /* 0x000ff40003800000 */
[----:B------:R-:W-:-:S04]  /*13190*/  ISETP.NE.U32.AND P1, PT, RZ, UR38, PT ;  /* 0x00000026ff007c0c */ /* 0x000fc8000bf25070 */
[----:B------:R-:W-:-:S13]  /*131a0*/  ISETP.NE.AND.EX P1, PT, RZ, UR39, PT, P1 ;  /* 0x00000027ff007c0c */ /* 0x000fda000bf25310 */
[----:B------:R-:W-:Y:S05]  /*131b0*/  @!P1 BRA `(.L_x_226) ;  /* 0x0000000000189947 */ /* 0x000fea0003800000 */
[----:B------:R-:W2:Y:S01]  /*131c0*/  LDC.64 R2, c[0x0][0x588] ;  /* 0x00016200ff027b82 */ /* 0x000ea20000000a00 */
[----:B------:R-:W-:-:S04]  /*131d0*/  IMAD R5, R9, UR22, RZ ;  /* 0x0000001609057c24 */ /* 0x000fc8000f8e02ff */
[----:B--2---:R-:W-:-:S05]  /*131e0*/  IMAD.WIDE R2, R5, 0x4, R2 ;  /* 0x0000000405027825 */ /* 0x004fca00078e0202 */
[----:B-1---5:R2:W5:Y:S01]  /*131f0*/  LDG.E R6, desc[UR58][R2.64] ;  /* 0x0000003a02067981 */ /* 0x022562000c1e1900 */
[----:B------:R-:W-:Y:S01]  /*13200*/  MOV R0, 0x1 ;  /* 0x0000000100007802 */ /* 0x000fe20000000f00 */
[----:B------:R-:W-:Y:S06]  /*13210*/  BRA `(.L_x_225) ;  /* 0x0000000000087947 */ /* 0x000fec0003800000 */
.L_x_226:
[----:B-1---5:R-:W3:Y:S01]  /*13220*/  LDC R6, c[0x0][0x580] ;  /* 0x00016000ff067b82 */ /* 0x022ee20000000800 */
[----:B------:R-:W-:-:S07]  /*13230*/  IMAD.MOV.U32 R0, RZ, RZ, 0x1 ;  /* 0x00000001ff007424 */ /* 0x000fce00078e00ff */
.L_x_225:
[----:B------:R-:W-:Y:S05]  /*13240*/  @!P0 BRA `(.L_x_227) ;  /* 0x00000000001c8947 */ /* 0x000fea0003800000 */
[----:B------:R-:W-:-:S13]  /*13250*/  LOP3.LUT P2, RZ, R0, 0xff, RZ, 0xc0, !PT ;  /* 0x000000ff00ff7812 */ /* 0x000fda000784c0ff */
[----:B--2---:R-:W2:Y:S02]  /*13260*/  @!P2 LDC.64 R2, c[0x0][0x588] ;  /* 0x00016200ff02ab82 */ /* 0x004ea40000000a00 */
[----:B--2---:R-:W-:-:S04]  /*13270*/  @!P2 ISETP.NE.U32.AND P0, PT, R2, RZ, PT ;  /* 0x000000ff0200a20c */ /* 0x004fc80003f05070 */
[----:B------:R-:W-:Y:S02]  /*13280*/  @!P2 ISETP.NE.AND.EX P1, PT, R3, RZ, PT, P0 ;  /* 0x000000ff0300a20c */ /* 0x000fe40003f25300 */
[----:B-1-3-5:R-:W-:Y:S02]  /*13290*/  @P2 FSETP.EQ.AND P0, PT, R6, RZ, PT ;  /* 0x000000ff0600220b */ /* 0x02afe40003f02000 */
[----:B------:R-:W-:Y:S01]  /*132a0*/  @!P2 PLOP3.LUT P0, PT, P1, PT, PT, 0x8, 0x0 ;  /* 0x000000000000a81c */ /* 0x000fe20000f0e170 */
[----:B------:R-:W-:-:S12]  /*132b0*/  BRA `(.L_x_228) ;  /* 0x0000000000047947 */ /* 0x000fd80003800000 */
.L_x_227:
[----:B-1-3-5:R-:W-:-:S13]  /*132c0*/  FSETP.EQ.AND P0, PT, R6, RZ, PT ;  /* 0x000000ff0600720b */ /* 0x02afda0003f02000 */
.L_x_228:
[----:B------:R-:W-:Y:S01]  /*132d0*/  UISETP.NE.AND UP0, UPT, UR21, 0x3, UPT ;  /* 0x000000031500788c */ /* 0x000fe2000bf05270 */
[----:B------:R-:W-:-:S04]  /*132e0*/  ELECT P1, URZ, PT ;  /* 0x00000000003f782f */ /* 0x000fc80003820000 */
[----:B------:R-:W-:Y:S02]  /*132f0*/  PLOP3.LUT P0, PT, P1, P0, PT, 0x20, 0x0 ;  /* 0x000000000000781c */ /* 0x000fe40000f00470 */
[----:B------:R-:W-:-:S13]  /*13300*/  PLOP3.LUT P1, PT, PT, PT, UP0, 0x80, 0x0 ;  /* 0x000000000000781c */ /* 0x000fda0003f2f008 */
[----:B------:R-:W-:Y:S05]  /*13310*/  @!P1 BRA `(.L_x_229) ;  /* 0x0000000000049947 */ /* 0x000fea0003800000 */
[----:B------:R-:W-:Y:S01]  /*13320*/  BPT.TRAP 0x1 ;  /* 0x000000040000795c */ /* 0x000fe20000300000 */
.L_x_229:
[----:B------:R-:W1:Y:S01]  /*13330*/  S2UR UR53, SR_CgaCtaId ;  /* 0x00000000003579c3 */ /* 0x000e620000008800 */
[----:B------:R-:W-:Y:S01]  /*13340*/  UMOV UR4, 0x400 ;  /* 0x0000040000047882 */ /* 0x000fe20000000000 */
[----:B--2---:R-:W-:-:S04]  /*13350*/  MOV R2, 0x1 ;  /* 0x0000000100027802 */ /* 0x004fc80000000f00 */
[----:B------:R-:W-:Y:S01]  /*13360*/  SHF.L.U32 R2, R2, 0x1f, RZ ;  /* 0x0000001f02027819 */ /* 0x000fe200000006ff */
[----:B-1----:R-:W-:-:S09]  /*13370*/  ULEA UR4, UR53, UR4, 0x18 ;  /* 0x0000000435047291 */ /* 0x002fd2000f8ec03f */
[----:B------:R-:W1:Y:S02]  /*13380*/  SYNCS.PHASECHK.TRANS64.TRYWAIT P2, [UR4+0x50], R2 ;  /* 0x00005002ff0075a7 */ /* 0x000e640008040144 */
[----:B-1----:R-:W-:Y:S05]  /*13390*/  @!P2 BRA `(.L_x_230) ;  /* 0x000000340064a947 */ /* 0x002fea0003800000 */
.L_x_371:
[----:B------:R-:W-:Y:S04]  /*133a0*/  BSSY B0, `(.L_x_231) ;  /* 0x000000e000007945 */ /* 0x000fe80003800000 */
[----:B------:R-:W-:Y:S05]  /*133b0*/  @!P0 BRA `(.L_x_232) ;  /* 0x0000000000308947 */ /* 0x000fea0003800000 */
[----:B------:R-:W-:Y:S01]  /*133c0*/  R2UR UR52, R9 ;  /* 0x00000000093472ca */ /* 0x000fe200000e0000 */
[----:B------:R-:W-:Y:S02]  /*133d0*/  UIADD3 UR8, UP0, UR6, 0x3f0, URZ ;  /* 0x000003f006087890 */ /* 0x000fe4000ff1e03f */
[----:B------:R-:W-:Y:S02]  /*133e0*/  UIADD3 UR48, UR4, 0x200, URZ ;  /* 0x0000020004307890 */ /* 0x000fe4000fffe03f */
[----:B------:R-:W-:Y:S02]  /*133f0*/  UIADD3 UR49, UR4, 0x30, URZ ;  /* 0x0000003004317890 */ /* 0x000fe4000fffe03f */
[----:B------:R-:W-:Y:S01]  /*13400*/  UIADD3.X UR9, URZ, UR7, URZ, UP0, !UPT ;  /* 0x000000073f097290 */ /* 0x000fe200087fe43f */
[----:B------:R-:W-:Y:S01]  /*13410*/  UMOV UR10, 0x0 ;  /* 0x00000000000a7882 */ /* 0x000fe20000000000 */
[----:B------:R-:W-:-:S07]  /*13420*/  UMOV UR11, 0x10000000 ;  /* 0x10000000000b7882 */ /* 0x000fce0000000000 */
[----:B------:R2:W-:Y:S02]  /*13430*/  UTMALDG.3D [UR48], [UR8], desc[UR10] ;  /* 0x00000a30080075b4 */ /* 0x0005e40008011000 */
[----:B--2---:R-:W-:Y:S05]  /*13440*/  @!P1 BRA `(.L_x_233) ;  /* 0x0000000000049947 */ /* 0x004fea0003800000 */
[----:B------:R-:W-:Y:S01]  /*13450*/  BPT.TRAP 0x1 ;  /* 0x000000040000795c */ /* 0x000fe20000300000 */
.L_x_233:
[----:B-1----:R-:W1:Y:S02]  /*13460*/  LDC R3, c[0x0][0x800] ;  /* 0x00020000ff037b82 */ /* 0x002e640000000800 */
[----:B-1----:R2:W-:Y:S02]  /*13470*/  SYNCS.ARRIVE.TRANS64.RED.A0TR RZ, [UR4+0x30], R3 ;  /* 0x00003003ffff79a7 */ /* 0x0025e40008300404 */
.L_x_232:
[----:B------:R-:W-:Y:S05]  /*13480*/  BSYNC B0 ;  /* 0x0000000000007941 */ /* 0x000fea0003800000 */
.L_x_231:
[----:B------:R-:W-:Y:S05]  /*13490*/  @!P1 BRA `(.L_x_234) ;  /* 0x0000000000049947 */ /* 0x000fea0003800000 */
[----:B------:R-:W-:Y:S01]  /*134a0*/  BPT.TRAP 0x1 ;  /* 0x000000040000795c */ /* 0x000fe20000300000 */
.L_x_234:
[----:B------:R-:W-:-:S04]  /*134b0*/  UIADD3 UR41, UR4, 0x30, URZ ;  /* 0x0000003004297890 */ /* 0x000fc8000fffe03f */
[----:B------:R-:W-:-:S09]  /*134c0*/  UPRMT UR14, UR53, 0x654, UR41 ;  /* 0x00000654350e7896 */ /* 0x000fd20008000029 */
[----:B------:R-:W-:Y:S01]  /*134d0*/  SYNCS.ARRIVE.TRANS64.RED.A1T0 RZ, [UR14], RZ ;  /* 0x000000ffffff79a7 */ /* 0x000fe2000810040e */
[----:B------:R-:W-:Y:S05]  /*134e0*/  @!P1 BRA `(.L_x_235) ;  /* 0x0000000000049947 */ /* 0x000fea0003800000 */
[----:B------:R-:W-:Y:S01]  /*134f0*/  BPT.TRAP 0x1 ;  /* 0x000000040000795c */ /* 0x000fe20000300000 */
.L_x_235:
[----:B------:R-:W3:Y:S02]  /*13500*/  SYNCS.PHASECHK.TRANS64.TRYWAIT P2, [UR4+0x58], R2 ;  /* 0x00005802ff0075a7 */ /* 0x000ee40008040144 */
[----:B---3--:R-:W-:Y:S05]  /*13510*/  @!P2 BRA `(.L_x_236) ;  /* 0x00000034001ca947 */ /* 0x008fea0003800000 */
.L_x_372:
[----:B------:R-:W-:Y:S04]  /*13520*/  BSSY B0, `(.L_x_237) ;  /* 0x0000010000007945 */ /* 0x000fe80003800000 */
[----:B------:R-:W-:Y:S05]  /*13530*/  @!P0 BRA `(.L_x_238) ;  /* 0x0000000000388947 */ /* 0x000fea0003800000 */
[----:B------:R-:W-:Y:S01]  /*13540*/  UIADD3 UR16, UP0, UR6, 0x3f0, URZ ;  /* 0x000003f006107890 */ /* 0x000fe2000ff1e03f */
[----:B------:R-:W-:Y:S01]  /*13550*/  R2UR UR12, R9 ;  /* 0x00000000090c72ca */ /* 0x000fe200000e0000 */
[----:B------:R-:W-:Y:S02]  /*13560*/  UIADD3 UR11, UR51, 0x80, URZ ;  /* 0x00000080330b7890 */ /* 0x000fe4000fffe03f */
[----:B------:R-:W-:Y:S02]  /*13570*/  UIADD3 UR8, UR4, 0x2200, URZ ;  /* 0x0000220004087890 */ /* 0x000fe4000fffe03f */
[----:B------:R-:W-:Y:S02]  /*13580*/  UIADD3 UR9, UR4, 0x38, URZ ;  /* 0x0000003804097890 */ /* 0x000fe4000fffe03f */
[----:B------:R-:W-:Y:S01]  /*13590*/  UIADD3.X UR17, URZ, UR7, URZ, UP0, !UPT ;  /* 0x000000073f117290 */ /* 0x000fe200087fe43f */
[----:B------:R-:W-:Y:S01]  /*135a0*/  UMOV UR18, 0x0 ;  /* 0x0000000000127882 */ /* 0x000fe20000000000 */
[----:B------:R-:W-:Y:S01]  /*135b0*/  UMOV UR19, 0x10000000 ;  /* 0x1000000000137882 */ /* 0x000fe20000000000 */
[----:B------:R-:W-:-:S06]  /*135c0*/  UMOV UR10, UR50 ;  /* 0x00000032000a7c82 */ /* 0x000fcc0008000000 */
[----:B------:R3:W-:Y:S02]  /*135d0*/  UTMALDG.3D [UR8], [UR16], desc[UR18] ;  /* 0x00001208100075b4 */ /* 0x0007e40008011000 */
[----:B---3--:R-:W-:Y:S05]  /*135e0*/  @!P1 BRA `(.L_x_239) ;  /* 0x0000000000049947 */ /* 0x008fea0003800000 */
[----:B------:R-:W-:Y:S01]  /*135f0*/  BPT.TRAP 0x1 ;  /* 0x000000040000795c */ /* 0x000fe20000300000 */
.L_x_239:
[----:B-12---:R-:W1:Y:S02]  /*13600*/  LDC R3, c[0x0][0x800] ;  /* 0x00020000ff037b82 */ /* 0x006e640000000800 */
[----:B-1----:R3:W-:Y:S02]  /*13610*/  SYNCS.ARRIVE.TRANS64.RED.A0TR RZ, [UR4+0x38], R3 ;  /* 0x00003803ffff79a7 */ /* 0x0027e40008300404 */
.L_x_238:
[----:B------:R-:W-:Y:S05]  /*13620*/  BSYNC B0 ;  /* 0x0000000000007941 */ /* 0x000fea0003800000 */
.L_x_237:
[----:B------:R-:W-:Y:S05]  /*13630*/  @!P1 BRA `(.L_x_240) ;  /* 0x0000000000049947 */ /* 0x000fea0003800000 */
[----:B------:R-:W-:Y:S01]  /*13640*/  BPT.TRAP 0x1 ;  /* 0x000000040000795c */ /* 0x000fe20000300000 */
.L_x_240:
[----:B------:R-:W-:Y:S02]  /*13650*/  UIADD3 UR33, UR4, 0x38, URZ ;  /* 0x0000003804217890 */ /* 0x000fe4000fffe03f */
[----:B------:R-:W-:Y:S02]  /*13660*/  UIADD3 UR10, UR50, 0x20, URZ ;  /* 0x00000020320a7890 */ /* 0x000fe4000fffe03f */
[----:B------:R-:W-:-:S09]  /*13670*/  UPRMT UR13, UR53, 0x654, UR33 ;  /* 0x00000654350d7896 */ /* 0x000fd20008000021 */
[----:B------:R-:W-:Y:S01]  /*13680*/  SYNCS.ARRIVE.TRANS64.RED.A1T0 RZ, [UR13], RZ ;  /* 0x000000ffffff79a7 */ /* 0x000fe2000810040d */
[----:B------:R-:W-:Y:S05]  /*13690*/  @!P1 BRA `(.L_x_241) ;  /* 0x0000000000049947 */ /* 0x000fea0003800000 */
[----:B------:R-:W-:Y:S01]  /*136a0*/  BPT.TRAP 0x1 ;  /* 0x000000040000795c */ /* 0x000fe20000300000 */
.L_x_241:
[----:B------:R-:W4:Y:S02]  /*136b0*/  SYNCS.PHASECHK.TRANS64.TRYWAIT P2, [UR4+0x60], R2 ;  /* 0x00006002ff0075a7 */ /* 0x000f240008040144 */
[----:B----4-:R-:W-:Y:S05]  /*136c0*/  @!P2 BRA `(.L_x_242) ;  /* 0x0000003000c8a947 */ /* 0x010fea0003800000 */
.L_x_373:
        /* <DEDUP_REMOVED lines=8> */
[----:B------:R-:W-:Y:S01]  /*13750*/  UMOV UR19, 0x10000000 ;  /* 0x1000000000137882 */ /* 0x000fe20000000000 */
[----:B------:R-:W-:-:S06]  /*13760*/  UMOV UR11, UR51 ;  /* 0x00000033000b7c82 */ /* 0x000fcc0008000000 */
[----:B------:R4:W-:Y:S02]  /*13770*/  UTMALDG.3D [UR8], [UR16], desc[UR18] ;  /* 0x00001208100075b4 */ /* 0x0009e40008011000 */
[----:B----4-:R-:W-:Y:S05]  /*13780*/  @!P1 BRA `(.L_x_245) ;  /* 0x0000000000049947 */ /* 0x010fea0003800000 */
[----:B------:R-:W-:Y:S01]  /*13790*/  BPT.TRAP 0x1 ;  /* 0x000000040000795c */ /* 0x000fe20000300000 */
.L_x_245:
[----:B-123--:R-:W1:Y:S02]  /*137a0*/  LDC R3, c[0x0][0x800] ;  /* 0x00020000ff037b82 */ /* 0x00ee640000000800 */
[----:B-1----:R4:W-:Y:S02]  /*137b0*/  SYNCS.ARRIVE.TRANS64.RED.A0TR RZ, [UR4+0x40], R3 ;  /* 0x00004003ffff79a7 */ /* 0x0029e40008300404 */
.L_x_244:
[----:B------:R-:W-:Y:S05]  /*137c0*/  BSYNC B0 ;  /* 0x0000000000007941 */ /* 0x000fea0003800000 */
.L_x_243:
[----:B------:R-:W-:Y:S05]  /*137d0*/  @!P1 BRA `(.L_x_246) ;  /* 0x0000000000049947 */ /* 0x000fea0003800000 */
[----:B------:R-:W-:Y:S01]  /*137e0*/  BPT.TRAP 0x1 ;  /* 0x000000040000795c */ /* 0x000fe20000300000 */
.L_x_246:
[----:B------:R-:W-:-:S04]  /*137f0*/  UIADD3 UR25, UR4, 0x40, URZ ;  /* 0x0000004004197890 */ /* 0x000fc8000fffe03f */
[----:B------:R-:W-:-:S09]  /*13800*/  UPRMT UR15, UR53, 0x654, UR25 ;  /* 0x00000654350f7896 */ /* 0x000fd20008000019 */
[----:B------:R-:W-:Y:S01]  /*13810*/  SYNCS.ARRIVE.TRANS64.RED.A1T0 RZ, [UR15], RZ ;  /* 0x000000ffffff79a7 */ /* 0x000fe2000810040f */
[----:B------:R-:W-:Y:S05]  /*13820*/  @!P1 BRA `(.L_x_247) ;  /* 0x0000000000049947 */ /* 0x000fea0003800000 */
[----:B------:R-:W-:Y:S01]  /*13830*/  BPT.TRAP 0x1 ;  /* 0x000000040000795c */ /* 0x000fe20000300000 */
.L_x_247:
[----:B------:R-:W5:Y:S02]  /*13840*/  SYNCS.PHASECHK.TRANS64.TRYWAIT P2, [UR4+0x68], R2 ;  /* 0x00006802ff0075a7 */ /* 0x000f640008040144 */
[----:B-----5:R-:W-:Y:S05]  /*13850*/  @!P2 BRA `(.L_x_248) ;  /* 0x00000030007ca947 */ /* 0x020fea0003800000 */
.L_x_374:
        /* <DEDUP_REMOVED lines=9> */
[----:B------:R-:W-:-:S07]  /*138f0*/  UMOV UR19, 0x10000000 ;  /* 0x1000000000137882 */ /* 0x000fce0000000000 */
[----:B------:R1:W-:Y:S02]  /*13900*/  UTMALDG.3D [UR8], [UR16], desc[UR18] ;  /* 0x00001208100075b4 */ /* 0x0003e40008011000 */
[----:B-1----:R-:W-:Y:S05]  /*13910*/  @!P1 BRA `(.L_x_251) ;  /* 0x0000000000049947 */ /* 0x002fea0003800000 */
[----:B------:R-:W-:Y:S01]  /*13920*/  BPT.TRAP 0x1 ;  /* 0x000000040000795c */ /* 0x000fe20000300000 */
.L_x_251:
[----:B--234-:R-:W1:Y:S02]  /*13930*/  LDC R3, c[0x0][0x800] ;  /* 0x00020000ff037b82 */ /* 0x01ce640000000800 */
[----:B-1----:R1:W-:Y:S02]  /*13940*/  SYNCS.ARRIVE.TRANS64.RED.A0TR RZ, [UR4+0x48], R3 ;  /* 0x00004803ffff79a7 */ /* 0x0023e40008300404 */
.L_x_250:
[----:B------:R-:W-:Y:S05]  /*13950*/  BSYNC B0 ;  /* 0x0000000000007941 */ /* 0x000fea0003800000 */
.L_x_249:
[----:B------:R-:W-:Y:S05]  /*13960*/  @!P1 BRA `(.L_x_252) ;  /* 0x0000000000049947 */ /* 0x000fea0003800000 */
[----:B------:R-:W-:Y:S01]  /*13970*/  BPT.TRAP 0x1 ;  /* 0x000000040000795c */ /* 0x000fe20000300000 */
.L_x_252:
[----:B------:R-:W-:Y:S02]  /*13980*/  UIADD3 UR17, UR4, 0x48, URZ ;  /* 0x0000004804117890 */ /* 0x000fe4000fffe03f */
[----:B------:R-:W-:Y:S02]  /*13990*/  UIADD3 UR42, UR50, 0x40, URZ ;  /* 0x00000040322a7890 */ /* 0x000fe4000fffe03f */
[----:B------:R-:W-:-:S09]  /*139a0*/  UPRMT UR5, UR53, 0x654, UR17 ;  /* 0x0000065435057896 */ /* 0x000fd20008000011 */
[----:B------:R-:W-:Y:S01]  /*139b0*/  SYNCS.ARRIVE.TRANS64.RED.A1T0 RZ, [UR5], RZ ;  /* 0x000000ffffff79a7 */ /* 0x000fe20008100405 */
[----:B------:R-:W-:Y:S05]  /*139c0*/  @!P1 BRA `(.L_x_253) ;  /* 0x0000000000049947 */ /* 0x000fea0003800000 */
[----:B------:R-:W-:Y:S01]  /*139d0*/  BPT.TRAP 0x1 ;  /* 0x000000040000795c */ /* 0x000fe20000300000 */
.L_x_253:
[----:B-1234-:R-:W-:-:S04]  /*139e0*/  SHF.L.U32 R3, RZ, 0x1f, RZ ;  /* 0x0000001fff037819 */ /* 0x01efc800000006ff */
[----:B------:R-:W1:Y:S02]  /*139f0*/  SYNCS.PHASECHK.TRANS64.TRYWAIT P2, [UR4+0x50], R3 ;  /* 0x00005003ff0075a7 */ /* 0x000e640008040144 */
[----:B-1----:R-:W-:Y:S05]  /*13a00*/  @!P2 BRA `(.L_x_254) ;  /* 0x000000300028a947 */ /* 0x002fea0003800000 */
.L_x_375:
[----:B------:R-:W-:Y:S04]  /*13a10*/  BSSY B0, `(.L_x_255) ;  /* 0x000000e000007945 */ /* 0x000fe80003800000 */
[----:B------:R-:W-:Y:S05]  /*13a20*/  @!P0 BRA `(.L_x_256) ;  /* 0x0000000000308947 */ /* 0x000fea0003800000 */
[----:B------:R-:W-:Y:S01]  /*13a30*/  R2UR UR44, R9 ;  /* 0x00000000092c72ca */ /* 0x000fe200000e0000 */
[----:B------:R-:W-:Y:S02]  /*13a40*/  UIADD3 UR8, UP0, UR6, 0x3f0, URZ ;  /* 0x000003f006087890 */ /* 0x000fe4000ff1e03f */
[----:B------:R-:W-:Y:S02]  /*13a50*/  UIADD3 UR40, UR4, 0x200, URZ ;  /* 0x0000020004287890 */ /* 0x000fe4000fffe03f */
[----:B------:R-:W-:Y:S01]  /*13a60*/  UIADD3.X UR9, URZ, UR7, URZ, UP0, !UPT ;  /* 0x000000073f097290 */ /* 0x000fe200087fe43f */
[----:B------:R-:W-:Y:S01]  /*13a70*/  UMOV UR10, 0x0 ;  /* 0x00000000000a7882 */ /* 0x000fe20000000000 */
[----:B------:R-:W-:Y:S01]  /*13a80*/  UMOV UR11, 0x10000000 ;  /* 0x10000000000b7882 */ /* 0x000fe20000000000 */
[----:B------:R-:W-:-:S06]  /*13a90*/  UMOV UR43, UR51 ;  /* 0x00000033002b7c82 */ /* 0x000fcc0008000000 */
[----:B------:R2:W-:Y:S02]  /*13aa0*/  UTMALDG.3D [UR40], [UR8], desc[UR10] ;  /* 0x00000a28080075b4 */ /* 0x0005e40008011000 */
[----:B--2---:R-:W-:Y:S05]  /*13ab0*/  @!P1 BRA `(.L_x_257) ;  /* 0x0000000000049947 */ /* 0x004fea0003800000 */
[----:B------:R-:W-:Y:S01]  /*13ac0*/  BPT.TRAP 0x1 ;  /* 0x000000040000795c */ /* 0x000fe20000300000 */
.L_x_257:
[----:B-1----:R-:W1:Y:S02]  /*13ad0*/  LDC R4, c[0x0][0x800] ;  /* 0x00020000ff047b82 */ /* 0x002e640000000800 */
[----:B-1----:R2:W-:Y:S02]  /*13ae0*/  SYNCS.ARRIVE.TRANS64.RED.A0TR RZ, [UR4+0x30], R4 ;  /* 0x00003004ffff79a7 */ /* 0x0025e40008300404 */
.L_x_256:
[----:B------:R-:W-:Y:S05]  /*13af0*/  BSYNC B0 ;  /* 0x0000000000007941 */ /* 0x000fea0003800000 */
.L_x_255:
[----:B------:R-:W-:Y:S05]  /*13b00*/  @!P1 BRA `(.L_x_258) ;  /* 0x0000000000049947 */ /* 0x000fea0003800000 */
[----:B------:R-:W-:Y:S01]  /*13b10*/  BPT.TRAP 0x1 ;  /* 0x000000040000795c */ /* 0x000fe20000300000 */
.L_x_258:
[----:B------:R-:W-:Y:S01]  /*13b20*/  SYNCS.ARRIVE.TRANS64.RED.A1T0 RZ, [UR14], RZ ;  /* 0x000000ffffff79a7 */ /* 0x000fe2000810040e */
[----:B------:R-:W-:Y:S05]  /*13b30*/  @!P1 BRA `(.L_x_259) ;  /* 0x0000000000049947 */ /* 0x000fea0003800000 */
[----:B------:R-:W-:Y:S01]  /*13b40*/  BPT.TRAP 0x1 ;  /* 0x000000040000795c */ /* 0x000fe20000300000 */
.L_x_259:
[----:B------:R-:W3:Y:S02]  /*13b50*/  SYNCS.PHASECHK.TRANS64.TRYWAIT P2, [UR4+0x58], R3 ;  /* 0x00005803ff0075a7 */ /* 0x000ee40008040144 */
[----:B---3--:R-:W-:Y:S05]  /*13b60*/  @!P2 BRA `(.L_x_260) ;  /* 0x0000002c00e8a947 */ /* 0x008fea0003800000 */
.L_x_376:
        /* <DEDUP_REMOVED lines=13> */
.L_x_263:
[----:B-12---:R-:W1:Y:S02]  /*13c40*/  LDC R4, c[0x0][0x800] ;  /* 0x00020000ff047b82 */ /* 0x006e640000000800 */
[----:B-1----:R3:W-:Y:S02]  /*13c50*/  SYNCS.ARRIVE.TRANS64.RED.A0TR RZ, [UR4+0x38], R4 ;  /* 0x00003804ffff79a7 */ /* 0x0027e40008300404 */
.L_x_262:
[----:B------:R-:W-:Y:S05]  /*13c60*/  BSYNC B0 ;  /* 0x0000000000007941 */ /* 0x000fea0003800000 */
.L_x_261:
[----:B------:R-:W-:Y:S05]  /*13c70*/  @!P1 BRA `(.L_x_264) ;  /* 0x0000000000049947 */ /* 0x000fea0003800000 */
[----:B------:R-:W-:Y:S01]  /*13c80*/  BPT.TRAP 0x1 ;  /* 0x000000040000795c */ /* 0x000fe20000300000 */
.L_x_264:
[----:B------:R-:W-:Y:S01]  /*13c90*/  SYNCS.ARRIVE.TRANS64.RED.A1T0 RZ, [UR13], RZ ;  /* 0x000000ffffff79a7 */ /* 0x000fe2000810040d */
[----:B------:R-:W-:Y:S01]  /*13ca0*/  UIADD3 UR26, UR50, 0x60, URZ ;  /* 0x00000060321a7890 */ /* 0x000fe2000fffe03f */
[----:B------:R-:W-:Y:S11]  /*13cb0*/  @!P1 BRA `(.L_x_265) ;  /* 0x0000000000049947 */ /* 0x000ff60003800000 */
[----:B------:R-:W-:Y:S01]  /*13cc0*/  BPT.TRAP 0x1 ;  /* 0x000000040000795c */ /* 0x000fe20000300000 */
.L_x_265:
[----:B------:R-:W4:Y:S02]  /*13cd0*/  SYNCS.PHASECHK.TRANS64.TRYWAIT P2, [UR4+0x60], R3 ;  /* 0x00006003ff0075a7 */ /* 0x000f240008040144 */
[----:B----4-:R-:W-:Y:S05]  /*13ce0*/  @!P2 BRA `(.L_x_266) ;  /* 0x0000002c00a0a947 */ /* 0x010fea0003800000 */
.L_x_377:
        /* <DEDUP_REMOVED lines=12> */
.L_x_269:
[----:B-123--:R-:W1:Y:S02]  /*13db0*/  LDC R4, c[0x0][0x800] ;  /* 0x00020000ff047b82 */ /* 0x00ee640000000800 */
[----:B-1----:R4:W-:Y:S02]  /*13dc0*/  SYNCS.ARRIVE.TRANS64.RED.A0TR RZ, [UR4+0x40], R4 ;  /* 0x00004004ffff79a7 */ /* 0x0029e40008300404 */
.L_x_268:
[----:B------:R-:W-:Y:S05]  /*13dd0*/  BSYNC B0 ;  /* 0x0000000000007941 */ /* 0x000fea0003800000 */
.L_x_267:
[----:B------:R-:W-:Y:S05]  /*13de0*/  @!P1 BRA `(.L_x_270) ;  /* 0x0000000000049947 */ /* 0x000fea0003800000 */
[----:B------:R-:W-:Y:S01]  /*13df0*/  BPT.TRAP 0x1 ;  /* 0x000000040000795c */ /* 0x000fe20000300000 */
.L_x_270:
[----:B------:R-:W-:Y:S01]  /*13e00*/  SYNCS.ARRIVE.TRANS64.RED.A1T0 RZ, [UR15], RZ ;  /* 0x000000ffffff79a7 */ /* 0x000fe2000810040f */
[----:B------:R-:W-:Y:S05]  /*13e10*/  @!P1 BRA `(.L_x_271) ;  /* 0x0000000000049947 */ /* 0x000fea0003800000 */
[----:B------:R-:W-:Y:S01]  /*13e20*/  BPT.TRAP 0x1 ;  /* 0x000000040000795c */ /* 0x000fe20000300000 */
.L_x_271:
[----:B------:R-:W5:Y:S02]  /*13e30*/  SYNCS.PHASECHK.TRANS64.TRYWAIT P2, [UR4+0x68], R3 ;  /* 0x00006803ff0075a7 */ /* 0x000f640008040144 */
[----:B-----5:R-:W-:Y:S05]  /*13e40*/  @!P2 BRA `(.L_x_272) ;  /* 0x0000002c0060a947 */ /* 0x020fea0003800000 */
.L_x_378:
        /* <DEDUP_REMOVED lines=11> */
[----:B-1----:R-:W-:Y:S05]  /*13f00*/  @!P1 BRA `(.L_x_275) ;  /* 0x0000000000049947 */ /* 0x002fea0003800000 */
[----:B------:R-:W-:Y:S01]  /*13f10*/  BPT.TRAP 0x1 ;  /* 0x000000040000795c */ /* 0x000fe20000300000 */
.L_x_275:
[----:B--234-:R-:W1:Y:S02]  /*13f20*/  LDC R4, c[0x0][0x800] ;  /* 0x00020000ff047b82 */ /* 0x01ce640000000800 */
[----:B-1----:R1:W-:Y:S02]  /*13f30*/  SYNCS.ARRIVE.TRANS64.RED.A0TR RZ, [UR4+0x48], R4 ;  /* 0x00004804ffff79a7 */ /* 0x0023e40008300404 */
.L_x_274:
[----:B------:R-:W-:Y:S05]  /*13f40*/  BSYNC B0 ;  /* 0x0000000000007941 */ /* 0x000fea0003800000 */
.L_x_273:
[----:B------:R-:W-:Y:S05]  /*13f50*/  @!P1 BRA `(.L_x_276) ;  /* 0x0000000000049947 */ /* 0x000fea0003800000 */
[----:B------:R-:W-:Y:S01]  /*13f60*/  BPT.TRAP 0x1 ;  /* 0x000000040000795c */ /* 0x000fe20000300000 */
.L_x_276:
[----:B------:R-:W-:Y:S01]  /*13f70*/  SYNCS.ARRIVE.TRANS64.RED.A1T0 RZ, [UR5], RZ ;  /* 0x000000ffffff79a7 */ /* 0x000fe20008100405 */
[----:B------:R-:W-:Y:S01]  /*13f80*/  UIADD3 UR10, UR50, 0x80, URZ ;  /* 0x00000080320a7890 */ /* 0x000fe2000fffe03f */
[----:B------:R-:W-:Y:S11]  /*13f90*/  @!P1 BRA `(.L_x_277) ;  /* 0x0000000000049947 */ /* 0x000ff60003800000 */
[----:B------:R-:W-:Y:S01]  /*13fa0*/  BPT.TRAP 0x1 ;  /* 0x000000040000795c */ /* 0x000fe20000300000 */
.L_x_277:
[----:B------:R-:W5:Y:S02]  /*13fb0*/  SYNCS.PHASECHK.TRANS64.TRYWAIT P2, [UR4+0x50], R2 ;  /* 0x00005002ff0075a7 */ /* 0x000f640008040144 */
[----:B-----5:R-:W-:Y:S05]  /*13fc0*/  @!P2 BRA `(.L_x_278) ;  /* 0x0000002c0018a947 */ /* 0x020fea0003800000 */
.L_x_379:
        /* <DEDUP_REMOVED lines=8> */
[----:B------:R-:W-:Y:S01]  /*14050*/  UMOV UR9, UR41 ;  /* 0x0000002900097c82 */ /* 0x000fe20008000000 */
[----:B------:R-:W-:-:S05]  /*14060*/  UMOV UR11, UR51 ;  /* 0x00000033000b7c82 */ /* 0x000fca0008000000 */
[----:B------:R1:W-:Y:S02]  /*14070*/  UTMALDG.3D [UR8], [UR18], desc[UR26] ;  /* 0x00001a08120075b4 */ /* 0x0003e40008011000 */
[----:B-1----:R-:W-:Y:S05]  /*14080*/  @!P1 BRA `(.L_x_281) ;  /* 0x0000000000049947 */ /* 0x002fea0003800000 */
[----:B------:R-:W-:Y:S01]  /*14090*/  BPT.TRAP 0x1 ;  /* 0x000000040000795c */ /* 0x000fe20000300000 */
.L_x_281:
[----:B--234-:R-:W1:Y:S02]  /*140a0*/  LDC R4, c[0x0][0x800] ;  /* 0x00020000ff047b82 */ /* 0x01ce640000000800 */
[----:B-1----:R1:W-:Y:S02]  /*140b0*/  SYNCS.ARRIVE.TRANS64.RED.A0TR RZ, [UR4+0x30], R4 ;  /* 0x00003004ffff79a7 */ /* 0x0023e40008300404 */
.L_x_280:
[----:B------:R-:W-:Y:S05]  /*140c0*/  BSYNC B0 ;  /* 0x0000000000007941 */ /* 0x000fea0003800000 */
.L_x_279:
[----:B------:R-:W-:Y:S05]  /*140d0*/  @!P1 BRA `(.L_x_282) ;  /* 0x0000000000049947 */ /* 0x000fea0003800000 */
[----:B------:R-:W-:Y:S01]  /*140e0*/  BPT.TRAP 0x1 ;  /* 0x000000040000795c */ /* 0x000fe20000300000 */
.L_x_282:
[----:B------:R-:W-:Y:S01]  /*140f0*/  SYNCS.ARRIVE.TRANS64.RED.A1T0 RZ, [UR14], RZ ;  /* 0x000000ffffff79a7 */ /* 0x000fe2000810040e */
[----:B------:R-:W-:Y:S05]  /*14100*/  @!P1 BRA `(.L_x_283) ;  /* 0x0000000000049947 */ /* 0x000fea0003800000 */
[----:B------:R-:W-:Y:S01]  /*14110*/  BPT.TRAP 0x1 ;  /* 0x000000040000795c */ /* 0x000fe20000300000 */
.L_x_283:
[----:B------:R-:W5:Y:S02]  /*14120*/  SYNCS.PHASECHK.TRANS64.TRYWAIT P2, [UR4+0x58], R2 ;  /* 0x00005802ff0075a7 */ /* 0x000f640008040144 */
[----:B-----5:R-:W-:Y:S05]  /*14130*/  @!P2 BRA `(.L_x_284) ;  /* 0x0000002800d4a947 */ /* 0x020fea0003800000 */
.L_x_380:
        /* <DEDUP_REMOVED lines=13> */
.L_x_287:
[----:B--234-:R-:W1:Y:S02]  /*14210*/  LDC R4, c[0x0][0x800] ;  /* 0x00020000ff047b82 */ /* 0x01ce640000000800 */
[----:B-1----:R1:W-:Y:S02]  /*14220*/  SYNCS.ARRIVE.TRANS64.RED.A0TR RZ, [UR4+0x38], R4 ;  /* 0x00003804ffff79a7 */ /* 0x0023e40008300404 */
.L_x_286:
[----:B------:R-:W-:Y:S05]  /*14230*/  BSYNC B0 ;  /* 0x0000000000007941 */ /* 0x000fea0003800000 */
.L_x_285:
[----:B------:R-:W-:Y:S05]  /*14240*/  @!P1 BRA `(.L_x_288) ;  /* 0x0000000000049947 */ /* 0x000fea0003800000 */
[----:B------:R-:W-:Y:S01]  /*14250*/  BPT.TRAP 0x1 ;  /* 0x000000040000795c */ /* 0x000fe20000300000 */
.L_x_288:
[----:B------:R-:W-:Y:S01]  /*14260*/  SYNCS.ARRIVE.TRANS64.RED.A1T0 RZ, [UR13], RZ ;  /* 0x000000ffffff79a7 */ /* 0x000fe2000810040d */
[----:B------:R-:W-:Y:S01]  /*14270*/  UIADD3 UR10, UR50, 0xa0, URZ ;  /* 0x000000a0320a7890 */ /* 0x000fe2000fffe03f */
[----:B------:R-:W-:Y:S11]  /*14280*/  @!P1 BRA `(.L_x_289) ;  /* 0x0000000000049947 */ /* 0x000ff60003800000 */
[----:B------:R-:W-:Y:S01]  /*14290*/  BPT.TRAP 0x1 ;  /* 0x000000040000795c */ /* 0x000fe20000300000 */
.L_x_289:
[----:B------:R-:W5:Y:S02]  /*142a0*/  SYNCS.PHASECHK.TRANS64.TRYWAIT P2, [UR4+0x60], R2 ;  /* 0x00006002ff0075a7 */ /* 0x000f640008040144 */
[----:B-----5:R-:W-:Y:S05]  /*142b0*/  @!P2 BRA `(.L_x_290) ;  /* 0x00000028008ca947 */ /* 0x020fea0003800000 */
.L_x_381:
        /* <DEDUP_REMOVED lines=13> */
.L_x_293:
[----:B--234-:R-:W1:Y:S02]  /*14390*/  LDC R4, c[0x0][0x800] ;  /* 0x00020000ff047b82 */ /* 0x01ce640000000800 */
[----:B-1----:R1:W-:Y:S02]  /*143a0*/  SYNCS.ARRIVE.TRANS64.RED.A0TR RZ, [UR4+0x40], R4 ;  /* 0x00004004ffff79a7 */ /* 0x0023e40008300404 */
.L_x_292:
[----:B------:R-:W-:Y:S05]  /*143b0*/  BSYNC B0 ;  /* 0x0000000000007941 */ /* 0x000fea0003800000 */
.L_x_291:
[----:B------:R-:W-:Y:S05]  /*143c0*/  @!P1 BRA `(.L_x_294) ;  /* 0x0000000000049947 */ /* 0x000fea0003800000 */
[----:B------:R-:W-:Y:S01]  /*143d0*/  BPT.TRAP 0x1 ;  /* 0x000000040000795c */ /* 0x000fe20000300000 */
.L_x_294:
[----:B------:R-:W-:Y:S01]  /*143e0*/  SYNCS.ARRIVE.TRANS64.RED.A1T0 RZ, [UR15], RZ ;  /* 0x000000ffffff79a7 */ /* 0x000fe2000810040f */
[----:B------:R-:W-:Y:S05]  /*143f0*/  @!P1 BRA `(.L_x_295) ;  /* 0x0000000000049947 */ /* 0x000fea0003800000 */
[----:B------:R-:W-:Y:S01]  /*14400*/  BPT.TRAP 0x1 ;  /* 0x000000040000795c */ /* 0x000fe20000300000 */
.L_x_295:
[----:B------:R-:W5:Y:S02]  /*14410*/  SYNCS.PHASECHK.TRANS64.TRYWAIT P2, [UR4+0x68], R2 ;  /* 0x00006802ff0075a7 */ /* 0x000f640008040144 */
[----:B-----5:R-:W-:Y:S05]  /*14420*/  @!P2 BRA `(.L_x_296) ;  /* 0x000000280048a947 */ /* 0x020fea0003800000 */
.L_x_382:
        /* <DEDUP_REMOVED lines=13> */
.L_x_299:
[----:B------:R-:W1:Y:S02]  /*14500*/  LDC R2, c[0x0][0x800] ;  /* 0x00020000ff027b82 */ /* 0x000e640000000800 */
[----:B-1----:R1:W-:Y:S02]  /*14510*/  SYNCS.ARRIVE.TRANS64.RED.A0TR RZ, [UR4+0x48], R2 ;  /* 0x00004802ffff79a7 */ /* 0x0023e40008300404 */
.L_x_298:
[----:B------:R-:W-:Y:S05]  /*14520*/  BSYNC B0 ;  /* 0x0000000000007941 */ /* 0x000fea0003800000 */
.L_x_297:
[----:B------:R-:W-:Y:S05]  /*14530*/  @!P1 BRA `(.L_x_300) ;  /* 0x0000000000049947 */ /* 0x000fea0003800000 */
[----:B------:R-:W-:Y:S01]  /*14540*/  BPT.TRAP 0x1 ;  /* 0x000000040000795c */ /* 0x000fe20000300000 */
.L_x_300:
[----:B------:R-:W-:Y:S01]  /*14550*/  SYNCS.ARRIVE.TRANS64.RED.A1T0 RZ, [UR5], RZ ;  /* 0x000000ffffff79a7 */ /* 0x000fe20008100405 */
[----:B------:R-:W-:Y:S01]  /*14560*/  UIADD3 UR10, UR50, 0xc0, URZ ;  /* 0x000000c0320a7890 */ /* 0x000fe2000fffe03f */
[----:B------:R-:W-:Y:S11]  /*14570*/  @!P1 BRA `(.L_x_301) ;  /* 0x0000000000049947 */ /* 0x000ff60003800000 */
[----:B------:R-:W-:Y:S01]  /*14580*/  BPT.TRAP 0x1 ;  /* 0x000000040000795c */ /* 0x000fe20000300000 */
.L_x_301:
[----:B------:R-:W5:Y:S02]  /*14590*/  SYNCS.PHASECHK.TRANS64.TRYWAIT P2, [UR4+0x50], R3 ;  /* 0x00005003ff0075a7 */ /* 0x000f640008040144 */
[----:B-----5:R-:W-:Y:S05]  /*145a0*/  @!P2 BRA `(.L_x_302) ;  /* 0x000000280000a947 */ /* 0x020fea0003800000 */
.L_x_383:
        /* <DEDUP_REMOVED lines=13> */
.L_x_305:
[----:B------:R-:W1:Y:S02]  /*14680*/  LDC R2, c[0x0][0x800] ;  /* 0x00020000ff027b82 */ /* 0x000e640000000800 */
[----:B-1----:R1:W-:Y:S02]  /*14690*/  SYNCS.ARRIVE.TRANS64.RED.A0TR RZ, [UR4+0x30], R2 ;  /* 0x00003002ffff79a7 */ /* 0x0023e40008300404 */
.L_x_304:
[----:B------:R-:W-:Y:S05]  /*146a0*/  BSYNC B0 ;  /* 0x0000000000007941 */ /* 0x000fea0003800000 */
.L_x_303:
[----:B------:R-:W-:Y:S05]  /*146b0*/  @!P1 BRA `(.L_x_306) ;  /* 0x0000000000049947 */ /* 0x000fea0003800000 */
[----:B------:R-:W-:Y:S01]  /*146c0*/  BPT.TRAP 0x1 ;  /* 0x000000040000795c */ /* 0x000fe20000300000 */
.L_x_306:
[----:B------:R-:W-:Y:S01]  /*146d0*/  SYNCS.ARRIVE.TRANS64.RED.A1T0 RZ, [UR14], RZ ;  /* 0x000000ffffff79a7 */ /* 0x000fe2000810040e */
[----:B------:R-:W-:Y:S05]  /*146e0*/  @!P1 BRA `(.L_x_307) ;  /* 0x0000000000049947 */ /* 0x000fea0003800000 */
[----:B------:R-:W-:Y:S01]  /*146f0*/  BPT.TRAP 0x1 ;  /* 0x000000040000795c */ /* 0x000fe20000300000 */
.L_x_307:
[----:B------:R-:W5:Y:S02]  /*14700*/  SYNCS.PHASECHK.TRANS64.TRYWAIT P2, [UR4+0x58], R3 ;  /* 0x00005803ff0075a7 */ /* 0x000f640008040144 */
[----:B-----5:R-:W-:Y:S05]  /*14710*/  @!P2 BRA `(.L_x_308) ;  /* 0x0000002400bca947 */ /* 0x020fea0003800000 */
.L_x_384:
        /* <DEDUP_REMOVED lines=13> */
.L_x_311:
[----:B------:R-:W1:Y:S02]  /*147f0*/  LDC R2, c[0x0][0x800] ;  /* 0x00020000ff027b82 */ /* 0x000e640000000800 */
[----:B-1----:R1:W-:Y:S02]  /*14800*/  SYNCS.ARRIVE.TRANS64.RED.A0TR RZ, [UR4+0x38], R2 ;  /* 0x00003802ffff79a7 */ /* 0x0023e40008300404 */
.L_x_310:
[----:B------:R-:W-:Y:S05]  /*14810*/  BSYNC B0 ;  /* 0x0000000000007941 */ /* 0x000fea0003800000 */
.L_x_309:
[----:B------:R-:W-:Y:S05]  /*14820*/  @!P1 BRA `(.L_x_312) ;  /* 0x0000000000049947 */ /* 0x000fea0003800000 */
[----:B------:R-:W-:Y:S01]  /*14830*/  BPT.TRAP 0x1 ;  /* 0x000000040000795c */ /* 0x000fe20000300000 */
.L_x_312:
[----:B------:R-:W-:Y:S01]  /*14840*/  SYNCS.ARRIVE.TRANS64.RED.A1T0 RZ, [UR13], RZ ;  /* 0x000000ffffff79a7 */ /* 0x000fe2000810040d */
[----:B------:R-:W-:Y:S01]  /*14850*/  UIADD3 UR10, UR50, 0xe0, URZ ;  /* 0x000000e0320a7890 */ /* 0x000fe2000fffe03f */
[----:B------:R-:W-:Y:S11]  /*14860*/  @!P1 BRA `(.L_x_313) ;  /* 0x0000000000049947 */ /* 0x000ff60003800000 */
[----:B------:R-:W-:Y:S01]  /*14870*/  BPT.TRAP 0x1 ;  /* 0x000000040000795c */ /* 0x000fe20000300000 */
.L_x_313:
[----:B------:R-:W5:Y:S02]  /*14880*/  SYNCS.PHASECHK.TRANS64.TRYWAIT P2, [UR4+0x60], R3 ;  /* 0x00006003ff0075a7 */ /* 0x000f640008040144 */
[----:B-----5:R-:W-:Y:S05]  /*14890*/  @!P2 BRA `(.L_x_314) ;  /* 0x000000240074a947 */ /* 0x020fea0003800000 */
.L_x_385:
        /* <DEDUP_REMOVED lines=13> */
.L_x_317:
[----:B------:R-:W1:Y:S02]  /*14970*/  LDC R2, c[0x0][0x800] ;  /* 0x00020000ff027b82 */ /* 0x000e640000000800 */
[----:B-1----:R1:W-:Y:S02]  /*14980*/  SYNCS.ARRIVE.TRANS64.RED.A0TR RZ, [UR4+0x40], R2 ;  /* 0x00004002ffff79a7 */ /* 0x0023e40008300404 */
.L_x_316:
[----:B------:R-:W-:Y:S05]  /*14990*/  BSYNC B0 ;  /* 0x0000000000007941 */ /* 0x000fea0003800000 */
.L_x_315:
[----:B------:R-:W-:Y:S05]  /*149a0*/  @!P1 BRA `(.L_x_318) ;  /* 0x0000000000049947 */ /* 0x000fea0003800000 */
[----:B------:R-:W-:Y:S01]  /*149b0*/  BPT.TRAP 0x1 ;  /* 0x000000040000795c */ /* 0x000fe20000300000 */
.L_x_318:
[----:B------:R-:W-:Y:S01]  /*149c0*/  SYNCS.ARRIVE.TRANS64.RED.A1T0 RZ, [UR15], RZ ;  /* 0x000000ffffff79a7 */ /* 0x000fe2000810040f */
[----:B------:R-:W-:Y:S05]  /*149d0*/  @!P1 BRA `(.L_x_319) ;  /* 0x0000000000049947 */ /* 0x000fea0003800000 */
[----:B------:R-:W-:Y:S01]  /*149e0*/  BPT.TRAP 0x1 ;  /* 0x000000040000795c */ /* 0x000fe20000300000 */
.L_x_319:
[----:B------:R-:W5:Y:S02]  /*149f0*/  SYNCS.PHASECHK.TRANS64.TRYWAIT P2, [UR4+0x68], R3 ;  /* 0x00006803ff0075a7 */ /* 0x000f640008040144 */
[----:B-----5:R-:W-:Y:S05]  /*14a00*/  @!P2 BRA `(.L_x_320) ;  /* 0x000000240030a947 */ /* 0x020fea0003800000 */
.L_x_386:
        /* <DEDUP_REMOVED lines=13> */
.L_x_323:
[----:B------:R-:W1:Y:S02]  /*14ae0*/  LDC R2, c[0x0][0x800] ;  /* 0x00020000ff027b82 */ /* 0x000e640000000800 */
[----:B-1----:R1:W-:Y:S02]  /*14af0*/  SYNCS.ARRIVE.TRANS64.RED.A0TR RZ, [UR4+0x48], R2 ;  /* 0x00004802ffff79a7 */ /* 0x0023e40008300404 */
.L_x_322:
[----:B------:R-:W-:Y:S05]  /*14b00*/  BSYNC B0 ;  /* 0x0000000000007941 */ /* 0x000fea0003800000 */
.L_x_321:
[----:B------:R-:W-:Y:S05]  /*14b10*/  @!P1 BRA `(.L_x_324) ;  /* 0x0000000000049947 */ /* 0x000fea0003800000 */
[----:B------:R-:W-:Y:S01]  /*14b20*/  BPT.TRAP 0x1 ;  /* 0x000000040000795c */ /* 0x000fe20000300000 */
.L_x_324:
[----:B------:R-:W5:Y:S01]  /*14b30*/  LDL.LU R13, [R1+0x204] ;  /* 0x00020400010d7983 */ /* 0x000f620000300800 */
[----:B------:R-:W-:Y:S03]  /*14b40*/  SYNCS.ARRIVE.TRANS64.RED.A1T0 RZ, [UR5], RZ ;  /* 0x000000ffffff79a7 */ /* 0x000fe60008100405 */
[----:B------:R-:W5:Y:S01]  /*14b50*/  LDL.LU R12, [R1+0x200] ;  /* 0x00020000010c7983 */ /* 0x000f620000300800 */
[----:B-1234-:R-:W-:Y:S01]  /*14b60*/  PRMT R4, RZ, 0x7610, R4 ;  /* 0x00007610ff047816 */ /* 0x01efe20000000004 */
[----:B------:R-:W-:Y:S01]  /*14b70*/  IMAD.MOV.U32 R3, RZ, RZ, -0x1 ;  /* 0xffffffffff037424 */ /* 0x000fe200078e00ff */
[----:B------:R-:W-:Y:S02]  /*14b80*/  MOV R2, 0xffffffff ;  /* 0xffffffff00027802 */ /* 0x000fe40000000f00 */
[----:B------:R-:W-:Y:S02]  /*14b90*/  MOV R9, 0xffffffff ;  /* 0xffffffff00097802 */ /* 0x000fe40000000f00 */
[----:B-----5:R-:W-:-:S04]  /*14ba0*/  IADD3 R12, P0, R12, UR54, RZ ;  /* 0x000000360c0c7c10 */ /* 0x020fc8000ff1e0ff */
[----:B------:R-:W-:Y:S01]  /*14bb0*/  IADD3.X R13, R13, UR56, RZ, P0, !PT ;  /* 0x000000380d0d7c10 */ /* 0x000fe200087fe4ff */
[----:B------:R1:W-:Y:S01]  /*14bc0*/  STL [R1+0x200], R12 ;  /* 0x0002000c01007387 */ /* 0x0003e20000100800 */
[----:B------:R-:W-:-:S03]  /*14bd0*/  ISETP.GE.U32.AND P0, PT, R12, UR30, PT ;  /* 0x0000001e0c007c0c */ /* 0x000fc6000bf06070 */
[----:B------:R1:W-:Y:S01]  /*14be0*/  STL [R1+0x204], R13 ;  /* 0x0002040d01007387 */ /* 0x0003e20000100800 */
[----:B------:R-:W-:-:S13]  /*14bf0*/  ISETP.GE.U32.AND.EX P0, PT, R13, UR31, PT, P0 ;  /* 0x0000001f0d007c0c */ /* 0x000fda000bf06100 */
[----:B-1----:R-:W-:Y:S05]  /*14c00*/  @P0 BRA `(.L_x_325) ;  /* 0x0000000400580947 */ /* 0x002fea0003800000 */
[----:B------:R-:W1:Y:S01]  /*14c10*/  S2R R7, SR_CTAID.X ;  /* 0x0000000000077919 */ /* 0x000e620000002500 */
[----:B------:R-:W2:Y:S01]  /*14c20*/  LDC R15, c[0x0][0x904] ;  /* 0x00024100ff0f7b82 */ /* 0x000ea20000000800 */
[----:B------:R-:W-:Y:S01]  /*14c30*/  ULDC UR4, c[0x0][0x150] ;  /* 0x0000540000047ab9 */ /* 0x000fe20000000800 */
[----:B------:R-:W3:Y:S06]  /*14c40*/  S2R R2, SR_CTAID.Y ;  /* 0x0000000000027919 */ /* 0x000eec0000002600 */
[----:B------:R-:W4:Y:S08]  /*14c50*/  LDC R4, c[0x0][0x144] ;  /* 0x00005100ff047b82 */ /* 0x000f300000000800 */
[----:B------:R-:W5:Y:S08]  /*14c60*/  LDC R11, c[0x0][0x148] ;  /* 0x00005200ff0b7b82 */ /* 0x000f700000000800 */
[----:B------:R-:W4:Y:S01]  /*14c70*/  LDC.64 R8, c[0x0][0x8d0] ;  /* 0x00023400ff087b82 */ /* 0x000f220000000a00 */
[----:B--2---:R-:W-:-:S02]  /*14c80*/  ISETP.NE.AND P2, PT, R15, 0x1, PT ;  /* 0x000000010f00780c */ /* 0x004fc40003f45270 */
[----:B-1----:R-:W-:Y:S02]  /*14c90*/  I2FP.F32.U32 R3, R7 ;  /* 0x0000000700037245 */ /* 0x002fe40000201000 */
[----:B---3--:R-:W-:-:S03]  /*14ca0*/  I2FP.F32.U32 R5, R2 ;  /* 0x0000000200057245 */ /* 0x008fc60000201000 */
[----:B------:R-:W-:Y:S01]  /*14cb0*/  FMUL R3, R3, UR4 ;  /* 0x0000000403037c20 */ /* 0x000fe20008400000 */
[----:B------:R-:W-:Y:S02]  /*14cc0*/  ULDC UR4, c[0x0][0x154] ;  /* 0x0000550000047ab9 */ /* 0x000fe40000000800 */
[----:B------:R-:W-:-:S03]  /*14cd0*/  FMUL R10, R5, UR4 ;  /* 0x00000004050a7c20 */ /* 0x000fc60008400000 */
[----:B------:R-:W1:Y:S01]  /*14ce0*/  F2I.U32.TRUNC.NTZ R3, R3 ;  /* 0x0000000300037305 */ /* 0x000e62000020f000 */
[----:B----4-:R-:W-:-:S07]  /*14cf0*/  ISETP.NE.U32.AND P0, PT, R8, RZ, PT ;  /* 0x000000ff0800720c */ /* 0x010fce0003f05070 */
[----:B------:R-:W2:Y:S01]  /*14d00*/  F2I.U32.TRUNC.NTZ R10, R10 ;  /* 0x0000000a000a7305 */ /* 0x000ea2000020f000 */
[----:B------:R-:W-:Y:S02]  /*14d10*/  ISETP.NE.AND.EX P0, PT, R9, RZ, PT, P0 ;  /* 0x000000ff0900720c */ /* 0x000fe40003f05300 */
[----:B-1----:R-:W-:Y:S02]  /*14d20*/  IADD3 R5, -R3, RZ, RZ ;  /* 0x000000ff03057210 */ /* 0x002fe40007ffe1ff */
[----:B------:R-:W-:-:S03]  /*14d30*/  MOV R3, R13 ;  /* 0x0000000d00037202 */ /* 0x000fc60000000f00 */
[----:B------:R-:W-:Y:S02]  /*14d40*/  IMAD R7, R4, R5, R7 ;  /* 0x0000000504077224 */ /* 0x000fe400078e0207 */
[----:B--2---:R-:W-:-:S04]  /*14d50*/  IMAD.MOV R4, RZ, RZ, -R10 ;  /* 0x000000ffff047224 */ /* 0x004fc800078e0a0a */
[----:B-----5:R-:W-:Y:S01]  /*14d60*/  @P2 IMAD R7, R11, R4, R2 ;  /* 0x000000040b072224 */ /* 0x020fe200078e0202 */
[----:B------:R-:W-:Y:S01]  /*14d70*/  MOV R2, R12 ;  /* 0x0000000c00027202 */ /* 0x000fe20000000f00 */
[----:B------:R-:W1:Y:S01]  /*14d80*/  LDC R11, c[0x0][0x8d8] ;  /* 0x00023600ff0b7b82 */ /* 0x000e620000000800 */
[----:B------:R-:W-:Y:S05]  /*14d90*/  @!P0 BRA `(.L_x_326) ;  /* 0x0000000000288947 */ /* 0x000fea0003800000 */
[----:B------:R-:W2:Y:S02]  /*14da0*/  LDC R2, c[0x0][0x8dc] ;  /* 0x00023700ff027b82 */ /* 0x000ea40000000800 */
[----:B--2---:R-:W-:-:S05]  /*14db0*/  IADD3 R3, P0, R12, R2, RZ ;  /* 0x000000020c037210 */ /* 0x004fca0007f1e0ff */
[----:B------:R-:W-:-:S04]  /*14dc0*/  IMAD.X R10, RZ, RZ, R13, P0 ;  /* 0x000000ffff0a7224 */ /* 0x000fc800000e060d */
[----:B------:R-:W-:-:S04]  /*14dd0*/  IMAD.WIDE.U32 R4, R10, R8, RZ ;  /* 0x000000080a047225 */ /* 0x000fc800078e00ff */
[----:B------:R-:W-:-:S04]  /*14de0*/  IMAD.WIDE.U32 R4, P0, R3, R9, R4 ;  /* 0x0000000903047225 */ /* 0x000fc80007800004 */
[----:B------:R-:W-:Y:S01]  /*14df0*/  IMAD.WIDE.U32 R2, R3, R8, RZ ;  /* 0x0000000803027225 */ /* 0x000fe200078e00ff */
[----:B------:R-:W-:-:S04]  /*14e00*/  MOV R2, R5 ;  /* 0x0000000500027202 */ /* 0x000fc80000000f00 */
[----:B------:R-:W-:Y:S02]  /*14e10*/  IADD3 RZ, P1, R3, R4, RZ ;  /* 0x0000000403ff7210 */ /* 0x000fe40007f3e0ff */
[----:B------:R-:W-:-:S03]  /*14e20*/  IADD3.X R3, RZ, RZ, RZ, P0, !PT ;  /* 0x000000ffff037210 */ /* 0x000fc600007fe4ff */
[----:B------:R-:W-:-:S08]  /*14e30*/  IMAD.WIDE.U32.X R2, R10, R9, R2, P1 ;  /* 0x000000090a027225 */ /* 0x000fd000008e0402 */
.L_x_326:
[----:B------:R-:W2:Y:S01]  /*14e40*/  LDC.64 R4, c[0x0][0x8c8] ;  /* 0x00023200ff047b82 */ /* 0x000ea20000000a00 */
[-CC-:B-1----:R-:W-:Y:S02]  /*14e50*/  SHF.R.U64 R10, R2, R11.reuse, R3.reuse ;  /* 0x0000000b020a7219 */ /* 0x182fe40000001203 */
[----:B------:R-:W-:Y:S02]  /*14e60*/  SHF.R.U32.HI R11, RZ, R11, R3 ;  /* 0x0000000bff0b7219 */ /* 0x000fe40000011603 */
[----:B------:R-:W-:Y:S02]  /*14e70*/  IADD3 R9, P0, RZ, -R10, RZ ;  /* 0x8000000aff097210 */ /* 0x000fe40007f1e0ff */
[----:B------:R-:W-:-:S03]  /*14e80*/  MOV R3, R13 ;  /* 0x0000000d00037202 */ /* 0x000fc60000000f00 */
[----:B------:R-:W-:-:S04]  /*14e90*/  IMAD.X R11, RZ, RZ, ~R11, P0 ;  /* 0x000000ffff0b7224 */ /* 0x000fc800000e0e0b */
[----:B--2---:R-:W-:-:S04]  /*14ea0*/  IMAD R2, R11, R4, RZ ;  /* 0x000000040b027224 */ /* 0x004fc800078e02ff */
[C---:B------:R-:W-:Y:S01]  /*14eb0*/  IMAD R11, R9.reuse, R5, R2 ;  /* 0x00000005090b7224 */ /* 0x040fe200078e0202 */
[----:B------:R-:W-:Y:S01]  /*14ec0*/  MOV R2, R12 ;  /* 0x0000000c00027202 */ /* 0x000fe20000000f00 */
[----:B------:R-:W1:Y:S04]  /*14ed0*/  LDC R5, c[0x0][0x900] ;  /* 0x00024000ff057b82 */ /* 0x000e680000000800 */
[----:B------:R-:W-:-:S04]  /*14ee0*/  IMAD.WIDE.U32 R2, R9, R4, R2 ;  /* 0x0000000409027225 */ /* 0x000fc800078e0002 */
[----:B------:R-:W2:Y:S01]  /*14ef0*/  LDC.64 R8, c[0x0][0x8e8] ;  /* 0x00023a00ff087b82 */ /* 0x000ea20000000a00 */
[----:B------:R-:W-:-:S07]  /*14f00*/  IMAD.IADD R3, R3, 0x1, R11 ;  /* 0x0000000103037824 */ /* 0x000fce00078e020b */
[----:B------:R-:W3:Y:S08]  /*14f10*/  LDC R12, c[0x0][0x8c0] ;  /* 0x00023000ff0c7b82 */ /* 0x000ef00000000800 */
[----:B------:R-:W4:Y:S01]  /*14f20*/  LDC R4, c[0x0][0x8b0] ;  /* 0x00022c00ff047b82 */ /* 0x000f220000000800 */
[----:B--2---:R-:W-:-:S04]  /*14f30*/  ISETP.NE.U32.AND P0, PT, R8, RZ, PT ;  /* 0x000000ff0800720c */ /* 0x004fc80003f05070 */
[----:B------:R-:W-:Y:S02]  /*14f40*/  ISETP.NE.AND.EX P0, PT, R9, RZ, PT, P0 ;  /* 0x000000ff0900720c */ /* 0x000fe40003f05300 */
[-CC-:B---3--:R-:W-:Y:S02]  /*14f50*/  SHF.R.U64 R11, R2, R12.reuse, R3.reuse ;  /* 0x0000000c020b7219 */ /* 0x188fe40000001203 */
[----:B------:R-:W-:-:S04]  /*14f60*/  SHF.R.U32.HI R3, RZ, R12, R3 ;  /* 0x0000000cff037219 */ /* 0x000fc80000011603 */
[-CC-:B----4-:R-:W-:Y:S02]  /*14f70*/  SHF.R.U64 R12, R11, R4.reuse, R3.reuse ;  /* 0x000000040b0c7219 */ /* 0x190fe40000001203 */
[----:B------:R-:W-:-:S04]  /*14f80*/  SHF.R.U32.HI R4, RZ, R4, R3 ;  /* 0x00000004ff047219 */ /* 0x000fc80000011603 */
[-CC-:B-1----:R-:W-:Y:S02]  /*14f90*/  SHF.R.U64 R13, R12, R5.reuse, R4.reuse ;  /* 0x000000050c0d7219 */ /* 0x182fe40000001204 */
[----:B------:R-:W-:Y:S02]  /*14fa0*/  SHF.R.U32.HI R3, RZ, R5, R4 ;  /* 0x00000005ff037219 */ /* 0x000fe40000011604 */
[----:B------:R-:W-:Y:S01]  /*14fb0*/  MOV R2, R13 ;  /* 0x0000000d00027202 */ /* 0x000fe20000000f00 */
[----:B------:R-:W-:Y:S06]  /*14fc0*/  @!P0 BRA `(.L_x_327) ;  /* 0x0000000000288947 */ /* 0x000fec0003800000 */
[----:B------:R-:W1:Y:S02]  /*14fd0*/  LDC R2, c[0x0][0x8f4] ;  /* 0x00023d00ff027b82 */ /* 0x000e640000000800 */
[----:B-1----:R-:W-:-:S04]  /*14fe0*/  IADD3 R2, P0, R13, R2, RZ ;  /* 0x000000020d027210 */ /* 0x002fc80007f1e0ff */
[----:B------:R-:W-:-:S05]  /*14ff0*/  IADD3.X R15, RZ, R3, RZ, P0, !PT ;  /* 0x00000003ff0f7210 */ /* 0x000fca00007fe4ff */
[----:B------:R-:W-:-:S04]  /*15000*/  IMAD.WIDE.U32 R4, R15, R8, RZ ;  /* 0x000000080f047225 */ /* 0x000fc800078e00ff */
[----:B------:R-:W-:-:S04]  /*15010*/  IMAD.WIDE.U32 R4, P0, R2, R9, R4 ;  /* 0x0000000902047225 */ /* 0x000fc80007800004 */
[----:B------:R-:W-:Y:S01]  /*15020*/  IMAD.WIDE.U32 R2, R2, R8, RZ ;  /* 0x0000000802027225 */ /* 0x000fe200078e00ff */
[----:B------:R-:W-:-:S04]  /*15030*/  MOV R2, R5 ;  /* 0x0000000500027202 */ /* 0x000fc80000000f00 */
[----:B------:R-:W-:Y:S01]  /*15040*/  IADD3 RZ, P1, R3, R4, RZ ;  /* 0x0000000403ff7210 */ /* 0x000fe20007f3e0ff */
[----:B------:R-:W-:-:S04]  /*15050*/  IMAD.X R3, RZ, RZ, RZ, P0 ;  /* 0x000000ffff037224 */ /* 0x000fc800000e06ff */
[----:B------:R-:W-:-:S08]  /*15060*/  IMAD.WIDE.U32.X R2, R15, R9, R2, P1 ;  /* 0x000000090f027225 */ /* 0x000fd000008e0402 */
.L_x_327:
[----:B------:R-:W1:Y:S01]  /*15070*/  LDC R5, c[0x0][0x8f0] ;  /* 0x00023c00ff057b82 */ /* 0x000e620000000800 */
[----:B------:R-:W-:-:S07]  /*15080*/  LOP3.LUT R11, R11, R17, RZ, 0xc0, !PT ;  /* 0x000000110b0b7212 */ /* 0x000fce00078ec0ff */
[----:B------:R-:W2:Y:S08]  /*15090*/  LDC R9, c[0x0][0x8e0] ;  /* 0x00023800ff097b82 */ /* 0x000eb00000000800 */
[----:B------:R-:W3:Y:S01]  /*150a0*/  LDC R4, c[0x0][0x8b8] ;  /* 0x00022e00ff047b82 */ /* 0x000ee20000000800 */
[----:B-1----:R-:W-:-:S07]  /*150b0*/  SHF.R.U64 R5, R2, R5, R3 ;  /* 0x0000000502057219 */ /* 0x002fce0000001203 */
[----:B------:R-:W1:Y:S01]  /*150c0*/  LDC R2, c[0x0][0x8a8] ;  /* 0x00022a00ff027b82 */ /* 0x000e620000000800 */
[----:B------:R-:W-:Y:S02]  /*150d0*/  LOP3.LUT R3, R12, R14, RZ, 0xc0, !PT ;  /* 0x0000000e0c037212 */ /* 0x000fe400078ec0ff */
[----:B------:R-:W-:-:S03]  /*150e0*/  IADD3 R8, -R5, RZ, RZ ;  /* 0x000000ff05087210 */ /* 0x000fc60007ffe1ff */
[----:B------:R-:W-:Y:S02]  /*150f0*/  IMAD R3, R16, R5, R3 ;  /* 0x0000000510037224 */ /* 0x000fe400078e0203 */
[----:B--2---:R-:W-:Y:S01]  /*15100*/  IMAD R13, R8, R9, R13 ;  /* 0x00000009080d7224 */ /* 0x004fe200078e020d */
[----:B------:R-:W-:Y:S01]  /*15110*/  MOV R9, R10 ;  /* 0x0000000a00097202 */ /* 0x000fe20000000f00 */
[----:B---3--:R-:W-:Y:S02]  /*15120*/  IMAD R4, R3, R4, R7 ;  /* 0x0000000403047224 */ /* 0x008fe400078e0207 */
[----:B-1----:R-:W-:-:S05]  /*15130*/  IMAD R13, R13, R2, R11 ;  /* 0x000000020d0d7224 */ /* 0x002fca00078e020b */
[----:B------:R-:W-:Y:S02]  /*15140*/  SEL R3, R13, R4, !P2 ;  /* 0x000000040d037207 */ /* 0x000fe40005000000 */
[----:B------:R-:W-:Y:S01]  /*15150*/  SEL R2, R4, R13, !P2 ;  /* 0x0000000d04027207 */ /* 0x000fe20005000000 */
[----:B------:R-:W-:-:S07]  /*15160*/  IMAD.MOV.U32 R4, RZ, RZ, 0x1 ;  /* 0x00000001ff047424 */ /* 0x000fce00078e00ff */
.L_x_325:
[----:B------:R-:W-:-:S13]  /*15170*/  LOP3.LUT P0, RZ, R4, 0xff, RZ, 0xc0, !PT ;  /* 0x000000ff04ff7812 */ /* 0x000fda000780c0ff */
[----:B------:R-:W-:Y:S05]  /*15180*/  @P0 BRA `(.L_x_328) ;  /* 0xffffffdc00e40947 */ /* 0x000fea000383ffff */
.L_x_224:
[----:B------:R-:W-:-:S13]  /*15190*/  ELECT P0, URZ, PT ;  /* 0x00000000003f782f */ /* 0x000fda0003800000 */
[----:B------:R-:W-:Y:S05]  /*151a0*/  @!P0 BRA `(.L_x_10) ;  /* 0x0000001000508947 */ /* 0x000fea0003800000 */
[----:B------:R-:W-:-:S06]  /*151b0*/  ULOP3.LUT UR4, UR60, 0x2, URZ, 0xfc, !UPT ;  /* 0x000000023c047892 */ /* 0x000fcc000f8efc3f */
[----:B------:R-:W-:-:S04]  /*151c0*/  MOV R0, UR4 ;  /* 0x0000000400007c02 */ /* 0x000fc80008000f00 */
[----:B------:R-:W-:-:S13]  /*151d0*/  ISETP.NE.AND P1, PT, R0, 0x3, PT ;  /* 0x000000030000780c */ /* 0x000fda0003f25270 */
[----:B------:R-:W-:Y:S05]  /*151e0*/  @!P1 BRA `(.L_x_329) ;  /* 0x0000000000049947 */ /* 0x000fea0003800000 */
[----:B------:R-:W-:Y:S01]  /*151f0*/  BPT.TRAP 0x1 ;  /* 0x000000040000795c */ /* 0x000fe20000300000 */
.L_x_329:
[----:B------:R-:W-:Y:S01]  /*15200*/  IMAD.U32 R3, RZ, RZ, UR53 ;  /* 0x00000035ff037e24 */ /* 0x000fe2000f8e00ff */
[----:B------:R-:W-:Y:S02]  /*15210*/  MOV R0, 0x400 ;  /* 0x0000040000007802 */ /* 0x000fe40000000f00 */
[----:B------:R-:W-:Y:S02]  /*15220*/  MOV R2, 0x1 ;  /* 0x0000000100027802 */ /* 0x000fe40000000f00 */
[----:B------:R-:W-:Y:S02]  /*15230*/  LEA R0, R3, R0, 0x18 ;  /* 0x0000000003007211 */ /* 0x000fe400078ec0ff */
[----:B------:R-:W-:-:S04]  /*15240*/  SHF.L.U32 R3, R2, 0x1f, RZ ;  /* 0x0000001f02037819 */ /* 0x000fc800000006ff */
[----:B------:R-:W3:Y:S02]  /*15250*/  SYNCS.PHASECHK.TRANS64.TRYWAIT P0, [R0+URZ+0x50], R3 ;  /* 0x00005003000075a7 */ /* 0x000ee4000800017f */
[----:B---3--:R-:W-:Y:S05]  /*15260*/  @!P0 BRA `(.L_x_330) ;  /* 0x0000001c00308947 */ /* 0x008fea0003800000 */
.L_x_387:
[----:B------:R-:W-:Y:S05]  /*15270*/  @!P1 BRA `(.L_x_331) ;  /* 0x0000000000049947 */ /* 0x000fea0003800000 */
[----:B------:R-:W-:Y:S01]  /*15280*/  BPT.TRAP 0x1 ;  /* 0x000000040000795c */ /* 0x000fe20000300000 */
.L_x_331:
[----:B------:R-:W4:Y:S02]  /*15290*/  SYNCS.PHASECHK.TRANS64.TRYWAIT P0, [R0+URZ+0x58], R3 ;  /* 0x00005803000075a7 */ /* 0x000f24000800017f */
[----:B----4-:R-:W-:Y:S05]  /*152a0*/  @!P0 BRA `(.L_x_332) ;  /* 0x0000001c00348947 */ /* 0x010fea0003800000 */
.L_x_388:
[----:B------:R-:W-:Y:S05]  /*152b0*/  @!P1 BRA `(.L_x_333) ;  /* 0x0000000000049947 */ /* 0x000fea0003800000 */
[----:B------:R-:W-:Y:S01]  /*152c0*/  BPT.TRAP 0x1 ;  /* 0x000000040000795c */ /* 0x000fe20000300000 */
.L_x_333:
[----:B------:R-:W1:Y:S02]  /*152d0*/  SYNCS.PHASECHK.TRANS64.TRYWAIT P0, [R0+URZ+0x60], R3 ;  /* 0x00006003000075a7 */ /* 0x000e64000800017f */
[----:B-1----:R-:W-:Y:S05]  /*152e0*/  @!P0 BRA `(.L_x_334) ;  /* 0x0000001c00388947 */ /* 0x002fea0003800000 */
.L_x_389:
[----:B------:R-:W-:Y:S05]  /*152f0*/  @!P1 BRA `(.L_x_335) ;  /* 0x0000000000049947 */ /* 0x000fea0003800000 */
[----:B------:R-:W-:Y:S01]  /*15300*/  BPT.TRAP 0x1 ;  /* 0x000000040000795c */ /* 0x000fe20000300000 */
.L_x_335:
[----:B---34-:R-:W-:-:S04]  /*15310*/  MOV R3, 0x1 ;  /* 0x0000000100037802 */ /* 0x018fc80000000f00 */
[----:B------:R-:W-:-:S07]  /*15320*/  SHF.L.U32 R3, R3, 0x1f, RZ ;  /* 0x0000001f03037819 */ /* 0x000fce00000006ff */
.L_x_336:
[----:B-1----:R1:W3:Y:S02]  /*15330*/  SYNCS.PHASECHK.TRANS64.TRYWAIT P0, [R0+URZ+0x68], R3 ;  /* 0x00006803000075a7 */ /* 0x0022e4000800017f */
[----:B---3--:R-:W-:Y:S05]  /*15340*/  @!P0 NANOSLEEP.SYNCS 0x989680 ;  /* 0x009896800000895d */ /* 0x008fea0003900000 */
[----:B------:R-:W3:Y:S02]  /*15350*/  @!P0 SYNCS.PHASECHK.TRANS64 P0, [R0+URZ+0x68], R3 ;  /* 0x00006803000085a7 */ /* 0x000ee4000800007f */
[----:B---3--:R-:W-:Y:S05]  /*15360*/  @P0 BRA `(.L_x_10) ;  /* 0x0000000c00e00947 */ /* 0x008fea0003800000 */
[----:B------:R-:W-:Y:S05]  /*15370*/  BRA `(.L_x_336) ;  /* 0xfffffffc00ec7947 */ /* 0x000fea000383ffff */
.L_x_219:
[----:B------:R-:W-:Y:S01]  /*15380*/  LOP3.LUT P0, RZ, R6, 0xff, RZ, 0xc0, !PT ;  /* 0x000000ff06ff7812 */ /* 0x000fe2000780c0ff */
[----:B------:R-:W-:Y:S01]  /*15390*/  IMAD.MOV.U32 R0, RZ, RZ, 0x1 ;  /* 0x00000001ff007424 */ /* 0x000fe200078e00ff */
[----:B------:R-:W-:-:S11]  /*153a0*/  MOV R6, RZ ;  /* 0x000000ff00067202 */ /* 0x000fd60000000f00 */
[----:B------:R-:W-:Y:S05]  /*153b0*/  @!P0 BRA `(.L_x_337) ;  /* 0x0000000c00388947 */ /* 0x000fea0003800000 */
[----:B------:R-:W1:Y:S01]  /*153c0*/  S2R R4, SR_TID.X ;  /* 0x0000000000047919 */ /* 0x000e620000002100 */
[----:B------:R-:W-:Y:S01]  /*153d0*/  ULDC UR4, c[0x0][0x28c] ;  /* 0x0000a30000047ab9 */ /* 0x000fe20000000800 */
[----:B------:R-:W-:Y:S01]  /*153e0*/  ULDC UR7, c[0x0][0x8a8] ;  /* 0x00022a0000077ab9 */ /* 0x000fe20000000800 */
[----:B------:R-:W-:Y:S01]  /*153f0*/  UIADD3 UR5, UR4, 0x3f, URZ ;  /* 0x0000003f04057890 */ /* 0x000fe2000fffe03f */
[----:B------:R-:W-:Y:S01]  /*15400*/  BSSY B0, `(.L_x_337) ;  /* 0x00000c9000007945 */ /* 0x000fe20003800000 */
[----:B------:R-:W-:Y:S01]  /*15410*/  ULDC UR8, c[0x0][0x900] ;  /* 0x0002400000087ab9 */ /* 0x000fe20000000800 */
[----:B------:R-:W-:Y:S01]  /*15420*/  UMOV UR9, 0xffffffff ;  /* 0xffffffff00097882 */ /* 0x000fe20000000000 */
[----:B------:R-:W-:Y:S01]  /*15430*/  USHF.R.S32.HI UR6, URZ, 0x1f, UR5 ;  /* 0x0000001f3f067899 */ /* 0x000fe20008011405 */
[----:B------:R-:W-:Y:S01]  /*15440*/  MOV R8, 0x1 ;  /* 0x0000000100087802 */ /* 0x000fe20000000f00 */
[----:B------:R-:W-:Y:S01]  /*15450*/  UIADD3 UR4, UR7, -0x1, URZ ;  /* 0xffffffff07047890 */ /* 0x000fe2000fffe03f */
[----:B------:R-:W-:Y:S01]  /*15460*/  IMAD.MOV.U32 R0, RZ, RZ, 0x1 ;  /* 0x00000001ff007424 */ /* 0x000fe200078e00ff */
[----:B------:R-:W-:Y:S01]  /*15470*/  ULEA.HI UR6, UR6, UR5, URZ, 0x6 ;  /* 0x0000000506067291 */ /* 0x000fe2000f8f303f */
[----:B------:R-:W-:Y:S01]  /*15480*/  MOV R6, RZ ;  /* 0x000000ff00067202 */ /* 0x000fe20000000f00 */
[----:B------:R-:W-:-:S02]  /*15490*/  USHF.L.U32 UR7, UR9, UR8, URZ ;  /* 0x0000000809077299 */ /* 0x000fc4000800063f */
[----:B------:R-:W-:Y:S01]  /*154a0*/  USHF.R.S32.HI UR6, URZ, 0x6, UR6 ;  /* 0x000000063f067899 */ /* 0x000fe20008011406 */
[----:B------:R-:W-:Y:S01]  /*154b0*/  UMOV UR10, 0x1 ;  /* 0x00000001000a7882 */ /* 0x000fe20000000000 */
[----:B------:R-:W-:Y:S02]  /*154c0*/  ULOP3.LUT UR22, UR37, 0x2, URZ, 0xfc, !UPT ;  /* 0x0000000225167892 */ /* 0x000fe4000f8efc3f */
[----:B------:R-:W-:Y:S02]  /*154d0*/  USHF.L.U32 UR5, UR10, UR8, URZ ;  /* 0x000000080a057299 */ /* 0x000fe4000800063f */
[----:B------:R-:W-:Y:S02]  /*154e0*/  ULOP3.LUT UR7, URZ, UR7, URZ, 0x33, !UPT ;  /* 0x000000073f077292 */ /* 0x000fe4000f8e333f */
[----:B------:R-:W-:Y:S01]  /*154f0*/  UIADD3 UR23, UR6, 0x1, URZ ;  /* 0x0000000106177890 */ /* 0x000fe2000fffe03f */
[----:B------:R-:W-:Y:S01]  /*15500*/  ULDC.64 UR20, c[0x0][0x198] ;  /* 0x0000660000147ab9 */ /* 0x000fe20000000a00 */
[----:B-1----:R-:W-:-:S02]  /*15510*/  LOP3.LUT P2, RZ, R4, 0x7f, RZ, 0xc0, !PT ;  /* 0x0000007f04ff7812 */ /* 0x002fc4000784c0ff */
[----:B------:R-:W-:-:S04]  /*15520*/  LOP3.LUT P0, RZ, R4, 0x1f, RZ, 0xc0, !PT ;  /* 0x0000001f04ff7812 */ /* 0x000fc8000780c0ff */
[----:B------:R-:W-:-:S13]  /*15530*/  PLOP3.LUT P0, PT, P0, P2, PT, 0x8a, 0x0 ;  /* 0x000000000000781c */ /* 0x000fda0000705172 */
.L_x_349:
[----:B------:R-:W-:-:S03]  /*15540*/  UMOV UR8, 0xffffffff ;  /* 0xffffffff00087882 */ /* 0x000fc60000000000 */
[----:B------:R-:W-:Y:S05]  /*15550*/  BRA.DIV UR8, `(.L_x_338) ;  /* 0x0000001a08b07947 */ /* 0x000fea000b800000 */
[----:B------:R-:W-:-:S13]  /*15560*/  ELECT P6, URZ, PT ;  /* 0x00000000003f782f */ /* 0x000fda00038c0000 */
.L_x_392:
[----:B------:R-:W1:Y:S01]  /*15570*/  LDC R4, c[0x0][0x28c] ;  /* 0x0000a300ff047b82 */ /* 0x000e620000000800 */
[----:B------:R-:W-:Y:S01]  /*15580*/  BSSY B1, `(.L_x_339) ;  /* 0x0000036000017945 */ /* 0x000fe20003800000 */
[----:B-1----:R-:W-:-:S13]  /*15590*/  ISETP.LT.OR P6, PT, R4, 0x1, !P6 ;  /* 0x000000010400780c */ /* 0x002fda00077c1670 */
[----:B------:R-:W-:Y:S05]  /*155a0*/  @P6 BRA `(.L_x_340) ;  /* 0x0000000000cc6947 */ /* 0x000fea0003800000 */
[----:B------:R-:W-:Y:S01]  /*155b0*/  IMAD.SHL.U32 R4, R2, 0x100, RZ ;  /* 0x0000010002047824 */ /* 0x000fe200078e00ff */
[----:B------:R-:W-:Y:S01]  /*155c0*/  SHF.L.U32 R3, R3, 0x8, RZ ;  /* 0x0000000803037819 */ /* 0x000fe200000006ff */
[----:B------:R-:W-:Y:S01]  /*155d0*/  IMAD.MOV.U32 R2, RZ, RZ, R0 ;  /* 0x000000ffff027224 */ /* 0x000fe200078e0000 */
[----:B------:R-:W-:Y:S02]  /*155e0*/  MOV R13, RZ ;  /* 0x000000ff000d7202 */ /* 0x000fe40000000f00 */
[----:B------:R-:W-:Y:S02]  /*155f0*/  MOV R11, UR23 ;  /* 0x00000017000b7c02 */ /* 0x000fe40008000f00 */
[----:B------:R-:W-:-:S07]  /*15600*/  MOV R5, R6 ;  /* 0x0000000600057202 */ /* 0x000fce0000000f00 */
.L_x_344:
[----:B------:R-:W1:Y:S01]  /*15610*/  S2R R10, SR_CgaCtaId ;  /* 0x00000000000a7919 */ /* 0x000e620000008800 */
[----:B------:R-:W-:-:S04]  /*15620*/  MOV R7, 0x400 ;  /* 0x0000040000077802 */ /* 0x000fc80000000f00 */
[----:B-1----:R-:W-:Y:S02]  /*15630*/  LEA R14, R10, R7, 0x18 ;  /* 0x000000070a0e7211 */ /* 0x002fe400078ec0ff */
[----:B------:R-:W-:Y:S01]  /*15640*/  SHF.L.U32 R7, R2, 0x1f, RZ ;  /* 0x0000001f02077819 */ /* 0x000fe200000006ff */
[----:B------:R-:W1:Y:S01]  /*15650*/  @!P2 LDC R10, c[0x0][0x500] ;  /* 0x00014000ff0aab82 */ /* 0x000e620000000800 */
[----:B------:R-:W-:-:S04]  /*15660*/  LEA R12, R5, R14, 0x3 ;  /* 0x0000000e050c7211 */ /* 0x000fc800078e18ff */
[----:B------:R-:W2:Y:S02]  /*15670*/  SYNCS.PHASECHK.TRANS64.TRYWAIT P1, [R12+URZ+0x18], R7 ;  /* 0x000018070c0075a7 */ /* 0x000ea4000802017f */
[----:B--2---:R-:W-:Y:S05]  /*15680*/  @!P1 BRA `(.L_x_341) ;  /* 0x0000001800849947 */ /* 0x004fea0003800000 */
.L_x_393:
[----:B------:R-:W-:Y:S01]  /*15690*/  UPRMT UR8, UR22, 0x9910, URZ ;  /* 0x0000991016087896 */ /* 0x000fe2000800003f */
[----:B-1----:R1:W-:Y:S03]  /*156a0*/  @!P2 SYNCS.ARRIVE.TRANS64 RZ, [R12+URZ], R10 ;  /* 0x0000000a0cffa9a7 */ /* 0x0023e6000800003f */
[----:B------:R-:W-:-:S06]  /*156b0*/  UISETP.NE.AND UP0, UPT, UR8, 0x2, UPT ;  /* 0x000000020800788c */ /* 0x000fcc000bf05270 */
[----:B------:R-:W-:-:S13]  /*156c0*/  PLOP3.LUT P1, PT, PT, PT, UP0, 0x80, 0x0 ;  /* 0x000000000000781c */ /* 0x000fda0003f2f008 */
[----:B-1----:R-:W-:Y:S05]  /*156d0*/  @P1 BRA `(.L_x_342) ;  /* 0x0000000000041947 */ /* 0x002fea0003800000 */
[----:B------:R-:W-:Y:S01]  /*156e0*/  BPT.TRAP 0x1 ;  /* 0x000000040000795c */ /* 0x000fe20000300000 */
.L_x_342:
[----:B------:R-:W-:Y:S05]  /*156f0*/  @P0 BRA `(.L_x_343) ;  /* 0x0000000000040947 */ /* 0x000fea0003800000 */
[----:B------:R-:W-:Y:S01]  /*15700*/  BPT.TRAP 0x1 ;  /* 0x000000040000795c */ /* 0x000fe20000300000 */
.L_x_343:
[----:B------:R-:W-:Y:S01]  /*15710*/  IMAD R14, R5, 0x8000, R14 ;  /* 0x00008000050e7824 */ /* 0x000fe200078e020e */
[----:B------:R-:W-:Y:S01]  /*15720*/  R2UR UR9, R12 ;  /* 0x000000000c0972ca */ /* 0x000fe200000e0000 */
[----:B------:R-:W-:Y:S01]  /*15730*/  UIADD3 UR14, UP0, UR20, 0xf0, URZ ;  /* 0x000000f0140e7890 */ /* 0x000fe2000ff1e03f */
[----:B------:R-:W-:Y:S01]  /*15740*/  R2UR UR11, R4 ;  /* 0x00000000040b72ca */ /* 0x000fe200000e0000 */
[----:B------:R-:W-:Y:S01]  /*15750*/  UIADD3 UR24, UP1, UR20, 0x1f0, URZ ;  /* 0x000001f014187890 */ /* 0x000fe2000ff3e03f */
[----:B------:R-:W-:Y:S01]  /*15760*/  R2UR UR8, R14 ;  /* 0x000000000e0872ca */ /* 0x000fe200000e0000 */
[----:B------:R-:W-:Y:S01]  /*15770*/  UIADD3.X UR15, URZ, UR21, URZ, UP0, !UPT ;  /* 0x000000153f0f7290 */ /* 0x000fe200087fe43f */
[----:B------:R-:W-:Y:S01]  /*15780*/  R2UR UR10, R13 ;  /* 0x000000000d0a72ca */ /* 0x000fe200000e0000 */
[----:B------:R-:W-:Y:S01]  /*15790*/  UIADD3.X UR25, URZ, UR21, URZ, UP1, !UPT ;  /* 0x000000153f197290 */ /* 0x000fe20008ffe43f */
[----:B------:R-:W-:Y:S01]  /*157a0*/  R2UR UR12, R9 ;  /* 0x00000000090c72ca */ /* 0x000fe200000e0000 */
[----:B------:R-:W-:Y:S01]  /*157b0*/  UMOV UR16, 0x0 ;  /* 0x0000000000107882 */ /* 0x000fe20000000000 */
[----:B------:R-:W-:Y:S01]  /*157c0*/  IADD3 R11, R11, -0x1, RZ ;  /* 0xffffffff0b0b7810 */ /* 0x000fe20007ffe0ff */
[----:B------:R-:W-:Y:S01]  /*157d0*/  UMOV UR17, 0x10000000 ;  /* 0x1000000000117882 */ /* 0x000fe20000000000 */
[----:B------:R-:W-:Y:S01]  /*157e0*/  R2UR UR19, R3 ;  /* 0x00000000031372ca */ /* 0x000fe200000e0000 */
[----:B------:R-:W-:Y:S01]  /*157f0*/  VIADD R13, R13, 0x40 ;  /* 0x000000400d0d7836 */ /* 0x000fe20000000000 */
[----:B------:R-:W-:-:S02]  /*15800*/  ISETP.GT.AND P3, PT, R11, 0x1, PT ;  /* 0x000000010b00780c */ /* 0x000fc40003f64270 */
[----:B------:R-:W-:Y:S01]  /*15810*/  IADD3 R5, R5, 0x1, RZ ;  /* 0x0000000105057810 */ /* 0x000fe20007ffe0ff */
[----:B------:R-:W-:Y:S02]  /*15820*/  UIADD3 UR13, UR8, 0x8400, URZ ;  /* 0x00008400080d7890 */ /* 0x000fe4000fffe03f */
[----:B------:R-:W-:Y:S01]  /*15830*/  UIADD3 UR18, UR8, 0x20400, URZ ;  /* 0x0002040008127890 */ /* 0x000fe2000fffe03f */
[----:B------:R-:W-:-:S04]  /*15840*/  ISETP.NE.AND P1, PT, R5, 0x3, PT ;  /* 0x000000030500780c */ /* 0x000fc80003f25270 */
[----:B------:R-:W-:Y:S01]  /*15850*/  UMOV UR8, UR13 ;  /* 0x0000000d00087c82 */ /* 0x000fe20008000000 */
[----:B--2---:R-:W-:Y:S01]  /*15860*/  SEL R7, RZ, 0x1, P1 ;  /* 0x00000001ff077807 */ /* 0x004fe20000800000 */
[----:B------:R1:W-:Y:S01]  /*15870*/  UTMALDG.3D [UR8], [UR14], desc[UR16] ;  /* 0x000010080e0075b4 */ /* 0x0003e20008011000 */
[----:B------:R-:W-:Y:S02]  /*15880*/  SEL R5, R5, RZ, P1 ;  /* 0x000000ff05057207 */ /* 0x000fe40000800000 */
[----:B------:R-:W-:Y:S01]  /*15890*/  LOP3.LUT R2, R2, R7, RZ, 0x3c, !PT ;  /* 0x0000000702027212 */ /* 0x000fe200078e3cff */
[----:B-1----:R-:W-:Y:S01]  /*158a0*/  UMOV UR8, UR18 ;  /* 0x0000001200087c82 */ /* 0x002fe20008000000 */
[----:B------:R-:W-:Y:S02]  /*158b0*/  UMOV UR11, UR19 ;  /* 0x00000013000b7c82 */ /* 0x000fe40008000000 */
[----:B------:R1:W-:Y:S02]  /*158c0*/  UTMALDG.3D [UR8], [UR24], desc[UR16] ;  /* 0x00001008180075b4 */ /* 0x0003e40008011000 */
[----:B-1----:R-:W-:Y:S05]  /*158d0*/  @P3 BRA `(.L_x_344) ;  /* 0xfffffffc004c3947 */ /* 0x002fea000383ffff */
.L_x_340:
[----:B------:R-:W-:Y:S05]  /*158e0*/  BSYNC B1 ;  /* 0x0000000000017941 */ /* 0x000fea0003800000 */
.L_x_339:
[----:B------:R-:W2:Y:S01]  /*158f0*/  LDL.LU R14, [R1+0x204] ;  /* 0x00020400010e7983 */ /* 0x000ea20000300800 */
[----:B------:R-:W-:Y:S01]  /*15900*/  LOP3.LUT P1, RZ, R8, 0xff, RZ, 0xc0, !PT ;  /* 0x000000ff08ff7812 */ /* 0x000fe2000782c0ff */
[----:B------:R-:W-:Y:S02]  /*15910*/  ULDC.64 UR8, c[0x0][0x8f8] ;  /* 0x00023e0000087ab9 */ /* 0x000fe40000000a00 */
[----:B------:R-:W3:Y:S01]  /*15920*/  LDL.LU R12, [R1+0x200] ;  /* 0x00020000010c7983 */ /* 0x000ee20000300800 */
[----:B------:R-:W-:Y:S01]  /*15930*/  IADD3 R6, R6, UR6, RZ ;  /* 0x0000000606067c10 */ /* 0x000fe2000fffe0ff */
[----:B------:R-:W-:Y:S01]  /*15940*/  UISETP.GE.U32.AND UP0, UPT, UR6, 0x3, UPT ;  /* 0x000000030600788c */ /* 0x000fe2000bf06070 */
[----:B------:R-:W-:Y:S01]  /*15950*/  BSSY B1, `(.L_x_345) ;  /* 0x0000071000017945 */ /* 0x000fe20003800000 */
[----:B------:R-:W-:Y:S02]  /*15960*/  MOV R9, 0xffffffff ;  /* 0xffffffff00097802 */ /* 0x000fe40000000f00 */
[----:B------:R-:W-:-:S02]  /*15970*/  PRMT R4, RZ, 0x7610, R4 ;  /* 0x00007610ff047816 */ /* 0x000fc40000000004 */
[----:B------:R-:W-:Y:S02]  /*15980*/  PLOP3.LUT P3, PT, PT, PT, UP0, 0x80, 0x0 ;  /* 0x000000000000781c */ /* 0x000fe40003f6f008 */
[----:B------:R-:W1:Y:S01]  /*15990*/  @P1 S2R R3, SR_CgaCtaId ;  /* 0x0000000000031919 */ /* 0x000e620000008800 */
[----:B------:R-:W-:Y:S02]  /*159a0*/  @P1 MOV R2, 0x400 ;  /* 0x0000040000021802 */ /* 0x000fe40000000f00 */
[----:B------:R-:W-:Y:S02]  /*159b0*/  PRMT R8, RZ, 0x7610, R8 ;  /* 0x00007610ff087816 */ /* 0x000fe40000000008 */
[----:B-1----:R-:W-:-:S04]  /*159c0*/  @P1 LEA R2, R3, R2, 0x18 ;  /* 0x0000000203021211 */ /* 0x002fc800078ec0ff */
[----:B------:R1:W-:Y:S01]  /*159d0*/  @P1 SYNCS.ARRIVE.TRANS64.A1T0 RZ, [R2+URZ+0x78], RZ ;  /* 0x000078ff02ff19a7 */ /* 0x0003e2000810003f */
[----:B------:R-:W-:Y:S02]  /*159e0*/  ISETP.GT.U32.AND P1, PT, R6, 0x2, PT ;  /* 0x000000020600780c */ /* 0x000fe40003f24070 */
[----:B-1----:R-:W-:-:S04]  /*159f0*/  MOV R2, UR6 ;  /* 0x0000000600027c02 */ /* 0x002fc80008000f00 */
[----:B------:R-:W-:Y:S01]  /*15a00*/  ISETP.LT.U32.AND P1, PT, R2, 0x3, P1 ;  /* 0x000000030200780c */ /* 0x000fe20000f21070 */
[----:B------:R-:W-:-:S04]  /*15a10*/  IMAD.WIDE.U32 R2, R6, -0x55555555, RZ ;  /* 0xaaaaaaab06027825 */ /* 0x000fc800078e00ff */
[----:B------:R-:W-:Y:S01]  /*15a20*/  IMAD.MOV.U32 R2, RZ, RZ, -0x1 ;  /* 0xffffffffff027424 */ /* 0x000fe200078e00ff */
[----:B------:R-:W-:Y:S02]  /*15a30*/  SHF.R.U32.HI R5, RZ, 0x1, R3 ;  /* 0x00000001ff057819 */ /* 0x000fe40000011603 */
[----:B------:R-:W-:-:S03]  /*15a40*/  SEL R3, RZ, 0x1, !P1 ;  /* 0x00000001ff037807 */ /* 0x000fc60004800000 */
[----:B------:R-:W-:Y:S01]  /*15a50*/  IMAD R6, R5, -0x3, R6 ;  /* 0xfffffffd05067824 */ /* 0x000fe200078e0206 */
[----:B------:R-:W-:Y:S02]  /*15a60*/  LOP3.LUT R0, R0, R3, RZ, 0x3c, !PT ;  /* 0x0000000300007212 */ /* 0x000fe400078e3cff */
[----:B------:R-:W-:Y:S02]  /*15a70*/  MOV R3, 0xffffffff ;  /* 0xffffffff00037802 */ /* 0x000fe40000000f00 */
[----:B------:R-:W-:Y:S02]  /*15a80*/  @P3 LOP3.LUT R0, R0, 0x1, R5, 0x78, !PT ;  /* 0x0000000100003812 */ /* 0x000fe400078e7805 */
[----:B---3--:R-:W-:-:S04]  /*15a90*/  IADD3 R12, P1, R12, UR54, RZ ;  /* 0x000000360c0c7c10 */ /* 0x008fc8000ff3e0ff */
[----:B--2---:R-:W-:Y:S01]  /*15aa0*/  IADD3.X R14, R14, UR56, RZ, P1, !PT ;  /* 0x000000380e0e7c10 */ /* 0x004fe20008ffe4ff */
        /* <DEDUP_REMOVED lines=8> */
[----:B------:R-:W-:Y:S01]  /*15b30*/  ULDC UR11, c[0x0][0x8d8] ;  /* 0x00023600000b7ab9 */ /* 0x000fe20000000800 */
[----:B------:R-:W3:Y:S05]  /*15b40*/  S2R R5, SR_CTAID.Y ;  /* 0x0000000000057919 */ /* 0x000eea0000002600 */
[----:B------:R-:W4:Y:S08]  /*15b50*/  LDC R4, c[0x0][0x144] ;  /* 0x00005100ff047b82 */ /* 0x000f300000000800 */
[----:B------:R-:W5:Y:S01]  /*15b60*/  LDC R10, c[0x0][0x148] ;  /* 0x00005200ff0a7b82 */ /* 0x000f620000000800 */
[----:B--2---:R-:W-:-:S02]  /*15b70*/  ISETP.NE.AND P4, PT, R15, 0x1, PT ;  /* 0x000000010f00780c */ /* 0x004fc40003f85270 */
[----:B-1----:R-:W-:Y:S02]  /*15b80*/  I2FP.F32.U32 R2, R7 ;  /* 0x0000000700027245 */ /* 0x002fe40000201000 */
[----:B---3--:R-:W-:-:S03]  /*15b90*/  I2FP.F32.U32 R3, R5 ;  /* 0x0000000500037245 */ /* 0x008fc60000201000 */
[----:B------:R-:W-:Y:S01]  /*15ba0*/  FMUL R2, R2, UR8 ;  /* 0x0000000802027c20 */ /* 0x000fe20008400000 */
[----:B------:R-:W-:Y:S02]  /*15bb0*/  ULDC UR8, c[0x0][0x154] ;  /* 0x0000550000087ab9 */ /* 0x000fe40000000800 */
[----:B------:R-:W-:Y:S01]  /*15bc0*/  FMUL R9, R3, UR8 ;  /* 0x0000000803097c20 */ /* 0x000fe20008400000 */
[----:B------:R-:W-:Y:S02]  /*15bd0*/  ULDC.64 UR8, c[0x0][0x8d0] ;  /* 0x0002340000087ab9 */ /* 0x000fe40000000a00 */
[----:B------:R-:W1:Y:S01]  /*15be0*/  F2I.U32.TRUNC.NTZ R2, R2 ;  /* 0x0000000200027305 */ /* 0x000e62000020f000 */
[----:B------:R-:W-:-:S04]  /*15bf0*/  ISETP.NE.U32.AND P1, PT, RZ, UR8, PT ;  /* 0x00000008ff007c0c */ /* 0x000fc8000bf25070 */
[----:B------:R-:W-:-:S03]  /*15c00*/  ISETP.NE.AND.EX P1, PT, RZ, UR9, PT, P1 ;  /* 0x00000009ff007c0c */ /* 0x000fc6000bf25310 */
[----:B------:R-:W2:Y:S01]  /*15c10*/  F2I.U32.TRUNC.NTZ R9, R9 ;  /* 0x0000000900097305 */ /* 0x000ea2000020f000 */
[----:B-1----:R-:W-:Y:S01]  /*15c20*/  IMAD.MOV R3, RZ, RZ, -R2 ;  /* 0x000000ffff037224 */ /* 0x002fe200078e0a02 */
[----:B------:R-:W-:-:S03]  /*15c30*/  MOV R2, R12 ;  /* 0x0000000c00027202 */ /* 0x000fc60000000f00 */
[----:B----4-:R-:W-:Y:S01]  /*15c40*/  IMAD R7, R4, R3, R7 ;  /* 0x0000000304077224 */ /* 0x010fe200078e0207 */
[----:B--2---:R-:W-:-:S05]  /*15c50*/  IADD3 R3, -R9, RZ, RZ ;  /* 0x000000ff09037210 */ /* 0x004fca0007ffe1ff */
[----:B-----5:R-:W-:Y:S02]  /*15c60*/  @P4 IMAD R7, R10, R3, R5 ;  /* 0x000000030a074224 */ /* 0x020fe400078e0205 */
[----:B------:R-:W-:Y:S01]  /*15c70*/  IMAD.MOV.U32 R3, RZ, RZ, R14 ;  /* 0x000000ffff037224 */ /* 0x000fe200078e000e */
[----:B------:R-:W-:Y:S06]  /*15c80*/  @!P1 BRA `(.L_x_347) ;  /* 0x0000000000289947 */ /* 0x000fec0003800000 */
[----:B------:R-:W-:Y:S02]  /*15c90*/  ULDC UR10, c[0x0][0x8dc] ;  /* 0x00023700000a7ab9 */ /* 0x000fe40000000800 */
[----:B------:R-:W-:-:S04]  /*15ca0*/  IADD3 R3, P1, R12, UR10, RZ ;  /* 0x0000000a0c037c10 */ /* 0x000fc8000ff3e0ff */
[----:B------:R-:W-:-:S05]  /*15cb0*/  IADD3.X R9, RZ, R14, RZ, P1, !PT ;  /* 0x0000000eff097210 */ /* 0x000fca0000ffe4ff */
[----:B------:R-:W-:-:S04]  /*15cc0*/  IMAD.WIDE.U32 R4, R9, UR8, RZ ;  /* 0x0000000809047c25 */ /* 0x000fc8000f8e00ff */
[----:B------:R-:W-:-:S04]  /*15cd0*/  IMAD.WIDE.U32 R4, P1, R3, UR9, R4 ;  /* 0x0000000903047c25 */ /* 0x000fc8000f820004 */
[----:B------:R-:W-:-:S04]  /*15ce0*/  IMAD.WIDE.U32 R2, R3, UR8, RZ ;  /* 0x0000000803027c25 */ /* 0x000fc8000f8e00ff */
[----:B------:R-:W-:Y:S01]  /*15cf0*/  IMAD.MOV.U32 R2, RZ, RZ, R5 ;  /* 0x000000ffff027224 */ /* 0x000fe200078e0005 */
[----:B------:R-:W-:Y:S02]  /*15d00*/  IADD3 RZ, P3, R3, R4, RZ ;  /* 0x0000000403ff7210 */ /* 0x000fe40007f7e0ff */
[----:B------:R-:W-:-:S03]  /*15d10*/  IADD3.X R3, RZ, RZ, RZ, P1, !PT ;  /* 0x000000ffff037210 */ /* 0x000fc60000ffe4ff */
[----:B------:R-:W-:-:S08]  /*15d20*/  IMAD.WIDE.U32.X R2, R9, UR9, R2, P3 ;  /* 0x0000000909027c25 */ /* 0x000fd000098e0402 */
.L_x_347:
[--C-:B------:R-:W-:Y:S01]  /*15d30*/  SHF.R.U64 R9, R2, UR11, R3.reuse ;  /* 0x0000000b02097c19 */ /* 0x100fe20008001203 */
[----:B------:R-:W-:Y:S01]  /*15d40*/  ULDC.64 UR8, c[0x0][0x8c8] ;  /* 0x0002320000087ab9 */ /* 0x000fe20000000a00 */
[----:B------:R-:W-:Y:S01]  /*15d50*/  SHF.R.U32.HI R2, RZ, UR11, R3 ;  /* 0x0000000bff027c19 */ /* 0x000fe20008011603 */
[----:B------:R-:W-:Y:S01]  /*15d60*/  IMAD.MOV.U32 R3, RZ, RZ, R14 ;  /* 0x000000ffff037224 */ /* 0x000fe200078e000e */
[----:B------:R-:W-:Y:S01]  /*15d70*/  IADD3 R11, P1, RZ, -R9, RZ ;  /* 0x80000009ff0b7210 */ /* 0x000fe20007f3e0ff */
[----:B------:R-:W-:-:S03]  /*15d80*/  ULDC.64 UR10, c[0x0][0x8e8] ;  /* 0x00023a00000a7ab9 */ /* 0x000fc60000000a00 */
[----:B------:R-:W-:Y:S02]  /*15d90*/  IADD3.X R2, RZ, ~R2, RZ, P1, !PT ;  /* 0x80000002ff027210 */ /* 0x000fe40000ffe4ff */
[----:B------:R-:W-:-:S03]  /*15da0*/  ISETP.NE.U32.AND P1, PT, RZ, UR10, PT ;  /* 0x0000000aff007c0c */ /* 0x000fc6000bf25070 */
[----:B------:R-:W-:Y:S01]  /*15db0*/  IMAD R2, R2, UR8, RZ ;  /* 0x0000000802027c24 */ /* 0x000fe2000f8e02ff */
[----:B------:R-:W-:-:S03]  /*15dc0*/  ISETP.NE.AND.EX P1, PT, RZ, UR11, PT, P1 ;  /* 0x0000000bff007c0c */ /* 0x000fc6000bf25310 */
[----:B------:R-:W-:Y:S01]  /*15dd0*/  IMAD R5, R11, UR9, R2 ;  /* 0x000000090b057c24 */ /* 0x000fe2000f8e0202 */
[----:B------:R-:W-:-:S05]  /*15de0*/  MOV R2, R12 ;  /* 0x0000000c00027202 */ /* 0x000fca0000000f00 */
[----:B------:R-:W-:Y:S01]  /*15df0*/  IMAD.WIDE.U32 R2, R11, UR8, R2 ;  /* 0x000000080b027c25 */ /* 0x000fe2000f8e0002 */
[----:B------:R-:W-:-:S04]  /*15e00*/  ULDC UR8, c[0x0][0x8c0] ;  /* 0x0002300000087ab9 */ /* 0x000fc80000000800 */
[----:B------:R-:W-:-:S04]  /*15e10*/  IADD3 R3, R3, R5, RZ ;  /* 0x0000000503037210 */ /* 0x000fc80007ffe0ff */
[--C-:B------:R-:W-:Y:S02]  /*15e20*/  SHF.R.U64 R10, R2, UR8, R3.reuse ;  /* 0x00000008020a7c19 */ /* 0x100fe40008001203 */
[----:B------:R-:W-:Y:S01]  /*15e30*/  SHF.R.U32.HI R3, RZ, UR8, R3 ;  /* 0x00000008ff037c19 */ /* 0x000fe20008011603 */
[----:B------:R-:W-:-:S03]  /*15e40*/  ULDC UR8, c[0x0][0x8b0] ;  /* 0x00022c0000087ab9 */ /* 0x000fc60000000800 */
[--C-:B------:R-:W-:Y:S02]  /*15e50*/  SHF.R.U32.HI R2, RZ, UR8, R3.reuse ;  /* 0x00000008ff027c19 */ /* 0x100fe40008011603 */
[----:B------:R-:W-:Y:S01]  /*15e60*/  SHF.R.U64 R11, R10, UR8, R3 ;  /* 0x000000080a0b7c19 */ /* 0x000fe20008001203 */
[----:B------:R-:W-:Y:S02]  /*15e70*/  ULDC UR8, c[0x0][0x900] ;  /* 0x0002400000087ab9 */ /* 0x000fe40000000800 */
[--C-:B------:R-:W-:Y:S02]  /*15e80*/  SHF.R.U32.HI R13, RZ, UR8, R2.reuse ;  /* 0x00000008ff0d7c19 */ /* 0x100fe40008011602 */
[----:B------:R-:W-:-:S03]  /*15e90*/  SHF.R.U64 R12, R11, UR8, R2 ;  /* 0x000000080b0c7c19 */ /* 0x000fc60008001202 */
[----:B------:R-:W-:Y:S01]  /*15ea0*/  IMAD.MOV.U32 R3, RZ, RZ, R13 ;  /* 0x000000ffff037224 */ /* 0x000fe200078e000d */
[----:B------:R-:W-:Y:S01]  /*15eb0*/  MOV R2, R12 ;  /* 0x0000000c00027202 */ /* 0x000fe20000000f00 */
        /* <DEDUP_REMOVED lines=11> */
.L_x_348:
[----:B------:R-:W-:Y:S01]  /*15f70*/  ULDC UR8, c[0x0][0x8f0] ;  /* 0x00023c0000087ab9 */ /* 0x000fe20000000800 */
[----:B------:R-:W-:Y:S02]  /*15f80*/  LOP3.LUT R11, R11, UR7, RZ, 0xc0, !PT ;  /* 0x000000070b0b7c12 */ /* 0x000fe4000f8ec0ff */
[----:B------:R-:W-:Y:S01]  /*15f90*/  SHF.R.U64 R2, R2, UR8, R3 ;  /* 0x0000000802027c19 */ /* 0x000fe20008001203 */
[----:B------:R-:W-:-:S03]  /*15fa0*/  ULDC UR8, c[0x0][0x8e0] ;  /* 0x0002380000087ab9 */ /* 0x000fc60000000800 */
[C---:B------:R-:W-:Y:S01]  /*15fb0*/  IADD3 R3, -R2.reuse, RZ, RZ ;  /* 0x000000ff02037210 */ /* 0x040fe20007ffe1ff */
[----:B------:R-:W-:-:S04]  /*15fc0*/  IMAD R4, R2, UR5, R11 ;  /* 0x0000000502047c24 */ /* 0x000fc8000f8e020b */
[----:B------:R-:W-:Y:S01]  /*15fd0*/  IMAD R12, R3, UR8, R12 ;  /* 0x00000008030c7c24 */ /* 0x000fe2000f8e020c */
[----:B------:R-:W-:Y:S01]  /*15fe0*/  ULDC UR8, c[0x0][0x8b8] ;  /* 0x00022e0000087ab9 */ /* 0x000fe20000000800 */
[----:B------:R-:W-:Y:S01]  /*15ff0*/  LOP3.LUT R3, R10, UR4, RZ, 0xc0, !PT ;  /* 0x000000040a037c12 */ /* 0x000fe2000f8ec0ff */
[----:B------:R-:W-:Y:S01]  /*16000*/  IMAD R7, R4, UR8, R7 ;  /* 0x0000000804077c24 */ /* 0x000fe2000f8e0207 */
[----:B------:R-:W-:Y:S01]  /*16010*/  ULDC UR8, c[0x0][0x8a8] ;  /* 0x00022a0000087ab9 */ /* 0x000fe20000000800 */
[----:B------:R-:W-:Y:S02]  /*16020*/  MOV R4, 0x1 ;  /* 0x0000000100047802 */ /* 0x000fe40000000f00 */
[----:B------:R-:W-:-:S05]  /*16030*/  IMAD R12, R12, UR8, R3 ;  /* 0x000000080c0c7c24 */ /* 0x000fca000f8e0203 */
[----:B------:R-:W-:Y:S02]  /*16040*/  SEL R3, R12, R7, !P4 ;  /* 0x000000070c037207 */ /* 0x000fe40006000000 */
[----:B------:R-:W-:-:S07]  /*16050*/  SEL R2, R7, R12, !P4 ;  /* 0x0000000c07027207 */ /* 0x000fce0006000000 */
.L_x_346:
[----:B------:R-:W-:Y:S05]  /*16060*/  BSYNC B1 ;  /* 0x0000000000017941 */ /* 0x000fea0003800000 */
.L_x_345:
[----:B------:R-:W-:-:S13]  /*16070*/  LOP3.LUT P1, RZ, R4, 0xff, RZ, 0xc0, !PT ;  /* 0x000000ff04ff7812 */ /* 0x000fda000782c0ff */
[----:B------:R-:W-:Y:S05]  /*16080*/  @P1 BRA `(.L_x_349) ;  /* 0xfffffff4002c1947 */ /* 0x000fea000383ffff */
[----:B------:R-:W-:Y:S05]  /*16090*/  BSYNC B0 ;  /* 0x0000000000007941 */ /* 0x000fea0003800000 */
.L_x_337:
[----:B------:R-:W-:-:S03]  /*160a0*/  UMOV UR8, 0xffffffff ;  /* 0xffffffff00087882 */ /* 0x000fc60000000000 */
[----:B------:R-:W-:Y:S05]  /*160b0*/  BRA.DIV UR8, `(.L_x_350) ;  /* 0x00000012080c7947 */ /* 0x000fea000b800000 */
[----:B------:R-:W-:-:S13]  /*160c0*/  ELECT P6, URZ, PT ;  /* 0x00000000003f782f */ /* 0x000fda00038c0000 */
.L_x_396:
[----:B------:R-:W-:Y:S05]  /*160d0*/  @!P6 BRA `(.L_x_10) ;  /* 0x000000000084e947 */ /* 0x000fea0003800000 */
[----:B------:R-:W-:-:S04]  /*160e0*/  ULOP3.LUT UR8, UR37, 0x2, URZ, 0xfc, !UPT ;  /* 0x0000000225087892 */ /* 0x000fc8000f8efc3f */
[----:B------:R-:W-:-:S06]  /*160f0*/  UISETP.NE.AND UP0, UPT, UR8, 0x3, UPT ;  /* 0x000000030800788c */ /* 0x000fcc000bf05270 */
[----:B------:R-:W-:-:S13]  /*16100*/  PLOP3.LUT P0, PT, PT, PT, UP0, 0x80, 0x0 ;  /* 0x000000000000781c */ /* 0x000fda0003f0f008 */
[----:B------:R-:W-:Y:S05]  /*16110*/  @!P0 BRA `(.L_x_351) ;  /* 0x0000000000048947 */ /* 0x000fea0003800000 */
[----:B------:R-:W-:Y:S01]  /*16120*/  BPT.TRAP 0x1 ;  /* 0x000000040000795c */ /* 0x000fe20000300000 */
.L_x_351:
[----:B------:R-:W1:Y:S01]  /*16130*/  S2R R3, SR_CgaCtaId ;  /* 0x0000000000037919 */ /* 0x000e620000008800 */
[----:B------:R-:W-:-:S04]  /*16140*/  MOV R2, 0x400 ;  /* 0x0000040000027802 */ /* 0x000fc80000000f00 */
[----:B-1----:R-:W-:Y:S02]  /*16150*/  LEA R3, R3, R2, 0x18 ;  /* 0x0000000203037211 */ /* 0x002fe400078ec0ff */
[----:B------:R-:W-:-:S03]  /*16160*/  SHF.L.U32 R2, R0, 0x1f, RZ ;  /* 0x0000001f00027819 */ /* 0x000fc600000006ff */
[----:B------:R-:W-:-:S05]  /*16170*/  VIADD R3, R3, 0x18 ;  /* 0x0000001803037836 */ /* 0x000fca0000000000 */
[----:B------:R-:W-:-:S04]  /*16180*/  LEA R5, R6, R3, 0x3 ;  /* 0x0000000306057211 */ /* 0x000fc800078e18ff */
[----:B------:R-:W1:Y:S02]  /*16190*/  SYNCS.PHASECHK.TRANS64.TRYWAIT P0, [R5+URZ], R2 ;  /* 0x00000002050075a7 */ /* 0x000e64000800017f */
[----:B-1----:R-:W-:Y:S05]  /*161a0*/  @!P0 BRA `(.L_x_352) ;  /* 0x0000000c00f08947 */ /* 0x002fea0003800000 */
.L_x_397:
[----:B------:R-:W-:-:S04]  /*161b0*/  IADD3 R6, R6, 0x1, RZ ;  /* 0x0000000106067810 */ /* 0x000fc80007ffe0ff */
[----:B------:R-:W-:-:S04]  /*161c0*/  ISETP.NE.AND P0, PT, R6, 0x3, PT ;  /* 0x000000030600780c */ /* 0x000fc80003f05270 */
[----:B-1----:R-:W-:Y:S02]  /*161d0*/  SEL R5, RZ, 0x1, P0 ;  /* 0x00000001ff057807 */ /* 0x002fe40000000000 */
[----:B------:R-:W-:Y:S02]  /*161e0*/  SEL R6, R6, RZ, P0 ;  /* 0x000000ff06067207 */ /* 0x000fe40000000000 */
[----:B------:R-:W-:-:S03]  /*161f0*/  LOP3.LUT R5, R0, R5, RZ, 0x3c, !PT ;  /* 0x0000000500057212 */ /* 0x000fc600078e3cff */
[----:B------:R-:W-:Y:S01]  /*16200*/  IMAD R7, R6, 0x8, R3 ;  /* 0x0000000806077824 */ /* 0x000fe200078e0203 */
[----:B------:R-:W-:-:S04]  /*16210*/  SHF.L.U32 R0, R5, 0x1f, RZ ;  /* 0x0000001f05007819 */ /* 0x000fc800000006ff */
[----:B------:R-:W1:Y:S02]  /*16220*/  SYNCS.PHASECHK.TRANS64.TRYWAIT P0, [R7+URZ], R0 ;  /* 0x00000000070075a7 */ /* 0x000e64000800017f */
[----:B-1----:R-:W-:Y:S05]  /*16230*/  @!P0 BRA `(.L_x_353) ;  /* 0x0000000c00e08947 */ /* 0x002fea0003800000 */
.L_x_398:
[----:B-1----:R-:W-:-:S04]  /*16240*/  IADD3 R0, R6, 0x1, RZ ;  /* 0x0000000106007810 */ /* 0x002fc80007ffe0ff */
[----:B------:R-:W-:-:S04]  /*16250*/  ISETP.NE.AND P0, PT, R0, 0x3, PT ;  /* 0x000000030000780c */ /* 0x000fc80003f05270 */
[----:B------:R-:W-:Y:S02]  /*16260*/  SEL R2, RZ, 0x1, P0 ;  /* 0x00000001ff027807 */ /* 0x000fe40000000000 */
[----:B------:R-:W-:Y:S02]  /*16270*/  SEL R0, R0, RZ, P0 ;  /* 0x000000ff00007207 */ /* 0x000fe40000000000 */
[----:B------:R-:W-:Y:S02]  /*16280*/  LOP3.LUT R2, R5, R2, RZ, 0x3c, !PT ;  /* 0x0000000205027212 */ /* 0x000fe400078e3cff */
[----:B------:R-:W-:Y:S02]  /*16290*/  LEA R3, R0, R3, 0x3 ;  /* 0x0000000300037211 */ /* 0x000fe400078e18ff */
[----:B------:R-:W-:-:S07]  /*162a0*/  SHF.L.U32 R0, R2, 0x1f, RZ ;  /* 0x0000001f02007819 */ /* 0x000fce00000006ff */
.L_x_354:
[----:B-1----:R1:W2:Y:S02]  /*162b0*/  SYNCS.PHASECHK.TRANS64.TRYWAIT P0, [R3+URZ], R0 ;  /* 0x00000000030075a7 */ /* 0x0022a4000800017f */
[----:B--2---:R-:W-:Y:S05]  /*162c0*/  @!P0 NANOSLEEP.SYNCS 0x989680 ;  /* 0x009896800000895d */ /* 0x004fea0003900000 */
[----:B------:R-:W2:Y:S02]  /*162d0*/  @!P0 SYNCS.PHASECHK.TRANS64 P0, [R3+URZ], R0 ;  /* 0x00000000030085a7 */ /* 0x000ea4000800007f */
[----:B--2---:R-:W-:Y:S05]  /*162e0*/  @!P0 BRA `(.L_x_354) ;  /* 0xfffffffc00f08947 */ /* 0x004fea000383ffff */
.L_x_10:
[----:B------:R-:W-:Y:S05]  /*162f0*/  BSYNC B6 ;  /* 0x0000000000067941 */ /* 0x000fea0003800000 */
.L_x_8:
[----:B------:R-:W-:Y:S05]  /*16300*/  EXIT ;  /* 0x000000000000794d */ /* 0x000fea0003800000 */
.L_x_23:
[----:B--2---:R2:W3:Y:S02]  /*16310*/  SYNCS.PHASECHK.TRANS64.TRYWAIT P1, [R3+URZ], R0 ;  /* 0x00000000030075a7 */ /* 0x0044e4000802017f */
[----:B---3--:R-:W-:Y:S05]  /*16320*/  @!P1 NANOSLEEP.SYNCS 0x989680 ;  /* 0x009896800000995d */ /* 0x008fea0003900000 */
[----:B------:R-:W3:Y:S02]  /*16330*/  @!P1 SYNCS.PHASECHK.TRANS64 P1, [R3+URZ], R0 ;  /* 0x00000000030095a7 */ /* 0x000ee4000802007f */
[----:B---3--:R-:W-:Y:S05]  /*16340*/  @!P1 BRA `(.L_x_23) ;  /* 0xfffffffc00f09947 */ /* 0x008fea000383ffff */
[----:B------:R-:W-:Y:S05]  /*16350*/  BRA `(.L_x_22) ;  /* 0xfffffeb400647947 */ /* 0x000fea000383ffff */
.L_x_28:
[----:B--2---:R-:W-:-:S04]  /*16360*/  IMAD.U32 R2, RZ, RZ, UR8 ;  /* 0x00000008ff027e24 */ /* 0x004fc8000f8e00ff */
[----:B------:R2:W3:Y:S03]  /*16370*/  SYNCS.PHASECHK.TRANS64.TRYWAIT P1, [R2+URZ], R0 ;  /* 0x00000000020075a7 */ /* 0x0004e6000802017f */
[----:B---3--:R-:W-:Y:S05]  /*16380*/  @!P1 NANOSLEEP.SYNCS 0x989680 ;  /* 0x009896800000995d */ /* 0x008fea0003900000 */
[----:B------:R-:W3:Y:S02]  /*16390*/  @!P1 SYNCS.PHASECHK.TRANS64 P1, [R2+URZ], R0 ;  /* 0x00000000020095a7 */ /* 0x000ee4000802007f */
[----:B---3--:R-:W-:Y:S05]  /*163a0*/  @!P1 BRA `(.L_x_28) ;  /* 0xfffffffc00ec9947 */ /* 0x008fea000383ffff */
[----:B------:R-:W-:Y:S05]  /*163b0*/  BRA `(.L_x_27) ;  /* 0xfffffeec00307947 */ /* 0x000fea000383ffff */
.L_x_50:
[----:B-1----:R-:W-:-:S04]  /*163c0*/  MOV R4, UR50 ;  /* 0x0000003200047c02 */ /* 0x002fc80008000f00 */
[----:B------:R1:W2:Y:S03]  /*163d0*/  SYNCS.PHASECHK.TRANS64.TRYWAIT P0, [R4+URZ+0x30], R3 ;  /* 0x00003003040075a7 */ /* 0x0002a6000800017f */
[----:B--2---:R-:W-:Y:S05]  /*163e0*/  @!P0 NANOSLEEP.SYNCS 0x989680 ;  /* 0x009896800000895d */ /* 0x004fea0003900000 */
[----:B------:R-:W2:Y:S02]  /*163f0*/  @!P0 SYNCS.PHASECHK.TRANS64 P0, [R4+URZ+0x30], R3 ;  /* 0x00003003040085a7 */ /* 0x000ea4000800007f */
[----:B--2---:R-:W-:Y:S05]  /*16400*/  @!P0 BRA `(.L_x_50) ;  /* 0xfffffffc00ec8947 */ /* 0x004fea000383ffff */
[----:B------:R-:W-:Y:S05]  /*16410*/  BRA `(.L_x_355) ;  /* 0xffffff3c00487947 */ /* 0x000fea000383ffff */
.L_x_61:
[----:B-1----:R1:W2:Y:S02]  /*16420*/  SYNCS.PHASECHK.TRANS64.TRYWAIT P2, [R13+URZ+0x30], R20 ;  /* 0x000030140d0075a7 */ /* 0x0022a4000804017f */
[----:B--2---:R-:W-:Y:S05]  /*16430*/  @!P2 NANOSLEEP.SYNCS 0x989680 ;  /* 0x009896800000a95d */ /* 0x004fea0003900000 */
[----:B------:R-:W2:Y:S02]  /*16440*/  @!P2 SYNCS.PHASECHK.TRANS64 P2, [R13+URZ+0x30], R20 ;  /* 0x000030140d00a5a7 */ /* 0x000ea4000804007f */
[----:B--2---:R-:W-:Y:S05]  /*16450*/  @!P2 BRA `(.L_x_61) ;  /* 0xfffffffc00f0a947 */ /* 0x004fea000383ffff */
[----:B------:R-:W-:Y:S05]  /*16460*/  BRA `(.L_x_356) ;  /* 0xffffff4400b47947 */ /* 0x000fea000383ffff */
.L_x_71:
[----:B-1----:R1:W2:Y:S02]  /*16470*/  SYNCS.PHASECHK.TRANS64.TRYWAIT P2, [R13+URZ+0x30], R20 ;  /* 0x000030140d0075a7 */ /* 0x0022a4000804017f */
[----:B--2---:R-:W-:Y:S05]  /*16480*/  @!P2 NANOSLEEP.SYNCS 0x989680 ;  /* 0x009896800000a95d */ /* 0x004fea0003900000 */
[----:B------:R-:W2:Y:S02]  /*16490*/  @!P2 SYNCS.PHASECHK.TRANS64 P2, [R13+URZ+0x30], R20 ;  /* 0x000030140d00a5a7 */ /* 0x000ea4000804007f */
[----:B--2---:R-:W-:Y:S05]  /*164a0*/  @!P2 BRA `(.L_x_71) ;  /* 0xfffffffc00f0a947 */ /* 0x004fea000383ffff */
[----:B------:R-:W-:Y:S05]  /*164b0*/  BRA `(.L_x_357) ;  /* 0xffffff4c006c7947 */ /* 0x000fea000383ffff */
.L_x_81:
[----:B-1----:R1:W2:Y:S02]  /*164c0*/  SYNCS.PHASECHK.TRANS64.TRYWAIT P2, [R20+URZ+0x30], R21 ;  /* 0x00003015140075a7 */ /* 0x0022a4000804017f */
[----:B--2---:R-:W-:Y:S05]  /*164d0*/  @!P2 NANOSLEEP.SYNCS 0x989680 ;  /* 0x009896800000a95d */ /* 0x004fea0003900000 */
[----:B------:R-:W2:Y:S02]  /*164e0*/  @!P2 SYNCS.PHASECHK.TRANS64 P2, [R20+URZ+0x30], R21 ;  /* 0x000030151400a5a7 */ /* 0x000ea4000804007f */
[----:B--2---:R-:W-:Y:S05]  /*164f0*/  @!P2 BRA `(.L_x_81) ;  /* 0xfffffffc00f0a947 */ /* 0x004fea000383ffff */
[----:B------:R-:W-:Y:S05]  /*16500*/  BRA `(.L_x_358) ;  /* 0xffffff54006c7947 */ /* 0x000fea000383ffff */
.L_x_91:
[----:B-1----:R1:W2:Y:S02]  /*16510*/  SYNCS.PHASECHK.TRANS64.TRYWAIT P2, [R20+URZ+0x30], R21 ;  /* 0x00003015140075a7 */ /* 0x0022a4000804017f */
[----:B--2---:R-:W-:Y:S05]  /*16520*/  @!P2 NANOSLEEP.SYNCS 0x989680 ;  /* 0x009896800000a95d */ /* 0x004fea0003900000 */
[----:B------:R-:W2:Y:S02]  /*16530*/  @!P2 SYNCS.PHASECHK.TRANS64 P2, [R20+URZ+0x30], R21 ;  /* 0x000030151400a5a7 */ /* 0x000ea4000804007f */
[----:B--2---:R-:W-:Y:S05]  /*16540*/  @!P2 BRA `(.L_x_91) ;  /* 0xfffffffc00f0a947 */ /* 0x004fea000383ffff */
[----:B------:R-:W-:Y:S05]  /*16550*/  BRA `(.L_x_359) ;  /* 0xffffff5c00307947 */ /* 0x000fea000383ffff */
.L_x_101:
[----:B-1----:R1:W2:Y:S02]  /*16560*/  SYNCS.PHASECHK.TRANS64.TRYWAIT P2, [R20+URZ+0x30], R21 ;  /* 0x00003015140075a7 */ /* 0x0022a4000804017f */
[----:B--2---:R-:W-:Y:S05]  /*16570*/  @!P2 NANOSLEEP.SYNCS 0x989680 ;  /* 0x009896800000a95d */ /* 0x004fea0003900000 */
[----:B------:R-:W2:Y:S02]  /*16580*/  @!P2 SYNCS.PHASECHK.TRANS64 P2, [R20+URZ+0x30], R21 ;  /* 0x000030151400a5a7 */ /* 0x000ea4000804007f */
[----:B--2---:R-:W-:Y:S05]  /*16590*/  @!P2 BRA `(.L_x_101) ;  /* 0xfffffffc00f0a947 */ /* 0x004fea000383ffff */
[----:B------:R-:W-:Y:S05]  /*165a0*/  BRA `(.L_x_360) ;  /* 0xffffff6400347947 */ /* 0x000fea000383ffff */
.L_x_111:
[----:B-1----:R1:W2:Y:S02]  /*165b0*/  SYNCS.PHASECHK.TRANS64.TRYWAIT P2, [R20+URZ+0x30], R21 ;  /* 0x00003015140075a7 */ /* 0x0022a4000804017f */
[----:B--2---:R-:W-:Y:S05]  /*165c0*/  @!P2 NANOSLEEP.SYNCS 0x989680 ;  /* 0x009896800000a95d */ /* 0x004fea0003900000 */
[----:B------:R-:W2:Y:S02]  /*165d0*/  @!P2 SYNCS.PHASECHK.TRANS64 P2, [R20+URZ+0x30], R21 ;  /* 0x000030151400a5a7 */ /* 0x000ea4000804007f */
[----:B--2---:R-:W-:Y:S05]  /*165e0*/  @!P2 BRA `(.L_x_111) ;  /* 0xfffffffc00f0a947 */ /* 0x004fea000383ffff */
[----:B------:R-:W-:Y:S05]  /*165f0*/  BRA `(.L_x_361) ;  /* 0xffffff6800f07947 */ /* 0x000fea000383ffff */
.L_x_121:
[----:B-1----:R1:W2:Y:S02]  /*16600*/  SYNCS.PHASECHK.TRANS64.TRYWAIT P2, [R20+URZ+0x30], R21 ;  /* 0x00003015140075a7 */ /* 0x0022a4000804017f */
[----:B--2---:R-:W-:Y:S05]  /*16610*/  @!P2 NANOSLEEP.SYNCS 0x989680 ;  /* 0x009896800000a95d */ /* 0x004fea0003900000 */
[----:B------:R-:W2:Y:S02]  /*16620*/  @!P2 SYNCS.PHASECHK.TRANS64 P2, [R20+URZ+0x30], R21 ;  /* 0x000030151400a5a7 */ /* 0x000ea4000804007f */
[----:B--2---:R-:W-:Y:S05]  /*16630*/  @!P2 BRA `(.L_x_121) ;  /* 0xfffffffc00f0a947 */ /* 0x004fea000383ffff */
[----:B------:R-:W-:Y:S05]  /*16640*/  BRA `(.L_x_362) ;  /* 0xffffff7000ec7947 */ /* 0x000fea000383ffff */
.L_x_131:
[----:B-1----:R1:W2:Y:S02]  /*16650*/  SYNCS.PHASECHK.TRANS64.TRYWAIT P2, [R20+URZ+0x30], R21 ;  /* 0x00003015140075a7 */ /* 0x0022a4000804017f */
[----:B--2---:R-:W-:Y:S05]  /*16660*/  @!P2 NANOSLEEP.SYNCS 0x989680 ;  /* 0x009896800000a95d */ /* 0x004fea0003900000 */
[----:B------:R-:W2:Y:S02]  /*16670*/  @!P2 SYNCS.PHASECHK.TRANS64 P2, [R20+URZ+0x30], R21 ;  /* 0x000030151400a5a7 */ /* 0x000ea4000804007f */
[----:B--2---:R-:W-:Y:S05]  /*16680*/  @!P2 BRA `(.L_x_131) ;  /* 0xfffffffc00f0a947 */ /* 0x004fea000383ffff */
[----:B------:R-:W-:Y:S05]  /*16690*/  BRA `(.L_x_363) ;  /* 0xffffff7800a87947 */ /* 0x000fea000383ffff */
.L_x_141:
[----:B-1----:R1:W2:Y:S02]  /*166a0*/  SYNCS.PHASECHK.TRANS64.TRYWAIT P2, [R20+URZ+0x30], R21 ;  /* 0x00003015140075a7 */ /* 0x0022a4000804017f */
[----:B--2---:R-:W-:Y:S05]  /*166b0*/  @!P2 NANOSLEEP.SYNCS 0x989680 ;  /* 0x009896800000a95d */ /* 0x004fea0003900000 */
[----:B------:R-:W2:Y:S02]  /*166c0*/  @!P2 SYNCS.PHASECHK.TRANS64 P2, [R20+URZ+0x30], R21 ;  /* 0x000030151400a5a7 */ /* 0x000ea4000804007f */
[----:B--2---:R-:W-:Y:S05]  /*166d0*/  @!P2 BRA `(.L_x_141) ;  /* 0xfffffffc00f0a947 */ /* 0x004fea000383ffff */
[----:B------:R-:W-:Y:S05]  /*166e0*/  BRA `(.L_x_364) ;  /* 0xffffff8000a47947 */ /* 0x000fea000383ffff */
.L_x_151:
[----:B-1----:R1:W2:Y:S02]  /*166f0*/  SYNCS.PHASECHK.TRANS64.TRYWAIT P2, [R20+URZ+0x30], R21 ;  /* 0x00003015140075a7 */ /* 0x0022a4000804017f */
[----:B--2---:R-:W-:Y:S05]  /*16700*/  @!P2 NANOSLEEP.SYNCS 0x989680 ;  /* 0x009896800000a95d */ /* 0x004fea0003900000 */
[----:B------:R-:W2:Y:S02]  /*16710*/  @!P2 SYNCS.PHASECHK.TRANS64 P2, [R20+URZ+0x30], R21 ;  /* 0x000030151400a5a7 */ /* 0x000ea4000804007f */
[----:B--2---:R-:W-:Y:S05]  /*16720*/  @!P2 BRA `(.L_x_151) ;  /* 0xfffffffc00f0a947 */ /* 0x004fea000383ffff */
[----:B------:R-:W-:Y:S05]  /*16730*/  BRA `(.L_x_365) ;  /* 0xffffff8800607947 */ /* 0x000fea000383ffff */
.L_x_161:
[----:B-1----:R1:W2:Y:S02]  /*16740*/  SYNCS.PHASECHK.TRANS64.TRYWAIT P2, [R20+URZ+0x30], R21 ;  /* 0x00003015140075a7 */ /* 0x0022a4000804017f */
[----:B--2---:R-:W-:Y:S05]  /*16750*/  @!P2 NANOSLEEP.SYNCS 0x989680 ;  /* 0x009896800000a95d */ /* 0x004fea0003900000 */
[----:B------:R-:W2:Y:S02]  /*16760*/  @!P2 SYNCS.PHASECHK.TRANS64 P2, [R20+URZ+0x30], R21 ;  /* 0x000030151400a5a7 */ /* 0x000ea4000804007f */
[----:B--2---:R-:W-:Y:S05]  /*16770*/  @!P2 BRA `(.L_x_161) ;  /* 0xfffffffc00f0a947 */ /* 0x004fea000383ffff */
[----:B------:R-:W-:Y:S05]  /*16780*/  BRA `(.L_x_366) ;  /* 0xffffff90005c7947 */ /* 0x000fea000383ffff */
.L_x_171:
[----:B-1----:R1:W2:Y:S02]  /*16790*/  SYNCS.PHASECHK.TRANS64.TRYWAIT P2, [R20+URZ+0x30], R21 ;  /* 0x00003015140075a7 */ /* 0x0022a4000804017f */
[----:B--2---:R-:W-:Y:S05]  /*167a0*/  @!P2 NANOSLEEP.SYNCS 0x989680 ;  /* 0x009896800000a95d */ /* 0x004fea0003900000 */
[----:B------:R-:W2:Y:S02]  /*167b0*/  @!P2 SYNCS.PHASECHK.TRANS64 P2, [R20+URZ+0x30], R21 ;  /* 0x000030151400a5a7 */ /* 0x000ea4000804007f */
[----:B--2---:R-:W-:Y:S05]  /*167c0*/  @!P2 BRA `(.L_x_171) ;  /* 0xfffffffc00f0a947 */ /* 0x004fea000383ffff */
[----:B------:R-:W-:Y:S05]  /*167d0*/  BRA `(.L_x_367) ;  /* 0xffffff9800187947 */ /* 0x000fea000383ffff */
.L_x_181:
[----:B-1----:R1:W2:Y:S02]  /*167e0*/  SYNCS.PHASECHK.TRANS64.TRYWAIT P2, [R20+URZ+0x30], R21 ;  /* 0x00003015140075a7 */ /* 0x0022a4000804017f */
[----:B--2---:R-:W-:Y:S05]  /*167f0*/  @!P2 NANOSLEEP.SYNCS 0x989680 ;  /* 0x009896800000a95d */ /* 0x004fea0003900000 */
[----:B------:R-:W2:Y:S02]  /*16800*/  @!P2 SYNCS.PHASECHK.TRANS64 P2, [R20+URZ+0x30], R21 ;  /* 0x000030151400a5a7 */ /* 0x000ea4000804007f */
[----:B--2---:R-:W-:Y:S05]  /*16810*/  @!P2 BRA `(.L_x_181) ;  /* 0xfffffffc00f0a947 */ /* 0x004fea000383ffff */
[----:B------:R-:W-:Y:S05]  /*16820*/  BRA `(.L_x_368) ;  /* 0xffffffa000147947 */ /* 0x000fea000383ffff */
.L_x_191:
[----:B--2---:R2:W3:Y:S02]  /*16830*/  SYNCS.PHASECHK.TRANS64.TRYWAIT P2, [R20+URZ+0x30], R21 ;  /* 0x00003015140075a7 */ /* 0x0044e4000804017f */
[----:B---3--:R-:W-:Y:S05]  /*16840*/  @!P2 NANOSLEEP.SYNCS 0x989680 ;  /* 0x009896800000a95d */ /* 0x008fea0003900000 */
[----:B------:R-:W3:Y:S02]  /*16850*/  @!P2 SYNCS.PHASECHK.TRANS64 P2, [R20+URZ+0x30], R21 ;  /* 0x000030151400a5a7 */ /* 0x000ee4000804007f */
[----:B---3--:R-:W-:Y:S05]  /*16860*/  @!P2 BRA `(.L_x_191) ;  /* 0xfffffffc00f0a947 */ /* 0x008fea000383ffff */
[----:B------:R-:W-:Y:S05]  /*16870*/  BRA `(.L_x_369) ;  /* 0xffffffa400d07947 */ /* 0x000fea000383ffff */
.L_x_201:
[----:B--2---:R2:W3:Y:S02]  /*16880*/  SYNCS.PHASECHK.TRANS64.TRYWAIT P2, [R12+URZ+0x30], R13 ;  /* 0x0000300d0c0075a7 */ /* 0x0044e4000804017f */
[----:B---3--:R-:W-:Y:S05]  /*16890*/  @!P2 NANOSLEEP.SYNCS 0x989680 ;  /* 0x009896800000a95d */ /* 0x008fea0003900000 */
[----:B------:R-:W3:Y:S02]  /*168a0*/  @!P2 SYNCS.PHASECHK.TRANS64 P2, [R12+URZ+0x30], R13 ;  /* 0x0000300d0c00a5a7 */ /* 0x000ee4000804007f */
[----:B---3--:R-:W-:Y:S05]  /*168b0*/  @!P2 BRA `(.L_x_201) ;  /* 0xfffffffc00f0a947 */ /* 0x008fea000383ffff */
[----:B------:R-:W-:Y:S05]  /*168c0*/  BRA `(.L_x_370) ;  /* 0xffffffac00cc7947 */ /* 0x000fea000383ffff */
.L_x_221:
[----:B-1----:R-:W-:-:S04]  /*168d0*/  MOV R5, UR4 ;  /* 0x0000000400057c02 */ /* 0x002fc80008000f00 */
[----:B------:R1:W2:Y:S03]  /*168e0*/  SYNCS.PHASECHK.TRANS64.TRYWAIT P0, [R5+URZ+0x78], R0 ;  /* 0x00007800050075a7 */ /* 0x0002a6000800017f */
[----:B--2---:R-:W-:Y:S05]  /*168f0*/  @!P0 NANOSLEEP.SYNCS 0x989680 ;  /* 0x009896800000895d */ /* 0x004fea0003900000 */
[----:B------:R-:W2:Y:S02]  /*16900*/  @!P0 SYNCS.PHASECHK.TRANS64 P0, [R5+URZ+0x78], R0 ;  /* 0x00007800050085a7 */ /* 0x000ea4000800007f */
[----:B--2---:R-:W-:Y:S05]  /*16910*/  @!P0 BRA `(.L_x_221) ;  /* 0xfffffffc00ec8947 */ /* 0x004fea000383ffff */
[----:B------:R-:W-:Y:S05]  /*16920*/  BRA `(.L_x_220) ;  /* 0xffffffc4008c7947 */ /* 0x000fea000383ffff */
.L_x_230:
[----:B-1----:R-:W-:-:S04]  /*16930*/  IMAD.U32 R3, RZ, RZ, UR4 ;  /* 0x00000004ff037e24 */ /* 0x002fc8000f8e00ff */
[----:B------:R1:W2:Y:S03]  /*16940*/  SYNCS.PHASECHK.TRANS64.TRYWAIT P2, [R3+URZ+0x50], R2 ;  /* 0x00005002030075a7 */ /* 0x0002a6000804017f */
[----:B--2---:R-:W-:Y:S05]  /*16950*/  @!P2 NANOSLEEP.SYNCS 0x989680 ;  /* 0x009896800000a95d */ /* 0x004fea0003900000 */
[----:B------:R-:W2:Y:S02]  /*16960*/  @!P2 SYNCS.PHASECHK.TRANS64 P2, [R3+URZ+0x50], R2 ;  /* 0x000050020300a5a7 */ /* 0x000ea4000804007f */
[----:B--2---:R-:W-:Y:S05]  /*16970*/  @!P2 BRA `(.L_x_230) ;  /* 0xfffffffc00eca947 */ /* 0x004fea000383ffff */
[----:B------:R-:W-:Y:S05]  /*16980*/  BRA `(.L_x_371) ;  /* 0xffffffc800847947 */ /* 0x000fea000383ffff */
.L_x_236:
[----:B-12---:R-:W-:-:S04]  /*16990*/  MOV R3, UR4 ;  /* 0x0000000400037c02 */ /* 0x006fc80008000f00 */
[----:B------:R1:W2:Y:S03]  /*169a0*/  SYNCS.PHASECHK.TRANS64.TRYWAIT P2, [R3+URZ+0x58], R2 ;  /* 0x00005802030075a7 */ /* 0x0002a6000804017f */
[----:B--2---:R-:W-:Y:S05]  /*169b0*/  @!P2 NANOSLEEP.SYNCS 0x989680 ;  /* 0x009896800000a95d */ /* 0x004fea0003900000 */
[----:B------:R-:W2:Y:S02]  /*169c0*/  @!P2 SYNCS.PHASECHK.TRANS64 P2, [R3+URZ+0x58], R2 ;  /* 0x000058020300a5a7 */ /* 0x000ea4000804007f */
[----:B--2---:R-:W-:Y:S05]  /*169d0*/  @!P2 BRA `(.L_x_236) ;  /* 0xfffffffc00eca947 */ /* 0x004fea000383ffff */
[----:B------:R-:W-:Y:S05]  /*169e0*/  BRA `(.L_x_372) ;  /* 0xffffffc800cc7947 */ /* 0x000fea000383ffff */
.L_x_242:
[----:B-123--:R-:W-:-:S04]  /*169f0*/  MOV R3, UR4 ;  /* 0x0000000400037c02 */ /* 0x00efc80008000f00 */
[----:B------:R1:W2:Y:S03]  /*16a00*/  SYNCS.PHASECHK.TRANS64.TRYWAIT P2, [R3+URZ+0x60], R2 ;  /* 0x00006002030075a7 */ /* 0x0002a6000804017f */
[----:B--2---:R-:W-:Y:S05]  /*16a10*/  @!P2 NANOSLEEP.SYNCS 0x989680 ;  /* 0x009896800000a95d */ /* 0x004fea0003900000 */
[----:B------:R-:W2:Y:S02]  /*16a20*/  @!P2 SYNCS.PHASECHK.TRANS64 P2, [R3+URZ+0x60], R2 ;  /* 0x000060020300a5a7 */ /* 0x000ea4000804007f */
[----:B--2---:R-:W-:Y:S05]  /*16a30*/  @!P2 BRA `(.L_x_242) ;  /* 0xfffffffc00eca947 */ /* 0x004fea000383ffff */
[----:B------:R-:W-:Y:S05]  /*16a40*/  BRA `(.L_x_373) ;  /* 0xffffffcc00207947 */ /* 0x000fea000383ffff */
.L_x_248:
[----:B-1234-:R-:W-:-:S04]  /*16a50*/  IMAD.U32 R3, RZ, RZ, UR4 ;  /* 0x00000004ff037e24 */ /* 0x01efc8000f8e00ff */
[----:B------:R1:W2:Y:S03]  /*16a60*/  SYNCS.PHASECHK.TRANS64.TRYWAIT P2, [R3+URZ+0x68], R2 ;  /* 0x00006802030075a7 */ /* 0x0002a6000804017f */
[----:B--2---:R-:W-:Y:S05]  /*16a70*/  @!P2 NANOSLEEP.SYNCS 0x989680 ;  /* 0x009896800000a95d */ /* 0x004fea0003900000 */
[----:B------:R-:W2:Y:S02]  /*16a80*/  @!P2 SYNCS.PHASECHK.TRANS64 P2, [R3+URZ+0x68], R2 ;  /* 0x000068020300a5a7 */ /* 0x000ea4000804007f */
[----:B--2---:R-:W-:Y:S05]  /*16a90*/  @!P2 BRA `(.L_x_248) ;  /* 0xfffffffc00eca947 */ /* 0x004fea000383ffff */
[----:B------:R-:W-:Y:S05]  /*16aa0*/  BRA `(.L_x_374) ;  /* 0xffffffcc006c7947 */ /* 0x000fea000383ffff */
.L_x_254:
[----:B-1----:R-:W-:-:S04]  /*16ab0*/  MOV R4, UR4 ;  /* 0x0000000400047c02 */ /* 0x002fc80008000f00 */
[----:B------:R1:W2:Y:S03]  /*16ac0*/  SYNCS.PHASECHK.TRANS64.TRYWAIT P2, [R4+URZ+0x50], R3 ;  /* 0x00005003040075a7 */ /* 0x0002a6000804017f */
[----:B--2---:R-:W-:Y:S05]  /*16ad0*/  @!P2 NANOSLEEP.SYNCS 0x989680 ;  /* 0x009896800000a95d */ /* 0x004fea0003900000 */
[----:B------:R-:W2:Y:S02]  /*16ae0*/  @!P2 SYNCS.PHASECHK.TRANS64 P2, [R4+URZ+0x50], R3 ;  /* 0x000050030400a5a7 */ /* 0x000ea4000804007f */
[----:B--2---:R-:W-:Y:S05]  /*16af0*/  @!P2 BRA `(.L_x_254) ;  /* 0xfffffffc00eca947 */ /* 0x004fea000383ffff */
[----:B------:R-:W-:Y:S05]  /*16b00*/  BRA `(.L_x_375) ;  /* 0xffffffcc00c07947 */ /* 0x000fea000383ffff */
.L_x_260:
[----:B-12---:R-:W-:-:S04]  /*16b10*/  MOV R4, UR4 ;  /* 0x0000000400047c02 */ /* 0x006fc80008000f00 */
[----:B------:R1:W2:Y:S03]  /*16b20*/  SYNCS.PHASECHK.TRANS64.TRYWAIT P2, [R4+URZ+0x58], R3 ;  /* 0x00005803040075a7 */ /* 0x0002a6000804017f */
[----:B--2---:R-:W-:Y:S05]  /*16b30*/  @!P2 NANOSLEEP.SYNCS 0x989680 ;  /* 0x009896800000a95d */ /* 0x004fea0003900000 */
[----:B------:R-:W2:Y:S02]  /*16b40*/  @!P2 SYNCS.PHASECHK.TRANS64 P2, [R4+URZ+0x58], R3 ;  /* 0x000058030400a5a7 */ /* 0x000ea4000804007f */
[----:B--2---:R-:W-:Y:S05]  /*16b50*/  @!P2 BRA `(.L_x_260) ;  /* 0xfffffffc00eca947 */ /* 0x004fea000383ffff */
[----:B------:R-:W-:Y:S05]  /*16b60*/  BRA `(.L_x_376) ;  /* 0xffffffd000007947 */ /* 0x000fea000383ffff */
.L_x_266:
[----:B-123--:R-:W-:-:S04]  /*16b70*/  IMAD.U32 R4, RZ, RZ, UR4 ;  /* 0x00000004ff047e24 */ /* 0x00efc8000f8e00ff */
[----:B------:R1:W2:Y:S03]  /*16b80*/  SYNCS.PHASECHK.TRANS64.TRYWAIT P2, [R4+URZ+0x60], R3 ;  /* 0x00006003040075a7 */ /* 0x0002a6000804017f */
[----:B--2---:R-:W-:Y:S05]  /*16b90*/  @!P2 NANOSLEEP.SYNCS 0x989680 ;  /* 0x009896800000a95d */ /* 0x004fea0003900000 */
[----:B------:R-:W2:Y:S02]  /*16ba0*/  @!P2 SYNCS.PHASECHK.TRANS64 P2, [R4+URZ+0x60], R3 ;  /* 0x000060030400a5a7 */ /* 0x000ea4000804007f */
[----:B--2---:R-:W-:Y:S05]  /*16bb0*/  @!P2 BRA `(.L_x_266) ;  /* 0xfffffffc00eca947 */ /* 0x004fea000383ffff */
[----:B------:R-:W-:Y:S05]  /*16bc0*/  BRA `(.L_x_377) ;  /* 0xffffffd000487947 */ /* 0x000fea000383ffff */
.L_x_272:
[----:B-1234-:R-:W-:-:S04]  /*16bd0*/  MOV R4, UR4 ;  /* 0x0000000400047c02 */ /* 0x01efc80008000f00 */
[----:B------:R1:W2:Y:S03]  /*16be0*/  SYNCS.PHASECHK.TRANS64.TRYWAIT P2, [R4+URZ+0x68], R3 ;  /* 0x00006803040075a7 */ /* 0x0002a6000804017f */
[----:B--2---:R-:W-:Y:S05]  /*16bf0*/  @!P2 NANOSLEEP.SYNCS 0x989680 ;  /* 0x009896800000a95d */ /* 0x004fea0003900000 */
[----:B------:R-:W2:Y:S02]  /*16c00*/  @!P2 SYNCS.PHASECHK.TRANS64 P2, [R4+URZ+0x68], R3 ;  /* 0x000068030400a5a7 */ /* 0x000ea4000804007f */
[----:B--2---:R-:W-:Y:S05]  /*16c10*/  @!P2 BRA `(.L_x_272) ;  /* 0xfffffffc00eca947 */ /* 0x004fea000383ffff */
[----:B------:R-:W-:Y:S05]  /*16c20*/  BRA `(.L_x_378) ;  /* 0xffffffd000887947 */ /* 0x000fea000383ffff */
.L_x_278:
[----:B------:R-:W-:-:S04]  /*16c30*/  MOV R5, UR4 ;  /* 0x0000000400057c02 */ /* 0x000fc80008000f00 */
[----:B------:R1:W1:Y:S03]  /*16c40*/  SYNCS.PHASECHK.TRANS64.TRYWAIT P2, [R5+URZ+0x50], R2 ;  /* 0x00005002050075a7 */ /* 0x000266000804017f */
[----:B-1----:R-:W-:Y:S05]  /*16c50*/  @!P2 NANOSLEEP.SYNCS 0x989680 ;  /* 0x009896800000a95d */ /* 0x002fea0003900000 */
[----:B------:R-:W1:Y:S02]  /*16c60*/  @!P2 SYNCS.PHASECHK.TRANS64 P2, [R5+URZ+0x50], R2 ;  /* 0x000050020500a5a7 */ /* 0x000e64000804007f */
[----:B-1----:R-:W-:Y:S05]  /*16c70*/  @!P2 BRA `(.L_x_278) ;  /* 0xfffffffc00eca947 */ /* 0x002fea000383ffff */
[----:B------:R-:W-:Y:S05]  /*16c80*/  BRA `(.L_x_379) ;  /* 0xffffffd000d07947 */ /* 0x000fea000383ffff */
.L_x_284:
[----:B------:R-:W-:-:S04]  /*16c90*/  IMAD.U32 R5, RZ, RZ, UR4 ;  /* 0x00000004ff057e24 */ /* 0x000fc8000f8e00ff */
[----:B------:R1:W1:Y:S03]  /*16ca0*/  SYNCS.PHASECHK.TRANS64.TRYWAIT P2, [R5+URZ+0x58], R2 ;  /* 0x00005802050075a7 */ /* 0x000266000804017f */
[----:B-1----:R-:W-:Y:S05]  /*16cb0*/  @!P2 NANOSLEEP.SYNCS 0x989680 ;  /* 0x009896800000a95d */ /* 0x002fea0003900000 */
[----:B------:R-:W1:Y:S02]  /*16cc0*/  @!P2 SYNCS.PHASECHK.TRANS64 P2, [R5+URZ+0x58], R2 ;  /* 0x000058020500a5a7 */ /* 0x000e64000804007f */
[----:B-1----:R-:W-:Y:S05]  /*16cd0*/  @!P2 BRA `(.L_x_284) ;  /* 0xfffffffc00eca947 */ /* 0x002fea000383ffff */
[----:B------:R-:W-:Y:S05]  /*16ce0*/  BRA `(.L_x_380) ;  /* 0xffffffd400147947 */ /* 0x000fea000383ffff */
.L_x_290:
[----:B------:R-:W-:-:S04]  /*16cf0*/  MOV R5, UR4 ;  /* 0x0000000400057c02 */ /* 0x000fc80008000f00 */
[----:B------:R1:W1:Y:S03]  /*16d00*/  SYNCS.PHASECHK.TRANS64.TRYWAIT P2, [R5+URZ+0x60], R2 ;  /* 0x00006002050075a7 */ /* 0x000266000804017f */
[----:B-1----:R-:W-:Y:S05]  /*16d10*/  @!P2 NANOSLEEP.SYNCS 0x989680 ;  /* 0x009896800000a95d */ /* 0x002fea0003900000 */
[----:B------:R-:W1:Y:S02]  /*16d20*/  @!P2 SYNCS.PHASECHK.TRANS64 P2, [R5+URZ+0x60], R2 ;  /* 0x000060020500a5a7 */ /* 0x000e64000804007f */
[----:B-1----:R-:W-:Y:S05]  /*16d30*/  @!P2 BRA `(.L_x_290) ;  /* 0xfffffffc00eca947 */ /* 0x002fea000383ffff */
[----:B------:R-:W-:Y:S05]  /*16d40*/  BRA `(.L_x_381) ;  /* 0xffffffd4005c7947 */ /* 0x000fea000383ffff */
.L_x_296:
[----:B------:R-:W-:-:S04]  /*16d50*/  MOV R5, UR4 ;  /* 0x0000000400057c02 */ /* 0x000fc80008000f00 */
[----:B------:R1:W1:Y:S03]  /*16d60*/  SYNCS.PHASECHK.TRANS64.TRYWAIT P2, [R5+URZ+0x68], R2 ;  /* 0x00006802050075a7 */ /* 0x000266000804017f */
[----:B-1----:R-:W-:Y:S05]  /*16d70*/  @!P2 NANOSLEEP.SYNCS 0x989680 ;  /* 0x009896800000a95d */ /* 0x002fea0003900000 */
[----:B------:R-:W1:Y:S02]  /*16d80*/  @!P2 SYNCS.PHASECHK.TRANS64 P2, [R5+URZ+0x68], R2 ;  /* 0x000068020500a5a7 */ /* 0x000e64000804007f */
[----:B-1----:R-:W-:Y:S05]  /*16d90*/  @!P2 BRA `(.L_x_296) ;  /* 0xfffffffc00eca947 */ /* 0x002fea000383ffff */
[----:B------:R-:W-:Y:S05]  /*16da0*/  BRA `(.L_x_382) ;  /* 0xffffffd400a07947 */ /* 0x000fea000383ffff */
.L_x_302:
[----:B-1----:R-:W-:-:S04]  /*16db0*/  IMAD.U32 R2, RZ, RZ, UR4 ;  /* 0x00000004ff027e24 */ /* 0x002fc8000f8e00ff */
[----:B------:R1:W1:Y:S03]  /*16dc0*/  SYNCS.PHASECHK.TRANS64.TRYWAIT P2, [R2+URZ+0x50], R3 ;  /* 0x00005003020075a7 */ /* 0x000266000804017f */
[----:B-1----:R-:W-:Y:S05]  /*16dd0*/  @!P2 NANOSLEEP.SYNCS 0x989680 ;  /* 0x009896800000a95d */ /* 0x002fea0003900000 */
[----:B------:R-:W1:Y:S02]  /*16de0*/  @!P2 SYNCS.PHASECHK.TRANS64 P2, [R2+URZ+0x50], R3 ;  /* 0x000050030200a5a7 */ /* 0x000e64000804007f */
[----:B-1----:R-:W-:Y:S05]  /*16df0*/  @!P2 BRA `(.L_x_302) ;  /* 0xfffffffc00eca947 */ /* 0x002fea000383ffff */
[----:B------:R-:W-:Y:S05]  /*16e00*/  BRA `(.L_x_383) ;  /* 0xffffffd400e87947 */ /* 0x000fea000383ffff */
.L_x_308:
[----:B-1----:R-:W-:-:S04]  /*16e10*/  MOV R2, UR4 ;  /* 0x0000000400027c02 */ /* 0x002fc80008000f00 */
[----:B------:R1:W1:Y:S03]  /*16e20*/  SYNCS.PHASECHK.TRANS64.TRYWAIT P2, [R2+URZ+0x58], R3 ;  /* 0x00005803020075a7 */ /* 0x000266000804017f */
[----:B-1----:R-:W-:Y:S05]  /*16e30*/  @!P2 NANOSLEEP.SYNCS 0x989680 ;  /* 0x009896800000a95d */ /* 0x002fea0003900000 */
[----:B------:R-:W1:Y:S02]  /*16e40*/  @!P2 SYNCS.PHASECHK.TRANS64 P2, [R2+URZ+0x58], R3 ;  /* 0x000058030200a5a7 */ /* 0x000e64000804007f */
[----:B-1----:R-:W-:Y:S05]  /*16e50*/  @!P2 BRA `(.L_x_308) ;  /* 0xfffffffc00eca947 */ /* 0x002fea000383ffff */
[----:B------:R-:W-:Y:S05]  /*16e60*/  BRA `(.L_x_384) ;  /* 0xffffffd8002c7947 */ /* 0x000fea000383ffff */
.L_x_314:
[----:B-1----:R-:W-:-:S04]  /*16e70*/  MOV R2, UR4 ;  /* 0x0000000400027c02 */ /* 0x002fc80008000f00 */
[----:B------:R1:W1:Y:S03]  /*16e80*/  SYNCS.PHASECHK.TRANS64.TRYWAIT P2, [R2+URZ+0x60], R3 ;  /* 0x00006003020075a7 */ /* 0x000266000804017f */
[----:B-1----:R-:W-:Y:S05]  /*16e90*/  @!P2 NANOSLEEP.SYNCS 0x989680 ;  /* 0x009896800000a95d */ /* 0x002fea0003900000 */
[----:B------:R-:W1:Y:S02]  /*16ea0*/  @!P2 SYNCS.PHASECHK.TRANS64 P2, [R2+URZ+0x60], R3 ;  /* 0x000060030200a5a7 */ /* 0x000e64000804007f */
[----:B-1----:R-:W-:Y:S05]  /*16eb0*/  @!P2 BRA `(.L_x_314) ;  /* 0xfffffffc00eca947 */ /* 0x002fea000383ffff */
[----:B------:R-:W-:Y:S05]  /*16ec0*/  BRA `(.L_x_385) ;  /* 0xffffffd800747947 */ /* 0x000fea000383ffff */
.L_x_320:
[----:B-1----:R-:W-:-:S04]  /*16ed0*/  IMAD.U32 R2, RZ, RZ, UR4 ;  /* 0x00000004ff027e24 */ /* 0x002fc8000f8e00ff */
[----:B------:R1:W1:Y:S03]  /*16ee0*/  SYNCS.PHASECHK.TRANS64.TRYWAIT P2, [R2+URZ+0x68], R3 ;  /* 0x00006803020075a7 */ /* 0x000266000804017f */
[----:B-1----:R-:W-:Y:S05]  /*16ef0*/  @!P2 NANOSLEEP.SYNCS 0x989680 ;  /* 0x009896800000a95d */ /* 0x002fea0003900000 */
[----:B------:R-:W1:Y:S02]  /*16f00*/  @!P2 SYNCS.PHASECHK.TRANS64 P2, [R2+URZ+0x68], R3 ;  /* 0x000068030200a5a7 */ /* 0x000e64000804007f */
[----:B-1----:R-:W-:Y:S05]  /*16f10*/  @!P2 BRA `(.L_x_320) ;  /* 0xfffffffc00eca947 */ /* 0x002fea000383ffff */
[----:B------:R-:W-:Y:S05]  /*16f20*/  BRA `(.L_x_386) ;  /* 0xffffffd800b87947 */ /* 0x000fea000383ffff */
.L_x_330:
[----:B---3--:R3:W4:Y:S02]  /*16f30*/  SYNCS.PHASECHK.TRANS64.TRYWAIT P0, [R0+URZ+0x50], R3 ;  /* 0x00005003000075a7 */ /* 0x008724000800017f */
[----:B----4-:R-:W-:Y:S05]  /*16f40*/  @!P0 NANOSLEEP.SYNCS 0x989680 ;  /* 0x009896800000895d */ /* 0x010fea0003900000 */
[----:B------:R-:W4:Y:S02]  /*16f50*/  @!P0 SYNCS.PHASECHK.TRANS64 P0, [R0+URZ+0x50], R3 ;  /* 0x00005003000085a7 */ /* 0x000f24000800007f */
[----:B----4-:R-:W-:Y:S05]  /*16f60*/  @!P0 BRA `(.L_x_330) ;  /* 0xfffffffc00f08947 */ /* 0x010fea000383ffff */
[----:B------:R-:W-:Y:S05]  /*16f70*/  BRA `(.L_x_387) ;  /* 0xffffffe000bc7947 */ /* 0x000fea000383ffff */
.L_x_332:
[----:B----4-:R4:W1:Y:S02]  /*16f80*/  SYNCS.PHASECHK.TRANS64.TRYWAIT P0, [R0+URZ+0x58], R3 ;  /* 0x00005803000075a7 */ /* 0x010864000800017f */
[----:B-1----:R-:W-:Y:S05]  /*16f90*/  @!P0 NANOSLEEP.SYNCS 0x989680 ;  /* 0x009896800000895d */ /* 0x002fea0003900000 */
[----:B------:R-:W1:Y:S02]  /*16fa0*/  @!P0 SYNCS.PHASECHK.TRANS64 P0, [R0+URZ+0x58], R3 ;  /* 0x00005803000085a7 */ /* 0x000e64000800007f */
[----:B-1----:R-:W-:Y:S05]  /*16fb0*/  @!P0 BRA `(.L_x_332) ;  /* 0xfffffffc00f08947 */ /* 0x002fea000383ffff */
[----:B------:R-:W-:Y:S05]  /*16fc0*/  BRA `(.L_x_388) ;  /* 0xffffffe000b87947 */ /* 0x000fea000383ffff */
.L_x_334:
[----:B------:R1:W1:Y:S02]  /*16fd0*/  SYNCS.PHASECHK.TRANS64.TRYWAIT P0, [R0+URZ+0x60], R3 ;  /* 0x00006003000075a7 */ /* 0x000264000800017f */
[----:B-1----:R-:W-:Y:S05]  /*16fe0*/  @!P0 NANOSLEEP.SYNCS 0x989680 ;  /* 0x009896800000895d */ /* 0x002fea0003900000 */
[----:B------:R-:W1:Y:S02]  /*16ff0*/  @!P0 SYNCS.PHASECHK.TRANS64 P0, [R0+URZ+0x60], R3 ;  /* 0x00006003000085a7 */ /* 0x000e64000800007f */
[----:B-1----:R-:W-:Y:S05]  /*17000*/  @!P0 BRA `(.L_x_334) ;  /* 0xfffffffc00f08947 */ /* 0x002fea000383ffff */
[----:B------:R-:W-:Y:S05]  /*17010*/  BRA `(.L_x_389) ;  /* 0xffffffe000b47947 */ /* 0x000fea000383ffff */
.L_x_338:
[----:B------:R-:W-:Y:S01]  /*17020*/  BSSY B1, `(.L_x_390) ;  /* 0x0000006000017945 */ /* 0x000fe20003800000 */
[----:B------:R-:W-:-:S07]  /*17030*/  MOV R15, 0xffffffff ;  /* 0xffffffff000f7802 */ /* 0x000fce0000000f00 */
[----:B------:R-:W-:Y:S05]  /*17040*/  WARPSYNC.COLLECTIVE R15, `(.L_x_391) ;  /* 0x000000000f0c7348 */ /* 0x000fea0003c00000 */
[----:B------:R-:W-:Y:S02]  /*17050*/  ELECT P6, UR62, PT ;  /* 0x00000000003e782f */ /* 0x000fe400038c0000 */
[----:B------:R-:W-:Y:S01]  /*17060*/  MOV R14, UR62 ;  /* 0x0000003e000e7c02 */ /* 0x000fe20008000f00 */
[----:B------:R-:W-:Y:S10]  /*17070*/  ENDCOLLECTIVE ;  /* 0x000000000000791b */ /* 0x000ff40003800000 */
.L_x_391:
[----:B------:R-:W-:Y:S05]  /*17080*/  BSYNC B1 ;  /* 0x0000000000017941 */ /* 0x000fea0003800000 */
.L_x_390:
[----:B------:R-:W-:Y:S05]  /*17090*/  BRA `(.L_x_392) ;  /* 0xffffffe400347947 */ /* 0x000fea000383ffff */
.L_x_341:
[----:B--2---:R2:W3:Y:S02]  /*170a0*/  SYNCS.PHASECHK.TRANS64.TRYWAIT P1, [R12+URZ+0x18], R7 ;  /* 0x000018070c0075a7 */ /* 0x0044e4000802017f */
[----:B---3--:R-:W-:Y:S05]  /*170b0*/  @!P1 NANOSLEEP.SYNCS 0x989680 ;  /* 0x009896800000995d */ /* 0x008fea0003900000 */
[----:B------:R-:W3:Y:S02]  /*170c0*/  @!P1 SYNCS.PHASECHK.TRANS64 P1, [R12+URZ+0x18], R7 ;  /* 0x000018070c0095a7 */ /* 0x000ee4000802007f */
[----:B---3--:R-:W-:Y:S05]  /*170d0*/  @!P1 BRA `(.L_x_341) ;  /* 0xfffffffc00f09947 */ /* 0x008fea000383ffff */
[----:B------:R-:W-:Y:S05]  /*170e0*/  BRA `(.L_x_393) ;  /* 0xffffffe400687947 */ /* 0x000fea000383ffff */
.L_x_350:
[----:B------:R-:W-:Y:S01]  /*170f0*/  BSSY B0, `(.L_x_394) ;  /* 0x0000006000007945 */ /* 0x000fe20003800000 */
[----:B------:R-:W-:-:S07]  /*17100*/  MOV R15, 0xffffffff ;  /* 0xffffffff000f7802 */ /* 0x000fce0000000f00 */
[----:B------:R-:W-:Y:S05]  /*17110*/  WARPSYNC.COLLECTIVE R15, `(.L_x_395) ;  /* 0x000000000f0c7348 */ /* 0x000fea0003c00000 */
[----:B------:R-:W-:Y:S02]  /*17120*/  ELECT P6, UR62, PT ;  /* 0x00000000003e782f */ /* 0x000fe400038c0000 */
[----:B------:R-:W-:Y:S01]  /*17130*/  MOV R14, UR62 ;  /* 0x0000003e000e7c02 */ /* 0x000fe20008000f00 */
[----:B------:R-:W-:Y:S10]  /*17140*/  ENDCOLLECTIVE ;  /* 0x000000000000791b */ /* 0x000ff40003800000 */
.L_x_395:
[----:B------:R-:W-:Y:S05]  /*17150*/  BSYNC B0 ;  /* 0x0000000000007941 */ /* 0x000fea0003800000 */
.L_x_394:
[----:B------:R-:W-:Y:S05]  /*17160*/  BRA `(.L_x_396) ;  /* 0xffffffec00d87947 */ /* 0x000fea000383ffff */
.L_x_352:
[----:B-1----:R1:W2:Y:S02]  /*17170*/  SYNCS.PHASECHK.TRANS64.TRYWAIT P0, [R5+URZ], R2 ;  /* 0x00000002050075a7 */ /* 0x0022a4000800017f */
[----:B--2---:R-:W-:Y:S05]  /*17180*/  @!P0 NANOSLEEP.SYNCS 0x989680 ;  /* 0x009896800000895d */ /* 0x004fea0003900000 */
[----:B------:R-:W2:Y:S02]  /*17190*/  @!P0 SYNCS.PHASECHK.TRANS64 P0, [R5+URZ], R2 ;  /* 0x00000002050085a7 */ /* 0x000ea4000800007f */
[----:B--2---:R-:W-:Y:S05]  /*171a0*/  @!P0 BRA `(.L_x_352) ;  /* 0xfffffffc00f08947 */ /* 0x004fea000383ffff */
[----:B------:R-:W-:Y:S05]  /*171b0*/  BRA `(.L_x_397) ;  /* 0xffffffec00fc7947 */ /* 0x000fea000383ffff */
.L_x_353:
[----:B-1----:R1:W2:Y:S02]  /*171c0*/  SYNCS.PHASECHK.TRANS64.TRYWAIT P0, [R7+URZ], R0 ;  /* 0x00000000070075a7 */ /* 0x0022a4000800017f */
[----:B--2---:R-:W-:Y:S05]  /*171d0*/  @!P0 NANOSLEEP.SYNCS 0x989680 ;  /* 0x009896800000895d */ /* 0x004fea0003900000 */
[----:B------:R-:W2:Y:S02]  /*171e0*/  @!P0 SYNCS.PHASECHK.TRANS64 P0, [R7+URZ], R0 ;  /* 0x00000000070085a7 */ /* 0x000ea4000800007f */
[----:B--2---:R-:W-:Y:S05]  /*171f0*/  @!P0 BRA `(.L_x_353) ;  /* 0xfffffffc00f08947 */ /* 0x004fea000383ffff */
[----:B------:R-:W-:Y:S05]  /*17200*/  BRA `(.L_x_398) ;  /* 0xfffffff0000c7947 */ /* 0x000fea000383ffff */
.L_x_399:
[----:B------:R-:W-:-:S00]  /*17210*/  BRA `(.L_x_399) ;  /* 0xfffffffc00fc7947 */ /* 0x000fc0000383ffff */
[----:B------:R-:W-:-:S00]  /*17220*/  NOP ;  /* 0x0000000000007918 */ /* 0x000fc00000000000 */
        /* <DEDUP_REMOVED lines=13> */
.L_x_400:


//--------------------- .nv.global.init           --------------------------
	.section	.nv.global.init,"aw",@progbits
.nv.global.init:
	.type		$str$22,@object
	.size		$str$22,($str$26 - $str$22)
$str$22:
        /*0000*/ 	.byte	0x6b, 0x5f, 0x74, 0x69, 0x6c, 0x65, 0x5f, 0x63, 0x6f, 0x75, 0x6e, 0x74, 0x20, 0x3e, 0x3d, 0x20
        /*0010*/ 	.byte	0x31, 0x00
	.type		$str$26,@object
	.size		$str$26,($str$27 - $str$26)
$str$26:
        /*0012*/ 	.byte	0x28, 0x61, 0x64, 0x64, 0x72, 0x65, 0x73, 0x73, 0x20, 0x26, 0x20, 0x6d, 0x61, 0x73, 0x6b, 0x29
        /*0022*/ 	.byte	0x20, 0x3d, 0x3d, 0x20, 0x30, 0x00
	.type		$str$27,@object
	.size		$str$27,($str$23 - $str$27)
$str$27:
        /*0028*/ 	.byte	0x2f, 0x74, 0x6d, 0x70, 0x2f, 0x63, 0x75, 0x74, 0x6c, 0x61, 0x73, 0x73, 0x5f, 0x73, 0x77, 0x65
        /*0038*/ 	.byte	0x65, 0x70, 0x5f, 0x73, 0x72, 0x63, 0x2f, 0x69, 0x6e, 0x63, 0x6c, 0x75, 0x64, 0x65, 0x2f, 0x63
        /*0048*/ 	.byte	0x75, 0x74, 0x65, 0x2f, 0x70, 0x6f, 0x69, 0x6e, 0x74, 0x65, 0x72, 0x5f, 0x66, 0x6c, 0x61, 0x67
        /*0058*/ 	.byte	0x67, 0x65, 0x64, 0x2e, 0x68, 0x70, 0x70, 0x00
	.type		$str$23,@object
	.size		$str$23,(__unnamed_2 - $str$23)
$str$23:
        /*0060*/ 	.byte	0x2f, 0x74, 0x6d, 0x70, 0x2f, 0x63, 0x75, 0x74, 0x6c, 0x61, 0x73, 0x73, 0x5f, 0x73, 0x77, 0x65
        /*0070*/ 	.byte	0x65, 0x70, 0x5f, 0x73, 0x72, 0x63, 0x2f, 0x69, 0x6e, 0x63, 0x6c, 0x75, 0x64, 0x65, 0x2f, 0x63
        /*0080*/ 	.byte	0x75, 0x74, 0x6c, 0x61, 0x73, 0x73, 0x2f, 0x67, 0x65, 0x6d, 0x6d, 0x2f, 0x63, 0x6f, 0x6c, 0x6c
        /*0090*/ 	.byte	0x65, 0x63, 0x74, 0x69, 0x76, 0x65, 0x2f, 0x73, 0x6d, 0x39, 0x30, 0x5f, 0x6d, 0x6d, 0x61, 0x5f
        /*00a0*/ 	.byte	0x74, 0x6d, 0x61, 0x5f, 0x67, 0x6d, 0x6d, 0x61, 0x5f, 0x73, 0x73, 0x5f, 0x77, 0x61, 0x72, 0x70
        /*00b0*/ 	.byte	0x73, 0x70, 0x65, 0x63, 0x69, 0x61, 0x6c, 0x69, 0x7a, 0x65, 0x64, 0x2e, 0x68, 0x70, 0x70, 0x00
	.type		__unnamed_2,@object
	.size		__unnamed_2,(__unnamed_1 - __unnamed_2)
__unnamed_2:
        /* <DEDUP_REMOVED lines=28> */
        /*0280*/ 	.byte	0x36, 0x3e, 0x3e, 0x3e, 0x3e, 0x3e, 0x5d, 0x00
	.type		__unnamed_1,@object
	.size		__unnamed_1,(.L_0 - __unnamed_1)
__unnamed_1:
        /* <DEDUP_REMOVED lines=180> */
        /*0dc8*/ 	.byte	0x74, 0x65, 0x3a, 0x3a, 0x69, 0x64, 0x65, 0x6e, 0x74, 0x69, 0x74, 0x79, 0x5d, 0x00
.L_0:


//--------------------- .nv.shared._ZN7cutlass13device_kernelINS_4gemm6kernel13GemmUniversalIN4cute5tupleIJiiiiEEENS1_10collective13CollectiveMmaINS1_34MainloopSm90TmaGmmaWarpSpecializedILi3ENS5_IJNS4_1CILi1EEESB_SB_EEENS1_35KernelTmaWarpSpecializedCooperativeEEENS5_IJNSA_ILi256EEESF_NSA_ILi64EEEEEENS_6half_tENS5_IJlSB_lEEESI_SJ_NS4_8TiledMMAINS4_8MMA_AtomIJNS4_4SM904GMMA26MMA_64x256x16_F32F16F16_SSILNSN_5MajorE0ELSP_0ELNSN_7ScaleInE1ELSQ_1EEEEEENS4_6LayoutINS5_IJNSA_ILi2EEESB_SB_EEENS5_IJSB_NSA_ILi0EEESW_EEEEENS5_IJNS4_10UnderscoreESZ_SZ_EEEEENS4_13SM90_TMA_LOADENS4_14ComposedLayoutINS4_7SwizzleILi3ELi4ELi3EEENS4_18smem_ptr_flag_bitsILi16EEENST_INS5_IJNSA_ILi8EEESG_EEENS5_IJSG_SB_EEEEEEEvNS4_8identityES12_S1C_vS1D_EENS_8epilogue10collective18CollectiveEpilogueINS1F_22Sm90TmaWarpSpecializedILi4ELi2ELi16ELb1ELb0EEEJSH_NS5_IJNSA_ILi128EEENSA_ILi32EEEEEESI_SJ_SI_SJ_NS1F_6fusion15FusionCallbacksIS1J_NS1N_23LinCombPerRowBiasEltActINS1F_6thread4ReLuESI_fSI_SI_fLi8ELNS_15FloatRoundStyleE2EEESH_S1M_JEEES12_NS13_INS14_ILi2ELi4ELi3EEES17_NST_INS5_IJS18_S1L_EEENS5_IJS1L_SB_EEEEEEENS4_17SM75_U32x4_LDSM_NENS4_14SM90_TMA_STOREES1Z_NS4_17SM90_U32x4_STSM_NENS4_9Copy_AtomIJS22_SI_EEEvEEEvvEEEEvNT_6ParamsE --------------------------
	.section	.nv.shared._ZN7cutlass13device_kernelINS_4gemm6kernel13GemmUniversalIN4cute5tupleIJiiiiEEENS1_10collective13CollectiveMmaINS1_34MainloopSm90TmaGmmaWarpSpecializedILi3ENS5_IJNS4_1CILi1EEESB_SB_EEENS1_35KernelTmaWarpSpecializedCooperativeEEENS5_IJNSA_ILi256EEESF_NSA_ILi64EEEEEENS_6half_tENS5_IJlSB_lEEESI_SJ_NS4_8TiledMMAINS4_8MMA_AtomIJNS4_4SM904GMMA26MMA_64x256x16_F32F16F16_SSILNSN_5MajorE0ELSP_0ELNSN_7ScaleInE1ELSQ_1EEEEEENS4_6LayoutINS5_IJNSA_ILi2EEESB_SB_EEENS5_IJSB_NSA_ILi0EEESW_EEEEENS5_IJNS4_10UnderscoreESZ_SZ_EEEEENS4_13SM90_TMA_LOADENS4_14ComposedLayoutINS4_7SwizzleILi3ELi4ELi3EEENS4_18smem_ptr_flag_bitsILi16EEENST_INS5_IJNSA_ILi8EEESG_EEENS5_IJSG_SB_EEEEEEEvNS4_8identityES12_S1C_vS1D_EENS_8epilogue10collective18CollectiveEpilogueINS1F_22Sm90TmaWarpSpecializedILi4ELi2ELi16ELb1ELb0EEEJSH_NS5_IJNSA_ILi128EEENSA_ILi32EEEEEESI_SJ_SI_SJ_NS1F_6fusion15FusionCallbacksIS1J_NS1N_23LinCombPerRowBiasEltActINS1F_6thread4ReLuESI_fSI_SI_fLi8ELNS_15FloatRoundStyleE2EEESH_S1M_JEEES12_NS13_INS14_ILi2ELi4ELi3EEES17_NST_INS5_IJS18_S1L_EEENS5_IJS1L_SB_EEEEEEENS4_17SM75_U32x4_LDSM_NENS4_14SM90_TMA_STOREES1Z_NS4_17SM90_U32x4_STSM_NENS4_9Copy_AtomIJS22_SI_EEEvEEEvvEEEEvNT_6ParamsE,"aw",@nobits
	.sectionflags	@""
	.align	16
	.zero		1024


//--------------------- .nv.shared.reserved.0     --------------------------
	.section	.nv.shared.reserved.0,"aw",@nobits
	.weak		__nv_reservedSMEM_offset_0_alias
	.size		__nv_reservedSMEM_offset_0_alias, 0, 0
	.other		__nv_reservedSMEM_offset_0_alias,@"STO_CUDA_RESERVED_SHARED STV_DEFAULT"
__nv_reservedSMEM_offset_0_alias:
	.zero		0


//--------------------- .nv.global                --------------------------
	.section	.nv.global,"aw",@nobits
.nv.global:
	.type		_ZN39_INTERNAL_f2f9368c_4_k_cu_90fd632e_31434cute1_E,@object
	.size		_ZN39_INTERNAL_f2f9368c_4_k_cu_90fd632e_31434cute1_E,(_ZN39_INTERNAL_f2f9368c_4_k_cu_90fd632e_31434cuda3std3__45__cpo6cbeginE - _ZN39_INTERNAL_f2f9368c_4_k_cu_90fd632e_31434cute1_E)
_ZN39_INTERNAL_f2f9368c_4_k_cu_90fd632e_31434cute1_E:
	.zero		1
	.type		_ZN39_INTERNAL_f2f9368c_4_k_cu_90fd632e_31434cuda3std3__45__cpo6cbeginE,@object
	.size		_ZN39_INTERNAL_f2f9368c_4_k_cu_90fd632e_31434cuda3std3__45__cpo6cbeginE,(_ZN39_INTERNAL_f2f9368c_4_k_cu_90fd632e_31434cuda3std3__48in_placeE - _ZN39_INTERNAL_f2f9368c_4_k_cu_90fd632e_31434cuda3std3__45__cpo6cbeginE)
_ZN39_INTERNAL_f2f9368c_4_k_cu_90fd632e_31434cuda3std3__45__cpo6cbeginE:
	.zero		1
	.type		_ZN39_INTERNAL_f2f9368c_4_k_cu_90fd632e_31434cuda3std3__48in_placeE,@object
	.size		_ZN39_INTERNAL_f2f9368c_4_k_cu_90fd632e_31434cuda3std3__48in_placeE,(_ZN39_INTERNAL_f2f9368c_4_k_cu_90fd632e_31434cuda3std6ranges3__45__cpo9iter_moveE - _ZN39_INTERNAL_f2f9368c_4_k_cu_90fd632e_31434cuda3std3__48in_placeE)
_ZN39_INTERNAL_f2f9368c_4_k_cu_90fd632e_31434cuda3std3__48in_placeE:
	.zero		1
	.type		_ZN39_INTERNAL_f2f9368c_4_k_cu_90fd632e_31434cuda3std6ranges3__45__cpo9iter_moveE,@object
	.size		_ZN39_INTERNAL_f2f9368c_4_k_cu_90fd632e_31434cuda3std6ranges3__45__cpo9iter_moveE,(_ZN39_INTERNAL_f2f9368c_4_k_cu_90fd632e_31434cuda3std3__45__cpo5beginE - _ZN39_INTERNAL_f2f9368c_4_k_cu_90fd632e_31434cuda3std6ranges3__45__cpo9iter_moveE)
_ZN39_INTERNAL_f2f9368c_4_k_cu_90fd632e_31434cuda3std6ranges3__45__cpo9iter_moveE:
	.zero		1
	.type		_ZN39_INTERNAL_f2f9368c_4_k_cu_90fd632e_31434cuda3std3__45__cpo5beginE,@object
	.size		_ZN39_INTERNAL_f2f9368c_4_k_cu_90fd632e_31434cuda3std3__45__cpo5beginE,(_ZN39_INTERNAL_f2f9368c_4_k_cu_90fd632e_31434cuda3std3__441_GLOBAL__N__f2f9368c_4_k_cu_90fd632e_31436ignoreE - _ZN39_INTERNAL_f2f9368c_4_k_cu_90fd632e_31434cuda3std3__45__cpo5beginE)
_ZN39_INTERNAL_f2f9368c_4_k_cu_90fd632e_31434cuda3std3__45__cpo5beginE:
	.zero		1
	.type		_ZN39_INTERNAL_f2f9368c_4_k_cu_90fd632e_31434cuda3std3__441_GLOBAL__N__f2f9368c_4_k_cu_90fd632e_31436ignoreE,@object
	.size		_ZN39_INTERNAL_f2f9368c_4_k_cu_90fd632e_31434cuda3std3__441_GLOBAL__N__f2f9368c_4_k_cu_90fd632e_31436ignoreE,(_ZN39_INTERNAL_f2f9368c_4_k_cu_90fd632e_31434cute7productE - _ZN39_INTERNAL_f2f9368c_4_k_cu_90fd632e_31434cuda3std3__441_GLOBAL__N__f2f9368c_4_k_cu_90fd632e_31436ignoreE)
_ZN39_INTERNAL_f2f9368c_4_k_cu_90fd632e_31434cuda3std3__441_GLOBAL__N__f2f9368c_4_k_cu_90fd632e_31436ignoreE:
	.zero		1
	.type		_ZN39_INTERNAL_f2f9368c_4_k_cu_90fd632e_31434cute7productE,@object
	.size		_ZN39_INTERNAL_f2f9368c_4_k_cu_90fd632e_31434cute7productE,(_ZN39_INTERNAL_f2f9368c_4_k_cu_90fd632e_31434cuda3std3__45__cpo3endE - _ZN39_INTERNAL_f2f9368c_4_k_cu_90fd632e_31434cute7productE)
_ZN39_INTERNAL_f2f9368c_4_k_cu_90fd632e_31434cute7productE:
	.zero		1
	.type		_ZN39_INTERNAL_f2f9368c_4_k_cu_90fd632e_31434cuda3std3__45__cpo3endE,@object
	.size		_ZN39_INTERNAL_f2f9368c_4_k_cu_90fd632e_31434cuda3std3__45__cpo3endE,(_ZN39_INTERNAL_f2f9368c_4_k_cu_90fd632e_31434cuda3std3__419piecewise_constructE - _ZN39_INTERNAL_f2f9368c_4_k_cu_90fd632e_31434cuda3std3__45__cpo3endE)
_ZN39_INTERNAL_f2f9368c_4_k_cu_90fd632e_31434cuda3std3__45__cpo3endE:
	.zero		1
	.type		_ZN39_INTERNAL_f2f9368c_4_k_cu_90fd632e_31434cuda3std3__419piecewise_constructE,@object
	.size		_ZN39_INTERNAL_f2f9368c_4_k_cu_90fd632e_31434cuda3std3__419piecewise_constructE,(_ZN39_INTERNAL_f2f9368c_4_k_cu_90fd632e_31434cuda3std3__45__cpo4cendE - _ZN39_INTERNAL_f2f9368c_4_k_cu_90fd632e_31434cuda3std3__419piecewise_constructE)
_ZN39_INTERNAL_f2f9368c_4_k_cu_90fd632e_31434cuda3std3__419piecewise_constructE:
	.zero		1
	.type		_ZN39_INTERNAL_f2f9368c_4_k_cu_90fd632e_31434cuda3std3__45__cpo4cendE,@object
	.size		_ZN39_INTERNAL_f2f9368c_4_k_cu_90fd632e_31434cuda3std3__45__cpo4cendE,(_ZN39_INTERNAL_f2f9368c_4_k_cu_90fd632e_31434cuda3std6ranges3__45__cpo4swapE - _ZN39_INTERNAL_f2f9368c_4_k_cu_90fd632e_31434cuda3std3__45__cpo4cendE)
_ZN39_INTERNAL_f2f9368c_4_k_cu_90fd632e_31434cuda3std3__45__cpo4cendE:
	.zero		1
	.type		_ZN39_INTERNAL_f2f9368c_4_k_cu_90fd632e_31434cuda3std6ranges3__45__cpo4swapE,@object
	.size		_ZN39_INTERNAL_f2f9368c_4_k_cu_90fd632e_31434cuda3std6ranges3__45__cpo4swapE,(.L_9 - _ZN39_INTERNAL_f2f9368c_4_k_cu_90fd632e_31434cuda3std6ranges3__45__cpo4swapE)
_ZN39_INTERNAL_f2f9368c_4_k_cu_90fd632e_31434cuda3std6ranges3__45__cpo4swapE:
	.zero		1
.L_9:


//--------------------- .nv.constant0._ZN7cutlass13device_kernelINS_4gemm6kernel13GemmUniversalIN4cute5tupleIJiiiiEEENS1_10collective13CollectiveMmaINS1_34MainloopSm90TmaGmmaWarpSpecializedILi3ENS5_IJNS4_1CILi1EEESB_SB_EEENS1_35KernelTmaWarpSpecializedCooperativeEEENS5_IJNSA_ILi256EEESF_NSA_ILi64EEEEEENS_6half_tENS5_IJlSB_lEEESI_SJ_NS4_8TiledMMAINS4_8MMA_AtomIJNS4_4SM904GMMA26MMA_64x256x16_F32F16F16_SSILNSN_5MajorE0ELSP_0ELNSN_7ScaleInE1ELSQ_1EEEEEENS4_6LayoutINS5_IJNSA_ILi2EEESB_SB_EEENS5_IJSB_NSA_ILi0EEESW_EEEEENS5_IJNS4_10UnderscoreESZ_SZ_EEEEENS4_13SM90_TMA_LOADENS4_14ComposedLayoutINS4_7SwizzleILi3ELi4ELi3EEENS4_18smem_ptr_flag_bitsILi16EEENST_INS5_IJNSA_ILi8EEESG_EEENS5_IJSG_SB_EEEEEEEvNS4_8identityES12_S1C_vS1D_EENS_8epilogue10collective18CollectiveEpilogueINS1F_22Sm90TmaWarpSpecializedILi4ELi2ELi16ELb1ELb0EEEJSH_NS5_IJNSA_ILi128EEENSA_ILi32EEEEEESI_SJ_SI_SJ_NS1F_6fusion15FusionCallbacksIS1J_NS1N_23LinCombPerRowBiasEltActINS1F_6thread4ReLuESI_fSI_SI_fLi8ELNS_15FloatRoundStyleE2EEESH_S1M_JEEES12_NS13_INS14_ILi2ELi4ELi3EEES17_NST_INS5_IJS18_S1L_EEENS5_IJS1L_SB_EEEEEEENS4_17SM75_U32x4_LDSM_NENS4_14SM90_TMA_STOREES1Z_NS4_17SM90_U32x4_STSM_NENS4_9Copy_AtomIJS22_SI_EEEvEEEvvEEEEvNT_6ParamsE --------------------------
	.section	.nv.constant0._ZN7cutlass13device_kernelINS_4gemm6kernel13GemmUniversalIN4cute5tupleIJiiiiEEENS1_10collective13CollectiveMmaINS1_34MainloopSm90TmaGmmaWarpSpecializedILi3ENS5_IJNS4_1CILi1EEESB_SB_EEENS1_35KernelTmaWarpSpecializedCooperativeEEENS5_IJNSA_ILi256EEESF_NSA_ILi64EEEEEENS_6half_tENS5_IJlSB_lEEESI_SJ_NS4_8TiledMMAINS4_8MMA_AtomIJNS4_4SM904GMMA26MMA_64x256x16_F32F16F16_SSILNSN_5MajorE0ELSP_0ELNSN_7ScaleInE1ELSQ_1EEEEEENS4_6LayoutINS5_IJNSA_ILi2EEESB_SB_EEENS5_IJSB_NSA_ILi0EEESW_EEEEENS5_IJNS4_10UnderscoreESZ_SZ_EEEEENS4_13SM90_TMA_LOADENS4_14ComposedLayoutINS4_7SwizzleILi3ELi4ELi3EEENS4_18smem_ptr_flag_bitsILi16EEENST_INS5_IJNSA_ILi8EEESG_EEENS5_IJSG_SB_EEEEEEEvNS4_8identityES12_S1C_vS1D_EENS_8epilogue10collective18CollectiveEpilogueINS1F_22Sm90TmaWarpSpecializedILi4ELi2ELi16ELb1ELb0EEEJSH_NS5_IJNSA_ILi128EEENSA_ILi32EEEEEESI_SJ_SI_SJ_NS1F_6fusion15FusionCallbacksIS1J_NS1N_23LinCombPerRowBiasEltActINS1F_6thread4ReLuESI_fSI_SI_fLi8ELNS_15FloatRoundStyleE2EEESH_S1M_JEEES12_NS13_INS14_ILi2ELi4ELi3EEES17_NST_INS5_IJS18_S1L_EEENS5_IJS1L_SB_EEEEEEENS4_17SM75_U32x4_LDSM_NENS4_14SM90_TMA_STOREES1Z_NS4_17SM90_U32x4_STSM_NENS4_9Copy_AtomIJS22_SI_EEEvEEEvvEEEEvNT_6ParamsE,"a",@progbits
	.sectionflags	@""
	.align	4
.nv.constant0._ZN7cutlass13device_kernelINS_4gemm6kernel13GemmUniversalIN4cute5tupleIJiiiiEEENS1_10collective13CollectiveMmaINS1_34MainloopSm90TmaGmmaWarpSpecializedILi3ENS5_IJNS4_1CILi1EEESB_SB_EEENS1_35KernelTmaWarpSpecializedCooperativeEEENS5_IJNSA_ILi256EEESF_NSA_ILi64EEEEEENS_6half_tENS5_IJlSB_lEEESI_SJ_NS4_8TiledMMAINS4_8MMA_AtomIJNS4_4SM904GMMA26MMA_64x256x16_F32F16F16_SSILNSN_5MajorE0ELSP_0ELNSN_7ScaleInE1ELSQ_1EEEEEENS4_6LayoutINS5_IJNSA_ILi2EEESB_SB_EEENS5_IJSB_NSA_ILi0EEESW_EEEEENS5_IJNS4_10UnderscoreESZ_SZ_EEEEENS4_13SM90_TMA_LOADENS4_14ComposedLayoutINS4_7SwizzleILi3ELi4ELi3EEENS4_18smem_ptr_flag_bitsILi16EEENST_INS5_IJNSA_ILi8EEESG_EEENS5_IJSG_SB_EEEEEEEvNS4_8identityES12_S1C_vS1D_EENS_8epilogue10collective18CollectiveEpilogueINS1F_22Sm90TmaWarpSpecializedILi4ELi2ELi16ELb1ELb0EEEJSH_NS5_IJNSA_ILi128EEENSA_ILi32EEEEEESI_SJ_SI_SJ_NS1F_6fusion15FusionCallbacksIS1J_NS1N_23LinCombPerRowBiasEltActINS1F_6thread4ReLuESI_fSI_SI_fLi8ELNS_15FloatRoundStyleE2EEESH_S1M_JEEES12_NS13_INS14_ILi2ELi4ELi3EEES17_NST_INS5_IJS18_S1L_EEENS5_IJS1L_SB_EEEEEEENS4_17SM75_U32x4_LDSM_NENS4_14SM90_TMA_STOREES1Z_NS4_17SM90_U32x4_STSM_NENS4_9Copy_AtomIJS22_SI_EEEvEEEvvEEEEvNT_6ParamsE:
	.zero		2432


//--------------------- SYMBOLS --------------------------

	.type		.nv.reservedSmem.offset0,@object
	.size		.nv.reservedSmem.offset0,0x4
	.type		__assertfail,@function
